// auto-generated by cutlass_sweep.gemm — config: {"arch": "sm_100", "cluster_m": 4, "cluster_n": 1, "dtype": "int8", "dtype_b": "int8", "layout": "nt", "stages": 0, "tile_k": 32, "tile_m": 128, "tile_n": 128}
#include "cutlass/cutlass.h"
#include "cutlass/gemm/collective/collective_builder.hpp"
#include "cutlass/gemm/device/gemm_universal_adapter.h"
#include "cutlass/gemm/kernel/gemm_universal.hpp"
#include "cutlass/epilogue/collective/collective_builder.hpp"

using ElemA = int8_t;
using ElemB = int8_t;
using ElemCD = int8_t;
using Acc  = int32_t;
using TileShape    = cute::Shape<cute::_128, cute::_128, cute::_32>;
using ClusterShape = cute::Shape<cute::_4, cute::_1, cute::_1>;

using CollectiveEpilogue = typename cutlass::epilogue::collective::CollectiveBuilder<
    cutlass::arch::Sm100, cutlass::arch::OpClassTensorOp,
    TileShape, ClusterShape,
    cutlass::epilogue::collective::EpilogueTileAuto,
    Acc, Acc,
    ElemCD, cutlass::layout::RowMajor, 128 / cutlass::sizeof_bits<ElemCD>::value,
    ElemCD, cutlass::layout::RowMajor, 128 / cutlass::sizeof_bits<ElemCD>::value,
    cutlass::epilogue::collective::EpilogueScheduleAuto
  >::CollectiveOp;

using CollectiveMainloop = typename cutlass::gemm::collective::CollectiveBuilder<
    cutlass::arch::Sm100, cutlass::arch::OpClassTensorOp,
    ElemA, cutlass::layout::RowMajor, 128 / cutlass::sizeof_bits<ElemA>::value,
    ElemB, cutlass::layout::ColumnMajor, 128 / cutlass::sizeof_bits<ElemB>::value,
    Acc,
    TileShape, ClusterShape,
    cutlass::gemm::collective::StageCountAutoCarveout<static_cast<int>(sizeof(typename CollectiveEpilogue::SharedStorage))>,
    cutlass::gemm::collective::KernelScheduleAuto
  >::CollectiveOp;

using GemmKernel = cutlass::gemm::kernel::GemmUniversal<
    cute::Shape<int,int,int,int>,
    CollectiveMainloop,
    CollectiveEpilogue
>;
using Gemm = cutlass::gemm::device::GemmUniversalAdapter<GemmKernel>;

// Force the device kernel symbol into the cubin without needing a host main.
auto* _anchor = &cutlass::device_kernel<GemmKernel>;


// ===== COMPILED SASS (sm_100a) =====

	.target	sm_100a

	.elftype	@"ET_EXEC"


//--------------------- .note.nv.tkinfo           --------------------------
	.section	.note.nv.tkinfo,"",@"SHT_NOTE"
	.sectionflags	@"SHF_NOTE_NV_TKINFO"
	.tkinfo
        /*0018*/ 	.word	0x00000002
        /*0030*/ 	.string	""
        /*0030*/ 	.string	"ptxas"
        /*0030*/ 	.string	"Cuda compilation tools, release 13.0, V13.0.88"
        /*0030*/ 	.string	"Build cuda_13.0.r13.0/compiler.36424714_0"
        /*0030*/ 	.string	"-arch sm_100a -m 64 "



//--------------------- .note.nv.cuinfo           --------------------------
	.section	.note.nv.cuinfo,"",@"SHT_NOTE"
	.sectionflags	@"SHF_NOTE_NV_CUINFO"
        /*0018*/ 	.short	0x0002
        /*001a*/ 	.short	0x0064
        /*001c*/ 	.short	0x0082
	.zero		2


//--------------------- .nv.info                  --------------------------
	.section	.nv.info,"",@"SHT_CUDA_INFO"
	.align	4


	//----- nvinfo : EIATTR_REGCOUNT
	.align		4
        /*0000*/ 	.byte	0x04, 0x2f
        /*0002*/ 	.short	(.L_19 - .L_18)
	.align		4
.L_18:
        /*0004*/ 	.word	index@(_ZN7cutlass13device_kernelINS_4gemm6kernel13GemmUniversalIN4cute5tupleIJiiiiEEENS1_10collective13CollectiveMmaINS1_35MainloopSm100TmaUmmaWarpSpecializedILi52ELi2ELi4ENS5_IJNS4_1CILi4EEENSA_ILi1EEESC_EEEEENS5_IJNSA_ILi128EEESF_NSA_ILi32EEEEEEaNS5_IJlSC_lEEEaSI_NS4_8TiledMMAINS4_8MMA_AtomIJNS4_21SM100_MMA_S8_2x1SM_SSIaaiLi128ELi128ELNS4_4UMMA5MajorE0ELSN_0ELNSM_8SaturateE0EEEEEENS4_6LayoutINS5_IJSC_SC_SC_EEENS5_IJNSA_ILi0EEEST_ST_EEEEENS5_IJNS4_10UnderscoreESW_SW_EEEEENS4_18SM100_TMA_2SM_LOADENS4_14ComposedLayoutINS4_7SwizzleILi1ELi4ELi3EEENS4_18smem_ptr_flag_bitsILi8EEENSR_INS5_IJNSA_ILi8EEESG_EEENS5_IJSG_SC_EEEEEEEvNS4_8identityENS4_28SM100_TMA_2SM_LOAD_MULTICASTES19_vS1A_EENS_8epilogue10collective18CollectiveEpilogueINS1D_23Sm100TmaWarpSpecializedILi2ELi2ELi32ELb0ELb0EEEJNS5_IJNSA_ILi64EEESF_SG_EEENS5_IJNSR_IS1I_SC_EENSR_INS5_IJSG_NSA_ILi2EEEEEENS5_IJSC_S1I_EEEEEEEEaSI_aSI_NS1D_6fusion15FusionCallbacksIS1H_NS1Q_17LinearCombinationIaiaiLNS_15FloatRoundStyleE2EEES1J_S1P_JEEENS4_5SM1004TMEM4LOAD26SM100_TMEM_LOAD_32dp32b32xENS4_13SM90_TMA_LOADES19_NS4_39AutoVectorizingCopyWithAssumedAlignmentILi128EEENS4_14SM90_TMA_STOREES19_S22_S22_EEEvvEEEEvNT_6ParamsE)
        /*0008*/ 	.word	0x0000005b


	//----- nvinfo : EIATTR_FRAME_SIZE
	.align		4
.L_19:
        /*000c*/ 	.byte	0x04, 0x11
        /*000e*/ 	.short	(.L_21 - .L_20)
	.align		4
.L_20:
        /*0010*/ 	.word	index@($__internal_2_$__cuda_sm10x_tcgen05_guardrail_trap_unallocated_columns_being_dealloced)
        /*0014*/ 	.word	0x00000000


	//----- nvinfo : EIATTR_FRAME_SIZE
	.align		4
.L_21:
        /*0018*/ 	.byte	0x04, 0x11
        /*001a*/ 	.short	(.L_23 - .L_22)
	.align		4
.L_22:
        /*001c*/ 	.word	index@($__internal_1_$__cuda_sm10x_tcgen05_guardrail_trap_phase_invalid_during_alloc)
        /*0020*/ 	.word	0x00000000


	//----- nvinfo : EIATTR_FRAME_SIZE
	.align		4
.L_23:
        /*0024*/ 	.byte	0x04, 0x11
        /*0026*/ 	.short	(.L_25 - .L_24)
	.align		4
.L_24:
        /*0028*/ 	.word	index@($__internal_0_$__cuda_sm10x_tcgen05_guardrail_trap_col_being_dealloced_not_returned_by_alloc)
        /*002c*/ 	.word	0x00000000


	//----- nvinfo : EIATTR_FRAME_SIZE
	.align		4
.L_25:
        /*0030*/ 	.byte	0x04, 0x11
        /*0032*/ 	.short	(.L_27 - .L_26)
	.align		4
.L_26:
        /*0034*/ 	.word	index@(_ZN7cutlass13device_kernelINS_4gemm6kernel13GemmUniversalIN4cute5tupleIJiiiiEEENS1_10collective13CollectiveMmaINS1_35MainloopSm100TmaUmmaWarpSpecializedILi52ELi2ELi4ENS5_IJNS4_1CILi4EEENSA_ILi1EEESC_EEEEENS5_IJNSA_ILi128EEESF_NSA_ILi32EEEEEEaNS5_IJlSC_lEEEaSI_NS4_8TiledMMAINS4_8MMA_AtomIJNS4_21SM100_MMA_S8_2x1SM_SSIaaiLi128ELi128ELNS4_4UMMA5MajorE0ELSN_0ELNSM_8SaturateE0EEEEEENS4_6LayoutINS5_IJSC_SC_SC_EEENS5_IJNSA_ILi0EEEST_ST_EEEEENS5_IJNS4_10UnderscoreESW_SW_EEEEENS4_18SM100_TMA_2SM_LOADENS4_14ComposedLayoutINS4_7SwizzleILi1ELi4ELi3EEENS4_18smem_ptr_flag_bitsILi8EEENSR_INS5_IJNSA_ILi8EEESG_EEENS5_IJSG_SC_EEEEEEEvNS4_8identityENS4_28SM100_TMA_2SM_LOAD_MULTICASTES19_vS1A_EENS_8epilogue10collective18CollectiveEpilogueINS1D_23Sm100TmaWarpSpecializedILi2ELi2ELi32ELb0ELb0EEEJNS5_IJNSA_ILi64EEESF_SG_EEENS5_IJNSR_IS1I_SC_EENSR_INS5_IJSG_NSA_ILi2EEEEEENS5_IJSC_S1I_EEEEEEEEaSI_aSI_NS1D_6fusion15FusionCallbacksIS1H_NS1Q_17LinearCombinationIaiaiLNS_15FloatRoundStyleE2EEES1J_S1P_JEEENS4_5SM1004TMEM4LOAD26SM100_TMEM_LOAD_32dp32b32xENS4_13SM90_TMA_LOADES19_NS4_39AutoVectorizingCopyWithAssumedAlignmentILi128EEENS4_14SM90_TMA_STOREES19_S22_S22_EEEvvEEEEvNT_6ParamsE)
        /*0038*/ 	.word	0x00000000


	//----- nvinfo : EIATTR_MIN_STACK_SIZE
	.align		4
.L_27:
        /*003c*/ 	.byte	0x04, 0x12
        /*003e*/ 	.short	(.L_29 - .L_28)
	.align		4
.L_28:
        /*0040*/ 	.word	index@(_ZN7cutlass13device_kernelINS_4gemm6kernel13GemmUniversalIN4cute5tupleIJiiiiEEENS1_10collective13CollectiveMmaINS1_35MainloopSm100TmaUmmaWarpSpecializedILi52ELi2ELi4ENS5_IJNS4_1CILi4EEENSA_ILi1EEESC_EEEEENS5_IJNSA_ILi128EEESF_NSA_ILi32EEEEEEaNS5_IJlSC_lEEEaSI_NS4_8TiledMMAINS4_8MMA_AtomIJNS4_21SM100_MMA_S8_2x1SM_SSIaaiLi128ELi128ELNS4_4UMMA5MajorE0ELSN_0ELNSM_8SaturateE0EEEEEENS4_6LayoutINS5_IJSC_SC_SC_EEENS5_IJNSA_ILi0EEEST_ST_EEEEENS5_IJNS4_10UnderscoreESW_SW_EEEEENS4_18SM100_TMA_2SM_LOADENS4_14ComposedLayoutINS4_7SwizzleILi1ELi4ELi3EEENS4_18smem_ptr_flag_bitsILi8EEENSR_INS5_IJNSA_ILi8EEESG_EEENS5_IJSG_SC_EEEEEEEvNS4_8identityENS4_28SM100_TMA_2SM_LOAD_MULTICASTES19_vS1A_EENS_8epilogue10collective18CollectiveEpilogueINS1D_23Sm100TmaWarpSpecializedILi2ELi2ELi32ELb0ELb0EEEJNS5_IJNSA_ILi64EEESF_SG_EEENS5_IJNSR_IS1I_SC_EENSR_INS5_IJSG_NSA_ILi2EEEEEENS5_IJSC_S1I_EEEEEEEEaSI_aSI_NS1D_6fusion15FusionCallbacksIS1H_NS1Q_17LinearCombinationIaiaiLNS_15FloatRoundStyleE2EEES1J_S1P_JEEENS4_5SM1004TMEM4LOAD26SM100_TMEM_LOAD_32dp32b32xENS4_13SM90_TMA_LOADES19_NS4_39AutoVectorizingCopyWithAssumedAlignmentILi128EEENS4_14SM90_TMA_STOREES19_S22_S22_EEEvvEEEEvNT_6ParamsE)
        /*0044*/ 	.word	0x00000000
.L_29:


//--------------------- .nv.compat                --------------------------
	.section	.nv.compat,"",@"SHT_CUDA_COMPAT_INFO"
	.align	4
        /*0000*/ 	.byte	0x02, 0x09, 0x01, 0x00, 0x02, 0x02, 0x03, 0x00, 0x02, 0x05, 0x06, 0x00, 0x03, 0x07, 0x01, 0x01
        /*0010*/ 	.byte	0x02, 0x03, 0x01, 0x00, 0x02, 0x06, 0x01, 0x00, 0x04, 0x0b, 0x08, 0x00, 0x01, 0x00, 0x00, 0x00
        /*0020*/ 	.byte	0x00, 0x00, 0x00, 0x00


//--------------------- .nv.info._ZN7cutlass13device_kernelINS_4gemm6kernel13GemmUniversalIN4cute5tupleIJiiiiEEENS1_10collective13CollectiveMmaINS1_35MainloopSm100TmaUmmaWarpSpecializedILi52ELi2ELi4ENS5_IJNS4_1CILi4EEENSA_ILi1EEESC_EEEEENS5_IJNSA_ILi128EEESF_NSA_ILi32EEEEEEaNS5_IJlSC_lEEEaSI_NS4_8TiledMMAINS4_8MMA_AtomIJNS4_21SM100_MMA_S8_2x1SM_SSIaaiLi128ELi128ELNS4_4UMMA5MajorE0ELSN_0ELNSM_8SaturateE0EEEEEENS4_6LayoutINS5_IJSC_SC_SC_EEENS5_IJNSA_ILi0EEEST_ST_EEEEENS5_IJNS4_10UnderscoreESW_SW_EEEEENS4_18SM100_TMA_2SM_LOADENS4_14ComposedLayoutINS4_7SwizzleILi1ELi4ELi3EEENS4_18smem_ptr_flag_bitsILi8EEENSR_INS5_IJNSA_ILi8EEESG_EEENS5_IJSG_SC_EEEEEEEvNS4_8identityENS4_28SM100_TMA_2SM_LOAD_MULTICASTES19_vS1A_EENS_8epilogue10collective18CollectiveEpilogueINS1D_23Sm100TmaWarpSpecializedILi2ELi2ELi32ELb0ELb0EEEJNS5_IJNSA_ILi64EEESF_SG_EEENS5_IJNSR_IS1I_SC_EENSR_INS5_IJSG_NSA_ILi2EEEEEENS5_IJSC_S1I_EEEEEEEEaSI_aSI_NS1D_6fusion15FusionCallbacksIS1H_NS1Q_17LinearCombinationIaiaiLNS_15FloatRoundStyleE2EEES1J_S1P_JEEENS4_5SM1004TMEM4LOAD26SM100_TMEM_LOAD_32dp32b32xENS4_13SM90_TMA_LOADES19_NS4_39AutoVectorizingCopyWithAssumedAlignmentILi128EEENS4_14SM90_TMA_STOREES19_S22_S22_EEEvvEEEEvNT_6ParamsE --------------------------
	.section	.nv.info._ZN7cutlass13device_kernelINS_4gemm6kernel13GemmUniversalIN4cute5tupleIJiiiiEEENS1_10collective13CollectiveMmaINS1_35MainloopSm100TmaUmmaWarpSpecializedILi52ELi2ELi4ENS5_IJNS4_1CILi4EEENSA_ILi1EEESC_EEEEENS5_IJNSA_ILi128EEESF_NSA_ILi32EEEEEEaNS5_IJlSC_lEEEaSI_NS4_8TiledMMAINS4_8MMA_AtomIJNS4_21SM100_MMA_S8_2x1SM_SSIaaiLi128ELi128ELNS4_4UMMA5MajorE0ELSN_0ELNSM_8SaturateE0EEEEEENS4_6LayoutINS5_IJSC_SC_SC_EEENS5_IJNSA_ILi0EEEST_ST_EEEEENS5_IJNS4_10UnderscoreESW_SW_EEEEENS4_18SM100_TMA_2SM_LOADENS4_14ComposedLayoutINS4_7SwizzleILi1ELi4ELi3EEENS4_18smem_ptr_flag_bitsILi8EEENSR_INS5_IJNSA_ILi8EEESG_EEENS5_IJSG_SC_EEEEEEEvNS4_8identityENS4_28SM100_TMA_2SM_LOAD_MULTICASTES19_vS1A_EENS_8epilogue10collective18CollectiveEpilogueINS1D_23Sm100TmaWarpSpecializedILi2ELi2ELi32ELb0ELb0EEEJNS5_IJNSA_ILi64EEESF_SG_EEENS5_IJNSR_IS1I_SC_EENSR_INS5_IJSG_NSA_ILi2EEEEEENS5_IJSC_S1I_EEEEEEEEaSI_aSI_NS1D_6fusion15FusionCallbacksIS1H_NS1Q_17LinearCombinationIaiaiLNS_15FloatRoundStyleE2EEES1J_S1P_JEEENS4_5SM1004TMEM4LOAD26SM100_TMEM_LOAD_32dp32b32xENS4_13SM90_TMA_LOADES19_NS4_39AutoVectorizingCopyWithAssumedAlignmentILi128EEENS4_14SM90_TMA_STOREES19_S22_S22_EEEvvEEEEvNT_6ParamsE,"",@"SHT_CUDA_INFO"
	.sectionflags	@""
	.align	4


	//----- nvinfo : EIATTR_CUDA_API_VERSION
	.align		4
        /*0000*/ 	.byte	0x04, 0x37
        /*0002*/ 	.short	(.L_31 - .L_30)
.L_30:
        /*0004*/ 	.word	0x00000082


	//----- nvinfo : EIATTR_KPARAM_INFO
	.align		4
.L_31:
        /*0008*/ 	.byte	0x04, 0x17
        /*000a*/ 	.short	(.L_33 - .L_32)
.L_32:
        /*000c*/ 	.word	0x00000000
        /*0010*/ 	.short	0x0000
        /*0012*/ 	.short	0x0000
        /*0014*/ 	.byte	0x00, 0xf0, 0x01, 0x20


	//----- nvinfo : EIATTR_AT_ENTRY_FRAGMENTS
	.align		4
.L_33:
        /*0018*/ 	.byte	0x04, 0x4f
        /*001a*/ 	.short	(.L_35 - .L_34)


	//   ....[0]....
.L_34:
        /*001c*/ 	.word	0x00000007


	//----- nvinfo : EIATTR_RESERVED_SMEM_USED
	.align		4
.L_35:
        /*0020*/ 	.byte	0x01, 0x41
	.zero		2


	//----- nvinfo : EIATTR_SPARSE_MMA_MASK
	.align		4
        /*0024*/ 	.byte	0x03, 0x50
        /*0026*/ 	.short	0x0000


	//----- nvinfo : EIATTR_TCGEN05_2CTA_USED
	.align		4
        /*0028*/ 	.byte	0x01, 0x52
	.zero		2


	//----- nvinfo : EIATTR_MAXREG_COUNT
	.align		4
        /*002c*/ 	.byte	0x03, 0x1b
        /*002e*/ 	.short	0x00ff


	//----- nvinfo : EIATTR_NUM_BARRIERS
	.align		4
        /*0030*/ 	.byte	0x02, 0x4c
        /*0032*/ 	.byte	0x07
	.zero		1


	//----- nvinfo : EIATTR_EXTERNS
	.align		4
        /*0034*/ 	.byte	0x04, 0x0f
        /*0036*/ 	.short	(.L_37 - .L_36)


	//   ....[0]....
	.align		4
.L_36:
        /*0038*/ 	.word	index@(__assertfail)


	//----- nvinfo : EIATTR_MERCURY_ISA_VERSION
	.align		4
.L_37:
        /*003c*/ 	.byte	0x03, 0x5f
        /*003e*/ 	.short	0x0101


	//----- nvinfo : EIATTR_INT_WARP_WIDE_INSTR_OFFSETS
	.align		4
        /*0040*/ 	.byte	0x04, 0x31
        /*0042*/ 	.short	(.L_39 - .L_38)


	//   ....[0]....
.L_38:
        /*0044*/ 	.word	0x00001360


	//   ....[1]....
        /*0048*/ 	.word	0x00001400


	//   ....[2]....
        /*004c*/ 	.word	0x00006210


	//   ....[3]....
        /*0050*/ 	.word	0x00006240


	//   ....[4]....
        /*0054*/ 	.word	0x00006260


	//   ....[5]....
        /*0058*/ 	.word	0x00006e00


	//   ....[6]....
        /*005c*/ 	.word	0x00006eb0


	//   ....[7]....
        /*0060*/ 	.word	0x00006f60


	//   ....[8]....
        /*0064*/ 	.word	0x00007010


	//   ....[9]....
        /*0068*/ 	.word	0x00007100


	//   ....[10]....
        /*006c*/ 	.word	0x000071e0


	//----- nvinfo : EIATTR_COOP_GROUP_MASK_REGIDS
	.align		4
.L_39:
        /*0070*/ 	.byte	0x04, 0x29
        /*0072*/ 	.short	(.L_41 - .L_40)


	//   ....[0]....
.L_40:
        /*0074*/ 	.word	0xffffffff


	//   ....[1]....
        /*0078*/ 	.word	0xffffffff


	//   ....[2]....
        /*007c*/ 	.word	0xffffffff


	//   ....[3]....
        /*0080*/ 	.word	0xffffffff


	//   ....[4]....
        /*0084*/ 	.word	0xffffffff


	//   ....[5]....
        /*0088*/ 	.word	0xffffffff


	//   ....[6]....
        /*008c*/ 	.word	0xffffffff


	//   ....[7]....
        /*0090*/ 	.word	0xffffffff


	//   ....[8]....
        /*0094*/ 	.word	0xffffffff


	//   ....[9]....
        /*0098*/ 	.word	0xffffffff


	//   ....[10]....
        /*009c*/ 	.word	0xffffffff


	//   ....[11]....
        /*00a0*/ 	.word	0xffffffff


	//   ....[12]....
        /*00a4*/ 	.word	0xffffffff


	//   ....[13]....
        /*00a8*/ 	.word	0xffffffff


	//----- nvinfo : EIATTR_COOP_GROUP_INSTR_OFFSETS
	.align		4
.L_41:
        /*00ac*/ 	.byte	0x04, 0x28
        /*00ae*/ 	.short	(.L_43 - .L_42)


	//   ....[0]....
.L_42:
        /*00b0*/ 	.word	0x000000b0


	//   ....[1]....
        /*00b4*/ 	.word	0x00000520


	//   ....[2]....
        /*00b8*/ 	.word	0x00000d10


	//   ....[3]....
        /*00bc*/ 	.word	0x00000e60


	//   ....[4]....
        /*00c0*/ 	.word	0x00000f50


	//   ....[5]....
        /*00c4*/ 	.word	0x000010b0


	//   ....[6]....
        /*00c8*/ 	.word	0x00001240


	//   ....[7]....
        /*00cc*/ 	.word	0x00001480


	//   ....[8]....
        /*00d0*/ 	.word	0x00002790


	//   ....[9]....
        /*00d4*/ 	.word	0x00005140


	//   ....[10]....
        /*00d8*/ 	.word	0x00005610


	//   ....[11]....
        /*00dc*/ 	.word	0x00005640


	//   ....[12]....
        /*00e0*/ 	.word	0x00006110


	//   ....[13]....
        /*00e4*/ 	.word	0x00006320


	//----- nvinfo : EIATTR_VRC_CTA_INIT_COUNT
	.align		4
.L_43:
        /*00e8*/ 	.byte	0x02, 0x4a
        /*00ea*/ 	.byte	0x80
	.zero		1


	//----- nvinfo : EIATTR_SYSCALL_OFFSETS
	.align		4
        /*00ec*/ 	.byte	0x04, 0x46
        /*00ee*/ 	.short	(.L_45 - .L_44)


	//   ....[0]....
.L_44:
        /*00f0*/ 	.word	0x00007ce0


	//   ....[1]....
        /*00f4*/ 	.word	0x00007e20


	//   ....[2]....
        /*00f8*/ 	.word	0x00008630


	//   ....[3]....
        /*00fc*/ 	.word	0x00009430


	//----- nvinfo : EIATTR_MBARRIER_INSTR_OFFSETS
	.align		4
.L_45:
        /*0100*/ 	.byte	0x04, 0x39
        /*0102*/ 	.short	(.L_47 - .L_46)


	//   ....[0]....
.L_46:
        /*0104*/ 	.word	0x00000670
        /*0108*/ 	.word	0x000000ff
        /*010c*/ 	.word	0x00000000
        /*0110*/ 	.short	0x0100
        /*0112*/ 	.byte	0x04
	.zero		1


	//   ....[1]....
        /*0114*/ 	.word	0x00000680
        /*0118*/ 	.word	0x000000ff
        /*011c*/ 	.word	0x000001a0
        /*0120*/ 	.short	0x0100
        /*0122*/ 	.byte	0x04
	.zero		1


	//   ....[2]....
        /*0124*/ 	.word	0x00000690
        /*0128*/ 	.word	0x000000ff
        /*012c*/ 	.word	0x00000008
        /*0130*/ 	.short	0x0100
        /*0132*/ 	.byte	0x04
	.zero		1


	//   ....[3]....
        /*0134*/ 	.word	0x000006a0
        /*0138*/ 	.word	0x000000ff
        /*013c*/ 	.word	0x000001a8
        /*0140*/ 	.short	0x0100
        /*0142*/ 	.byte	0x04
	.zero		1


	//   ....[4]....
        /*0144*/ 	.word	0x000006b0
        /*0148*/ 	.word	0x000000ff
        /*014c*/ 	.word	0x00000010
        /*0150*/ 	.short	0x0100
        /*0152*/ 	.byte	0x04
	.zero		1


	//   ....[5]....
        /*0154*/ 	.word	0x000006c0
        /*0158*/ 	.word	0x000000ff
        /*015c*/ 	.word	0x000001b0
        /*0160*/ 	.short	0x0100
        /*0162*/ 	.byte	0x04
	.zero		1


	//   ....[6]....
        /*0164*/ 	.word	0x000006d0
        /*0168*/ 	.word	0x000000ff
        /*016c*/ 	.word	0x00000018
        /*0170*/ 	.short	0x0100
        /*0172*/ 	.byte	0x04
	.zero		1


	//   ....[7]....
        /*0174*/ 	.word	0x000006e0
        /*0178*/ 	.word	0x000000ff
        /*017c*/ 	.word	0x000001b8
        /*0180*/ 	.short	0x0100
        /*0182*/ 	.byte	0x04
	.zero		1


	//   ....[8]....
        /*0184*/ 	.word	0x000006f0
        /*0188*/ 	.word	0x000000ff
        /*018c*/ 	.word	0x00000020
        /*0190*/ 	.short	0x0100
        /*0192*/ 	.byte	0x04
	.zero		1


	//   ....[9]....
        /*0194*/ 	.word	0x00000700
        /*0198*/ 	.word	0x000000ff
        /*019c*/ 	.word	0x000001c0
        /*01a0*/ 	.short	0x0100
        /*01a2*/ 	.byte	0x04
	.zero		1


	//   ....[10]....
        /*01a4*/ 	.word	0x00000710
        /*01a8*/ 	.word	0x000000ff
        /*01ac*/ 	.word	0x00000028
        /*01b0*/ 	.short	0x0100
        /*01b2*/ 	.byte	0x04
	.zero		1


	//   ....[11]....
        /*01b4*/ 	.word	0x00000720
        /*01b8*/ 	.word	0x000000ff
        /*01bc*/ 	.word	0x000001c8
        /*01c0*/ 	.short	0x0100
        /*01c2*/ 	.byte	0x04
	.zero		1


	//   ....[12]....
        /*01c4*/ 	.word	0x00000730
        /*01c8*/ 	.word	0x000000ff
        /*01cc*/ 	.word	0x00000030
        /*01d0*/ 	.short	0x0100
        /*01d2*/ 	.byte	0x04
	.zero		1


	//   ....[13]....
        /*01d4*/ 	.word	0x00000740
        /*01d8*/ 	.word	0x000000ff
        /*01dc*/ 	.word	0x000001d0
        /*01e0*/ 	.short	0x0100
        /*01e2*/ 	.byte	0x04
	.zero		1


	//   ....[14]....
        /*01e4*/ 	.word	0x00000750
        /*01e8*/ 	.word	0x000000ff
        /*01ec*/ 	.word	0x00000038
        /*01f0*/ 	.short	0x0100
        /*01f2*/ 	.byte	0x04
	.zero		1


	//   ....[15]....
        /*01f4*/ 	.word	0x00000760
        /*01f8*/ 	.word	0x000000ff
        /*01fc*/ 	.word	0x000001d8
        /*0200*/ 	.short	0x0100
        /*0202*/ 	.byte	0x04
	.zero		1


	//   ....[16]....
        /*0204*/ 	.word	0x00000770
        /*0208*/ 	.word	0x000000ff
        /*020c*/ 	.word	0x00000040
        /*0210*/ 	.short	0x0100
        /*0212*/ 	.byte	0x04
	.zero		1


	//   ....[17]....
        /*0214*/ 	.word	0x00000780
        /*0218*/ 	.word	0x000000ff
        /*021c*/ 	.word	0x000001e0
        /*0220*/ 	.short	0x0100
        /*0222*/ 	.byte	0x04
	.zero		1


	//   ....[18]....
        /*0224*/ 	.word	0x00000790
        /*0228*/ 	.word	0x000000ff
        /*022c*/ 	.word	0x00000048
        /*0230*/ 	.short	0x0100
        /*0232*/ 	.byte	0x04
	.zero		1


	//   ....[19]....
        /*0234*/ 	.word	0x000007a0
        /*0238*/ 	.word	0x000000ff
        /*023c*/ 	.word	0x000001e8
        /*0240*/ 	.short	0x0100
        /*0242*/ 	.byte	0x04
	.zero		1


	//   ....[20]....
        /*0244*/ 	.word	0x000007b0
        /*0248*/ 	.word	0x000000ff
        /*024c*/ 	.word	0x00000050
        /*0250*/ 	.short	0x0100
        /*0252*/ 	.byte	0x04
	.zero		1


	//   ....[21]....
        /*0254*/ 	.word	0x000007c0
        /*0258*/ 	.word	0x000000ff
        /*025c*/ 	.word	0x000001f0
        /*0260*/ 	.short	0x0100
        /*0262*/ 	.byte	0x04
	.zero		1


	//   ....[22]....
        /*0264*/ 	.word	0x000007d0
        /*0268*/ 	.word	0x000000ff
        /*026c*/ 	.word	0x00000058
        /*0270*/ 	.short	0x0100
        /*0272*/ 	.byte	0x04
	.zero		1


	//   ....[23]....
        /*0274*/ 	.word	0x000007e0
        /*0278*/ 	.word	0x000000ff
        /*027c*/ 	.word	0x000001f8
        /*0280*/ 	.short	0x0100
        /*0282*/ 	.byte	0x04
	.zero		1


	//   ....[24]....
        /*0284*/ 	.word	0x000007f0
        /*0288*/ 	.word	0x000000ff
        /*028c*/ 	.word	0x00000060
        /*0290*/ 	.short	0x0100
        /*0292*/ 	.byte	0x04
	.zero		1


	//   ....[25]....
        /*0294*/ 	.word	0x00000800
        /*0298*/ 	.word	0x000000ff
        /*029c*/ 	.word	0x00000200
        /*02a0*/ 	.short	0x0100
        /*02a2*/ 	.byte	0x04
	.zero		1


	//   ....[26]....
        /*02a4*/ 	.word	0x00000810
        /*02a8*/ 	.word	0x000000ff
        /*02ac*/ 	.word	0x00000068
        /*02b0*/ 	.short	0x0100
        /*02b2*/ 	.byte	0x04
	.zero		1


	//   ....[27]....
        /*02b4*/ 	.word	0x00000820
        /*02b8*/ 	.word	0x000000ff
        /*02bc*/ 	.word	0x00000208
        /*02c0*/ 	.short	0x0100
        /*02c2*/ 	.byte	0x04
	.zero		1


	//   ....[28]....
        /*02c4*/ 	.word	0x00000830
        /*02c8*/ 	.word	0x000000ff
        /*02cc*/ 	.word	0x00000070
        /*02d0*/ 	.short	0x0100
        /*02d2*/ 	.byte	0x04
	.zero		1


	//   ....[29]....
        /*02d4*/ 	.word	0x00000840
        /*02d8*/ 	.word	0x000000ff
        /*02dc*/ 	.word	0x00000210
        /*02e0*/ 	.short	0x0100
        /*02e2*/ 	.byte	0x04
	.zero		1


	//   ....[30]....
        /*02e4*/ 	.word	0x00000850
        /*02e8*/ 	.word	0x000000ff
        /*02ec*/ 	.word	0x00000078
        /*02f0*/ 	.short	0x0100
        /*02f2*/ 	.byte	0x04
	.zero		1


	//   ....[31]....
        /*02f4*/ 	.word	0x00000860
        /*02f8*/ 	.word	0x000000ff
        /*02fc*/ 	.word	0x00000218
        /*0300*/ 	.short	0x0100
        /*0302*/ 	.byte	0x04
	.zero		1


	//   ....[32]....
        /*0304*/ 	.word	0x00000870
        /*0308*/ 	.word	0x000000ff
        /*030c*/ 	.word	0x00000080
        /*0310*/ 	.short	0x0100
        /*0312*/ 	.byte	0x04
	.zero		1


	//   ....[33]....
        /*0314*/ 	.word	0x00000880
        /*0318*/ 	.word	0x000000ff
        /*031c*/ 	.word	0x00000220
        /*0320*/ 	.short	0x0100
        /*0322*/ 	.byte	0x04
	.zero		1


	//   ....[34]....
        /*0324*/ 	.word	0x00000890
        /*0328*/ 	.word	0x000000ff
        /*032c*/ 	.word	0x00000088
        /*0330*/ 	.short	0x0100
        /*0332*/ 	.byte	0x04
	.zero		1


	//   ....[35]....
        /*0334*/ 	.word	0x000008a0
        /*0338*/ 	.word	0x000000ff
        /*033c*/ 	.word	0x00000228
        /*0340*/ 	.short	0x0100
        /*0342*/ 	.byte	0x04
	.zero		1


	//   ....[36]....
        /*0344*/ 	.word	0x000008b0
        /*0348*/ 	.word	0x000000ff
        /*034c*/ 	.word	0x00000090
        /*0350*/ 	.short	0x0100
        /*0352*/ 	.byte	0x04
	.zero		1


	//   ....[37]....
        /*0354*/ 	.word	0x000008c0
        /*0358*/ 	.word	0x000000ff
        /*035c*/ 	.word	0x00000230
        /*0360*/ 	.short	0x0100
        /*0362*/ 	.byte	0x04
	.zero		1


	//   ....[38]....
        /*0364*/ 	.word	0x000008d0
        /*0368*/ 	.word	0x000000ff
        /*036c*/ 	.word	0x00000098
        /*0370*/ 	.short	0x0100
        /*0372*/ 	.byte	0x04
	.zero		1


	//   ....[39]....
        /*0374*/ 	.word	0x000008e0
        /*0378*/ 	.word	0x000000ff
        /*037c*/ 	.word	0x00000238
        /*0380*/ 	.short	0x0100
        /*0382*/ 	.byte	0x04
	.zero		1


	//   ....[40]....
        /*0384*/ 	.word	0x000008f0
        /*0388*/ 	.word	0x000000ff
        /*038c*/ 	.word	0x000000a0
        /*0390*/ 	.short	0x0100
        /*0392*/ 	.byte	0x04
	.zero		1


	//   ....[41]....
        /*0394*/ 	.word	0x00000900
        /*0398*/ 	.word	0x000000ff
        /*039c*/ 	.word	0x00000240
        /*03a0*/ 	.short	0x0100
        /*03a2*/ 	.byte	0x04
	.zero		1


	//   ....[42]....
        /*03a4*/ 	.word	0x00000910
        /*03a8*/ 	.word	0x000000ff
        /*03ac*/ 	.word	0x000000a8
        /*03b0*/ 	.short	0x0100
        /*03b2*/ 	.byte	0x04
	.zero		1


	//   ....[43]....
        /*03b4*/ 	.word	0x00000920
        /*03b8*/ 	.word	0x000000ff
        /*03bc*/ 	.word	0x00000248
        /*03c0*/ 	.short	0x0100
        /*03c2*/ 	.byte	0x04
	.zero		1


	//   ....[44]....
        /*03c4*/ 	.word	0x00000930
        /*03c8*/ 	.word	0x000000ff
        /*03cc*/ 	.word	0x000000b0
        /*03d0*/ 	.short	0x0100
        /*03d2*/ 	.byte	0x04
	.zero		1


	//   ....[45]....
        /*03d4*/ 	.word	0x00000940
        /*03d8*/ 	.word	0x000000ff
        /*03dc*/ 	.word	0x00000250
        /*03e0*/ 	.short	0x0100
        /*03e2*/ 	.byte	0x04
	.zero		1


	//   ....[46]....
        /*03e4*/ 	.word	0x00000950
        /*03e8*/ 	.word	0x000000ff
        /*03ec*/ 	.word	0x000000b8
        /*03f0*/ 	.short	0x0100
        /*03f2*/ 	.byte	0x04
	.zero		1


	//   ....[47]....
        /*03f4*/ 	.word	0x00000960
        /*03f8*/ 	.word	0x000000ff
        /*03fc*/ 	.word	0x00000258
        /*0400*/ 	.short	0x0100
        /*0402*/ 	.byte	0x04
	.zero		1


	//   ....[48]....
        /*0404*/ 	.word	0x00000970
        /*0408*/ 	.word	0x000000ff
        /*040c*/ 	.word	0x000000c0
        /*0410*/ 	.short	0x0100
        /*0412*/ 	.byte	0x04
	.zero		1


	//   ....[49]....
        /*0414*/ 	.word	0x00000980
        /*0418*/ 	.word	0x000000ff
        /*041c*/ 	.word	0x00000260
        /*0420*/ 	.short	0x0100
        /*0422*/ 	.byte	0x04
	.zero		1


	//   ....[50]....
        /*0424*/ 	.word	0x00000990
        /*0428*/ 	.word	0x000000ff
        /*042c*/ 	.word	0x000000c8
        /*0430*/ 	.short	0x0100
        /*0432*/ 	.byte	0x04
	.zero		1


	//   ....[51]....
        /*0434*/ 	.word	0x000009a0
        /*0438*/ 	.word	0x000000ff
        /*043c*/ 	.word	0x00000268
        /*0440*/ 	.short	0x0100
        /*0442*/ 	.byte	0x04
	.zero		1


	//   ....[52]....
        /*0444*/ 	.word	0x000009b0
        /*0448*/ 	.word	0x000000ff
        /*044c*/ 	.word	0x000000d0
        /*0450*/ 	.short	0x0100
        /*0452*/ 	.byte	0x04
	.zero		1


	//   ....[53]....
        /*0454*/ 	.word	0x000009c0
        /*0458*/ 	.word	0x000000ff
        /*045c*/ 	.word	0x00000270
        /*0460*/ 	.short	0x0100
        /*0462*/ 	.byte	0x04
	.zero		1


	//   ....[54]....
        /*0464*/ 	.word	0x000009d0
        /*0468*/ 	.word	0x000000ff
        /*046c*/ 	.word	0x000000d8
        /*0470*/ 	.short	0x0100
        /*0472*/ 	.byte	0x04
	.zero		1


	//   ....[55]....
        /*0474*/ 	.word	0x000009e0
        /*0478*/ 	.word	0x000000ff
        /*047c*/ 	.word	0x00000278
        /*0480*/ 	.short	0x0100
        /*0482*/ 	.byte	0x04
	.zero		1


	//   ....[56]....
        /*0484*/ 	.word	0x000009f0
        /*0488*/ 	.word	0x000000ff
        /*048c*/ 	.word	0x000000e0
        /*0490*/ 	.short	0x0100
        /*0492*/ 	.byte	0x04
	.zero		1


	//   ....[57]....
        /*0494*/ 	.word	0x00000a00
        /*0498*/ 	.word	0x000000ff
        /*049c*/ 	.word	0x00000280
        /*04a0*/ 	.short	0x0100
        /*04a2*/ 	.byte	0x04
	.zero		1


	//   ....[58]....
        /*04a4*/ 	.word	0x00000a10
        /*04a8*/ 	.word	0x000000ff
        /*04ac*/ 	.word	0x000000e8
        /*04b0*/ 	.short	0x0100
        /*04b2*/ 	.byte	0x04
	.zero		1


	//   ....[59]....
        /*04b4*/ 	.word	0x00000a20
        /*04b8*/ 	.word	0x000000ff
        /*04bc*/ 	.word	0x00000288
        /*04c0*/ 	.short	0x0100
        /*04c2*/ 	.byte	0x04
	.zero		1


	//   ....[60]....
        /*04c4*/ 	.word	0x00000a30
        /*04c8*/ 	.word	0x000000ff
        /*04cc*/ 	.word	0x000000f0
        /*04d0*/ 	.short	0x0100
        /*04d2*/ 	.byte	0x04
	.zero		1


	//   ....[61]....
        /*04d4*/ 	.word	0x00000a40
        /*04d8*/ 	.word	0x000000ff
        /*04dc*/ 	.word	0x00000290
        /*04e0*/ 	.short	0x0100
        /*04e2*/ 	.byte	0x04
	.zero		1


	//   ....[62]....
        /*04e4*/ 	.word	0x00000a50
        /*04e8*/ 	.word	0x000000ff
        /*04ec*/ 	.word	0x000000f8
        /*04f0*/ 	.short	0x0100
        /*04f2*/ 	.byte	0x04
	.zero		1


	//   ....[63]....
        /*04f4*/ 	.word	0x00000a60
        /*04f8*/ 	.word	0x000000ff
        /*04fc*/ 	.word	0x00000298
        /*0500*/ 	.short	0x0100
        /*0502*/ 	.byte	0x04
	.zero		1


	//   ....[64]....
        /*0504*/ 	.word	0x00000a70
        /*0508*/ 	.word	0x000000ff
        /*050c*/ 	.word	0x00000100
        /*0510*/ 	.short	0x0100
        /*0512*/ 	.byte	0x04
	.zero		1


	//   ....[65]....
        /*0514*/ 	.word	0x00000a80
        /*0518*/ 	.word	0x000000ff
        /*051c*/ 	.word	0x000002a0
        /*0520*/ 	.short	0x0100
        /*0522*/ 	.byte	0x04
	.zero		1


	//   ....[66]....
        /*0524*/ 	.word	0x00000a90
        /*0528*/ 	.word	0x000000ff
        /*052c*/ 	.word	0x00000108
        /*0530*/ 	.short	0x0100
        /*0532*/ 	.byte	0x04
	.zero		1


	//   ....[67]....
        /*0534*/ 	.word	0x00000aa0
        /*0538*/ 	.word	0x000000ff
        /*053c*/ 	.word	0x000002a8
        /*0540*/ 	.short	0x0100
        /*0542*/ 	.byte	0x04
	.zero		1


	//   ....[68]....
        /*0544*/ 	.word	0x00000ab0
        /*0548*/ 	.word	0x000000ff
        /*054c*/ 	.word	0x00000110
        /*0550*/ 	.short	0x0100
        /*0552*/ 	.byte	0x04
	.zero		1


	//   ....[69]....
        /*0554*/ 	.word	0x00000ac0
        /*0558*/ 	.word	0x000000ff
        /*055c*/ 	.word	0x000002b0
        /*0560*/ 	.short	0x0100
        /*0562*/ 	.byte	0x04
	.zero		1


	//   ....[70]....
        /*0564*/ 	.word	0x00000ad0
        /*0568*/ 	.word	0x000000ff
        /*056c*/ 	.word	0x00000118
        /*0570*/ 	.short	0x0100
        /*0572*/ 	.byte	0x04
	.zero		1


	//   ....[71]....
        /*0574*/ 	.word	0x00000ae0
        /*0578*/ 	.word	0x000000ff
        /*057c*/ 	.word	0x000002b8
        /*0580*/ 	.short	0x0100
        /*0582*/ 	.byte	0x04
	.zero		1


	//   ....[72]....
        /*0584*/ 	.word	0x00000af0
        /*0588*/ 	.word	0x000000ff
        /*058c*/ 	.word	0x00000120
        /*0590*/ 	.short	0x0100
        /*0592*/ 	.byte	0x04
	.zero		1


	//   ....[73]....
        /*0594*/ 	.word	0x00000b00
        /*0598*/ 	.word	0x000000ff
        /*059c*/ 	.word	0x000002c0
        /*05a0*/ 	.short	0x0100
        /*05a2*/ 	.byte	0x04
	.zero		1


	//   ....[74]....
        /*05a4*/ 	.word	0x00000b10
        /*05a8*/ 	.word	0x000000ff
        /*05ac*/ 	.word	0x00000128
        /*05b0*/ 	.short	0x0100
        /*05b2*/ 	.byte	0x04
	.zero		1


	//   ....[75]....
        /*05b4*/ 	.word	0x00000b20
        /*05b8*/ 	.word	0x000000ff
        /*05bc*/ 	.word	0x000002c8
        /*05c0*/ 	.short	0x0100
        /*05c2*/ 	.byte	0x04
	.zero		1


	//   ....[76]....
        /*05c4*/ 	.word	0x00000b30
        /*05c8*/ 	.word	0x000000ff
        /*05cc*/ 	.word	0x00000130
        /*05d0*/ 	.short	0x0100
        /*05d2*/ 	.byte	0x04
	.zero		1


	//   ....[77]....
        /*05d4*/ 	.word	0x00000b40
        /*05d8*/ 	.word	0x000000ff
        /*05dc*/ 	.word	0x000002d0
        /*05e0*/ 	.short	0x0100
        /*05e2*/ 	.byte	0x04
	.zero		1


	//   ....[78]....
        /*05e4*/ 	.word	0x00000b50
        /*05e8*/ 	.word	0x000000ff
        /*05ec*/ 	.word	0x00000138
        /*05f0*/ 	.short	0x0100
        /*05f2*/ 	.byte	0x04
	.zero		1


	//   ....[79]....
        /*05f4*/ 	.word	0x00000b60
        /*05f8*/ 	.word	0x000000ff
        /*05fc*/ 	.word	0x000002d8
        /*0600*/ 	.short	0x0100
        /*0602*/ 	.byte	0x04
	.zero		1


	//   ....[80]....
        /*0604*/ 	.word	0x00000b70
        /*0608*/ 	.word	0x000000ff
        /*060c*/ 	.word	0x00000140
        /*0610*/ 	.short	0x0100
        /*0612*/ 	.byte	0x04
	.zero		1


	//   ....[81]....
        /*0614*/ 	.word	0x00000b80
        /*0618*/ 	.word	0x000000ff
        /*061c*/ 	.word	0x000002e0
        /*0620*/ 	.short	0x0100
        /*0622*/ 	.byte	0x04
	.zero		1


	//   ....[82]....
        /*0624*/ 	.word	0x00000b90
        /*0628*/ 	.word	0x000000ff
        /*062c*/ 	.word	0x00000148
        /*0630*/ 	.short	0x0100
        /*0632*/ 	.byte	0x04
	.zero		1


	//   ....[83]....
        /*0634*/ 	.word	0x00000ba0
        /*0638*/ 	.word	0x000000ff
        /*063c*/ 	.word	0x000002e8
        /*0640*/ 	.short	0x0100
        /*0642*/ 	.byte	0x04
	.zero		1


	//   ....[84]....
        /*0644*/ 	.word	0x00000bb0
        /*0648*/ 	.word	0x000000ff
        /*064c*/ 	.word	0x00000150
        /*0650*/ 	.short	0x0100
        /*0652*/ 	.byte	0x04
	.zero		1


	//   ....[85]....
        /*0654*/ 	.word	0x00000bc0
        /*0658*/ 	.word	0x000000ff
        /*065c*/ 	.word	0x000002f0
        /*0660*/ 	.short	0x0100
        /*0662*/ 	.byte	0x04
	.zero		1


	//   ....[86]....
        /*0664*/ 	.word	0x00000bd0
        /*0668*/ 	.word	0x000000ff
        /*066c*/ 	.word	0x00000158
        /*0670*/ 	.short	0x0100
        /*0672*/ 	.byte	0x04
	.zero		1


	//   ....[87]....
        /*0674*/ 	.word	0x00000be0
        /*0678*/ 	.word	0x000000ff
        /*067c*/ 	.word	0x000002f8
        /*0680*/ 	.short	0x0100
        /*0682*/ 	.byte	0x04
	.zero		1


	//   ....[88]....
        /*0684*/ 	.word	0x00000bf0
        /*0688*/ 	.word	0x000000ff
        /*068c*/ 	.word	0x00000160
        /*0690*/ 	.short	0x0100
        /*0692*/ 	.byte	0x04
	.zero		1


	//   ....[89]....
        /*0694*/ 	.word	0x00000c00
        /*0698*/ 	.word	0x000000ff
        /*069c*/ 	.word	0x00000300
        /*06a0*/ 	.short	0x0100
        /*06a2*/ 	.byte	0x04
	.zero		1


	//   ....[90]....
        /*06a4*/ 	.word	0x00000c10
        /*06a8*/ 	.word	0x000000ff
        /*06ac*/ 	.word	0x00000168
        /*06b0*/ 	.short	0x0100
        /*06b2*/ 	.byte	0x04
	.zero		1


	//   ....[91]....
        /*06b4*/ 	.word	0x00000c20
        /*06b8*/ 	.word	0x000000ff
        /*06bc*/ 	.word	0x00000308
        /*06c0*/ 	.short	0x0100
        /*06c2*/ 	.byte	0x04
	.zero		1


	//   ....[92]....
        /*06c4*/ 	.word	0x00000c30
        /*06c8*/ 	.word	0x000000ff
        /*06cc*/ 	.word	0x00000170
        /*06d0*/ 	.short	0x0100
        /*06d2*/ 	.byte	0x04
	.zero		1


	//   ....[93]....
        /*06d4*/ 	.word	0x00000c40
        /*06d8*/ 	.word	0x000000ff
        /*06dc*/ 	.word	0x00000310
        /*06e0*/ 	.short	0x0100
        /*06e2*/ 	.byte	0x04
	.zero		1


	//   ....[94]....
        /*06e4*/ 	.word	0x00000c50
        /*06e8*/ 	.word	0x000000ff
        /*06ec*/ 	.word	0x00000178
        /*06f0*/ 	.short	0x0100
        /*06f2*/ 	.byte	0x04
	.zero		1


	//   ....[95]....
        /*06f4*/ 	.word	0x00000c60
        /*06f8*/ 	.word	0x000000ff
        /*06fc*/ 	.word	0x00000318
        /*0700*/ 	.short	0x0100
        /*0702*/ 	.byte	0x04
	.zero		1


	//   ....[96]....
        /*0704*/ 	.word	0x00000c70
        /*0708*/ 	.word	0x000000ff
        /*070c*/ 	.word	0x00000180
        /*0710*/ 	.short	0x0100
        /*0712*/ 	.byte	0x04
	.zero		1


	//   ....[97]....
        /*0714*/ 	.word	0x00000c80
        /*0718*/ 	.word	0x000000ff
        /*071c*/ 	.word	0x00000320
        /*0720*/ 	.short	0x0100
        /*0722*/ 	.byte	0x04
	.zero		1


	//   ....[98]....
        /*0724*/ 	.word	0x00000c90
        /*0728*/ 	.word	0x000000ff
        /*072c*/ 	.word	0x00000188
        /*0730*/ 	.short	0x0100
        /*0732*/ 	.byte	0x04
	.zero		1


	//   ....[99]....
        /*0734*/ 	.word	0x00000ca0
        /*0738*/ 	.word	0x000000ff
        /*073c*/ 	.word	0x00000328
        /*0740*/ 	.short	0x0100
        /*0742*/ 	.byte	0x04
	.zero		1


	//   ....[100]....
        /*0744*/ 	.word	0x00000cb0
        /*0748*/ 	.word	0x000000ff
        /*074c*/ 	.word	0x00000190
        /*0750*/ 	.short	0x0100
        /*0752*/ 	.byte	0x04
	.zero		1


	//   ....[101]....
        /*0754*/ 	.word	0x00000cc0
        /*0758*/ 	.word	0x000000ff
        /*075c*/ 	.word	0x00000330
        /*0760*/ 	.short	0x0100
        /*0762*/ 	.byte	0x04
	.zero		1


	//   ....[102]....
        /*0764*/ 	.word	0x00000cd0
        /*0768*/ 	.word	0x000000ff
        /*076c*/ 	.word	0x00000198
        /*0770*/ 	.short	0x0100
        /*0772*/ 	.byte	0x04
	.zero		1


	//   ....[103]....
        /*0774*/ 	.word	0x00000ce0
        /*0778*/ 	.word	0x000000ff
        /*077c*/ 	.word	0x00000338
        /*0780*/ 	.short	0x0100
        /*0782*/ 	.byte	0x04
	.zero		1


	//   ....[104]....
        /*0784*/ 	.word	0x00000e10
        /*0788*/ 	.word	0x000000ff
        /*078c*/ 	.word	0x00000340
        /*0790*/ 	.short	0x0100
        /*0792*/ 	.byte	0x04
	.zero		1


	//   ....[105]....
        /*0794*/ 	.word	0x00000e20
        /*0798*/ 	.word	0x000000ff
        /*079c*/ 	.word	0x00000350
        /*07a0*/ 	.short	0x0100
        /*07a2*/ 	.byte	0x04
	.zero		1


	//   ....[106]....
        /*07a4*/ 	.word	0x00000e30
        /*07a8*/ 	.word	0x000000ff
        /*07ac*/ 	.word	0x00000348
        /*07b0*/ 	.short	0x0100
        /*07b2*/ 	.byte	0x04
	.zero		1


	//   ....[107]....
        /*07b4*/ 	.word	0x00000e40
        /*07b8*/ 	.word	0x000000ff
        /*07bc*/ 	.word	0x00000358
        /*07c0*/ 	.short	0x0100
        /*07c2*/ 	.byte	0x04
	.zero		1


	//   ....[108]....
        /*07c4*/ 	.word	0x00000f20
        /*07c8*/ 	.word	0x000000ff
        /*07cc*/ 	.word	0x00000360
        /*07d0*/ 	.short	0x0100
        /*07d2*/ 	.byte	0x06
	.zero		1


	//   ....[109]....
        /*07d4*/ 	.word	0x00000f30
        /*07d8*/ 	.word	0x000000ff
        /*07dc*/ 	.word	0x00000368
        /*07e0*/ 	.short	0x0100
        /*07e2*/ 	.byte	0x06
	.zero		1


	//   ....[110]....
        /*07e4*/ 	.word	0x00001060
        /*07e8*/ 	.word	0x000000ff
        /*07ec*/ 	.word	0x00000370
        /*07f0*/ 	.short	0x0100
        /*07f2*/ 	.byte	0x06
	.zero		1


	//   ....[111]....
        /*07f4*/ 	.word	0x00001070
        /*07f8*/ 	.word	0x000000ff
        /*07fc*/ 	.word	0x00000380
        /*0800*/ 	.short	0x0100
        /*0802*/ 	.byte	0x06
	.zero		1


	//   ....[112]....
        /*0804*/ 	.word	0x00001080
        /*0808*/ 	.word	0x000000ff
        /*080c*/ 	.word	0x00000378
        /*0810*/ 	.short	0x0100
        /*0812*/ 	.byte	0x06
	.zero		1


	//   ....[113]....
        /*0814*/ 	.word	0x00001090
        /*0818*/ 	.word	0x000000ff
        /*081c*/ 	.word	0x00000388
        /*0820*/ 	.short	0x0100
        /*0822*/ 	.byte	0x06
	.zero		1


	//   ....[114]....
        /*0824*/ 	.word	0x000011b0
        /*0828*/ 	.word	0x000000ff
        /*082c*/ 	.word	0x00000390
        /*0830*/ 	.short	0x0100
        /*0832*/ 	.byte	0x04
	.zero		1


	//   ....[115]....
        /*0834*/ 	.word	0x000011c0
        /*0838*/ 	.word	0x000000ff
        /*083c*/ 	.word	0x000003b0
        /*0840*/ 	.short	0x0100
        /*0842*/ 	.byte	0x04
	.zero		1


	//   ....[116]....
        /*0844*/ 	.word	0x000011d0
        /*0848*/ 	.word	0x000000ff
        /*084c*/ 	.word	0x00000398
        /*0850*/ 	.short	0x0100
        /*0852*/ 	.byte	0x04
	.zero		1


	//   ....[117]....
        /*0854*/ 	.word	0x000011e0
        /*0858*/ 	.word	0x000000ff
        /*085c*/ 	.word	0x000003b8
        /*0860*/ 	.short	0x0100
        /*0862*/ 	.byte	0x04
	.zero		1


	//   ....[118]....
        /*0864*/ 	.word	0x000011f0
        /*0868*/ 	.word	0x000000ff
        /*086c*/ 	.word	0x000003a0
        /*0870*/ 	.short	0x0100
        /*0872*/ 	.byte	0x04
	.zero		1


	//   ....[119]....
        /*0874*/ 	.word	0x00001200
        /*0878*/ 	.word	0x000000ff
        /*087c*/ 	.word	0x000003c0
        /*0880*/ 	.short	0x0100
        /*0882*/ 	.byte	0x04
	.zero		1


	//   ....[120]....
        /*0884*/ 	.word	0x00001210
        /*0888*/ 	.word	0x000000ff
        /*088c*/ 	.word	0x000003a8
        /*0890*/ 	.short	0x0100
        /*0892*/ 	.byte	0x04
	.zero		1


	//   ....[121]....
        /*0894*/ 	.word	0x00001220
        /*0898*/ 	.word	0x000000ff
        /*089c*/ 	.word	0x000003c8
        /*08a0*/ 	.short	0x0100
        /*08a2*/ 	.byte	0x04
	.zero		1


	//   ....[122]....
        /*08a4*/ 	.word	0x00001310
        /*08a8*/ 	.word	0x000000ff
        /*08ac*/ 	.word	0x000003d0
        /*08b0*/ 	.short	0x0100
        /*08b2*/ 	.byte	0x04
	.zero		1


	//   ....[123]....
        /*08b4*/ 	.word	0x00001320
        /*08b8*/ 	.word	0x000000ff
        /*08bc*/ 	.word	0x000003e0
        /*08c0*/ 	.short	0x0100
        /*08c2*/ 	.byte	0x04
	.zero		1


	//   ....[124]....
        /*08c4*/ 	.word	0x00001330
        /*08c8*/ 	.word	0x000000ff
        /*08cc*/ 	.word	0x000003d8
        /*08d0*/ 	.short	0x0100
        /*08d2*/ 	.byte	0x04
	.zero		1


	//   ....[125]....
        /*08d4*/ 	.word	0x00001340
        /*08d8*/ 	.word	0x000000ff
        /*08dc*/ 	.word	0x000003e8
        /*08e0*/ 	.short	0x0100
        /*08e2*/ 	.byte	0x04
	.zero		1


	//   ....[126]....
        /*08e4*/ 	.word	0x00001440
        /*08e8*/ 	.word	0x000000ff
        /*08ec*/ 	.word	0x000003f0
        /*08f0*/ 	.short	0x0100
        /*08f2*/ 	.byte	0x06
	.zero		1


	//   ....[127]....
        /*08f4*/ 	.word	0x00001fc0
        /*08f8*/ 	.word	0x00000000
        /*08fc*/ 	.word	0x000003e0
        /*0900*/ 	.short	0x010a
        /*0902*/ 	.byte	0xff
	.zero		1


	//   ....[128]....
        /*0904*/ 	.word	0x00001ff0
        /*0908*/ 	.word	0x00000000
        /*090c*/ 	.word	0x000003d0
        /*0910*/ 	.short	0x0101
        /*0912*/ 	.byte	0xff
	.zero		1


	//   ....[129]....
        /*0914*/ 	.word	0x000020b0
        /*0918*/ 	.word	0x000000ff
        /*091c*/ 	.word	0x000001a0
        /*0920*/ 	.short	0x010a
        /*0922*/ 	.byte	0x04
	.zero		1


	//   ....[130]....
        /*0924*/ 	.word	0x00002170
        /*0928*/ 	.word	0x000000ff
        /*092c*/ 	.word	0x000001a0
        /*0930*/ 	.short	0x010a
        /*0932*/ 	.byte	0x21
	.zero		1


	//   ....[131]....
        /*0934*/ 	.word	0x00002320
        /*0938*/ 	.word	0x000000ff
        /*093c*/ 	.word	0x000001a0
        /*0940*/ 	.short	0x010a
        /*0942*/ 	.byte	0x05
	.zero		1


	//   ....[132]....
        /*0944*/ 	.word	0x00002430
        /*0948*/ 	.word	0x000000ff
        /*094c*/ 	.word	0x00000368
        /*0950*/ 	.short	0x0101
        /*0952*/ 	.byte	0x06
	.zero		1


	//   ....[133]....
        /*0954*/ 	.word	0x00002450
        /*0958*/ 	.word	0x000000ff
        /*095c*/ 	.word	0x000001a0
        /*0960*/ 	.short	0x010a
        /*0962*/ 	.byte	0x04
	.zero		1


	//   ....[134]....
        /*0964*/ 	.word	0x000024d0
        /*0968*/ 	.word	0x000000ff
        /*096c*/ 	.word	0x000001a0
        /*0970*/ 	.short	0x010a
        /*0972*/ 	.byte	0x11
	.zero		1


	//   ....[135]....
        /*0974*/ 	.word	0x00002660
        /*0978*/ 	.word	0x000000ff
        /*097c*/ 	.word	0x000001a0
        /*0980*/ 	.short	0x010a
        /*0982*/ 	.byte	0x05
	.zero		1


	//   ....[136]....
        /*0984*/ 	.word	0x000027c0
        /*0988*/ 	.word	0x00000003
        /*098c*/ 	.word	0x00000370
        /*0990*/ 	.short	0x010a
        /*0992*/ 	.byte	0xff
	.zero		1


	//   ....[137]....
        /*0994*/ 	.word	0x00002910
        /*0998*/ 	.word	0x00000000
        /*099c*/ 	.word	0x00000000
        /*09a0*/ 	.short	0x0101
        /*09a2*/ 	.byte	0xff
	.zero		1


	//   ....[138]....
        /*09a4*/ 	.word	0x00002ec0
        /*09a8*/ 	.word	0x000000ff
        /*09ac*/ 	.word	0x00000000
        /*09b0*/ 	.short	0x010a
        /*09b2*/ 	.byte	0x04
	.zero		1


	//   ....[139]....
        /*09b4*/ 	.word	0x00002f50
        /*09b8*/ 	.word	0x000000ff
        /*09bc*/ 	.word	0x00000000
        /*09c0*/ 	.short	0x010a
        /*09c2*/ 	.byte	0x05
	.zero		1


	//   ....[140]....
        /*09c4*/ 	.word	0x00002fe0
        /*09c8*/ 	.word	0x000000ff
        /*09cc*/ 	.word	0x00000000
        /*09d0*/ 	.short	0x010a
        /*09d2*/ 	.byte	0x05
	.zero		1


	//   ....[141]....
        /*09d4*/ 	.word	0x00003070
        /*09d8*/ 	.word	0x000000ff
        /*09dc*/ 	.word	0x00000000
        /*09e0*/ 	.short	0x010a
        /*09e2*/ 	.byte	0x05
	.zero		1


	//   ....[142]....
        /*09e4*/ 	.word	0x00003100
        /*09e8*/ 	.word	0x000000ff
        /*09ec*/ 	.word	0x00000000
        /*09f0*/ 	.short	0x010a
        /*09f2*/ 	.byte	0x05
	.zero		1


	//   ....[143]....
        /*09f4*/ 	.word	0x00003190
        /*09f8*/ 	.word	0x000000ff
        /*09fc*/ 	.word	0x00000000
        /*0a00*/ 	.short	0x010a
        /*0a02*/ 	.byte	0x05
	.zero		1


	//   ....[144]....
        /*0a04*/ 	.word	0x00003220
        /*0a08*/ 	.word	0x000000ff
        /*0a0c*/ 	.word	0x00000000
        /*0a10*/ 	.short	0x010a
        /*0a12*/ 	.byte	0x05
	.zero		1


	//   ....[145]....
        /*0a14*/ 	.word	0x000032b0
        /*0a18*/ 	.word	0x000000ff
        /*0a1c*/ 	.word	0x00000000
        /*0a20*/ 	.short	0x010a
        /*0a22*/ 	.byte	0x05
	.zero		1


	//   ....[146]....
        /*0a24*/ 	.word	0x00003340
        /*0a28*/ 	.word	0x000000ff
        /*0a2c*/ 	.word	0x00000000
        /*0a30*/ 	.short	0x010a
        /*0a32*/ 	.byte	0x05
	.zero		1


	//   ....[147]....
        /*0a34*/ 	.word	0x000033d0
        /*0a38*/ 	.word	0x000000ff
        /*0a3c*/ 	.word	0x00000000
        /*0a40*/ 	.short	0x010a
        /*0a42*/ 	.byte	0x05
	.zero		1


	//   ....[148]....
        /*0a44*/ 	.word	0x00003460
        /*0a48*/ 	.word	0x000000ff
        /*0a4c*/ 	.word	0x00000000
        /*0a50*/ 	.short	0x010a
        /*0a52*/ 	.byte	0x05
	.zero		1


	//   ....[149]....
        /*0a54*/ 	.word	0x000034f0
        /*0a58*/ 	.word	0x000000ff
        /*0a5c*/ 	.word	0x00000000
        /*0a60*/ 	.short	0x010a
        /*0a62*/ 	.byte	0x05
	.zero		1


	//   ....[150]....
        /*0a64*/ 	.word	0x00003580
        /*0a68*/ 	.word	0x000000ff
        /*0a6c*/ 	.word	0x00000000
        /*0a70*/ 	.short	0x010a
        /*0a72*/ 	.byte	0x05
	.zero		1


	//   ....[151]....
        /*0a74*/ 	.word	0x00003610
        /*0a78*/ 	.word	0x000000ff
        /*0a7c*/ 	.word	0x00000000
        /*0a80*/ 	.short	0x010a
        /*0a82*/ 	.byte	0x05
	.zero		1


	//   ....[152]....
        /*0a84*/ 	.word	0x000036a0
        /*0a88*/ 	.word	0x000000ff
        /*0a8c*/ 	.word	0x00000000
        /*0a90*/ 	.short	0x010a
        /*0a92*/ 	.byte	0x05
	.zero		1


	//   ....[153]....
        /*0a94*/ 	.word	0x00003730
        /*0a98*/ 	.word	0x000000ff
        /*0a9c*/ 	.word	0x00000000
        /*0aa0*/ 	.short	0x010a
        /*0aa2*/ 	.byte	0x05
	.zero		1


	//   ....[154]....
        /*0aa4*/ 	.word	0x000037c0
        /*0aa8*/ 	.word	0x000000ff
        /*0aac*/ 	.word	0x00000000
        /*0ab0*/ 	.short	0x010a
        /*0ab2*/ 	.byte	0x05
	.zero		1


	//   ....[155]....
        /*0ab4*/ 	.word	0x00003850
        /*0ab8*/ 	.word	0x000000ff
        /*0abc*/ 	.word	0x00000000
        /*0ac0*/ 	.short	0x010a
        /*0ac2*/ 	.byte	0x05
	.zero		1


	//   ....[156]....
        /*0ac4*/ 	.word	0x000038e0
        /*0ac8*/ 	.word	0x000000ff
        /*0acc*/ 	.word	0x00000000
        /*0ad0*/ 	.short	0x010a
        /*0ad2*/ 	.byte	0x05
	.zero		1


	//   ....[157]....
        /*0ad4*/ 	.word	0x00003970
        /*0ad8*/ 	.word	0x000000ff
        /*0adc*/ 	.word	0x00000000
        /*0ae0*/ 	.short	0x010a
        /*0ae2*/ 	.byte	0x05
	.zero		1


	//   ....[158]....
        /*0ae4*/ 	.word	0x00003a00
        /*0ae8*/ 	.word	0x000000ff
        /*0aec*/ 	.word	0x00000000
        /*0af0*/ 	.short	0x010a
        /*0af2*/ 	.byte	0x05
	.zero		1


	//   ....[159]....
        /*0af4*/ 	.word	0x00003a90
        /*0af8*/ 	.word	0x000000ff
        /*0afc*/ 	.word	0x00000000
        /*0b00*/ 	.short	0x010a
        /*0b02*/ 	.byte	0x05
	.zero		1


	//   ....[160]....
        /*0b04*/ 	.word	0x00003b20
        /*0b08*/ 	.word	0x000000ff
        /*0b0c*/ 	.word	0x00000000
        /*0b10*/ 	.short	0x010a
        /*0b12*/ 	.byte	0x05
	.zero		1


	//   ....[161]....
        /*0b14*/ 	.word	0x00003bb0
        /*0b18*/ 	.word	0x000000ff
        /*0b1c*/ 	.word	0x00000000
        /*0b20*/ 	.short	0x010a
        /*0b22*/ 	.byte	0x05
	.zero		1


	//   ....[162]....
        /*0b24*/ 	.word	0x00003c40
        /*0b28*/ 	.word	0x000000ff
        /*0b2c*/ 	.word	0x00000000
        /*0b30*/ 	.short	0x010a
        /*0b32*/ 	.byte	0x05
	.zero		1


	//   ....[163]....
        /*0b34*/ 	.word	0x00003cd0
        /*0b38*/ 	.word	0x000000ff
        /*0b3c*/ 	.word	0x00000000
        /*0b40*/ 	.short	0x010a
        /*0b42*/ 	.byte	0x05
	.zero		1


	//   ....[164]....
        /*0b44*/ 	.word	0x00003d60
        /*0b48*/ 	.word	0x000000ff
        /*0b4c*/ 	.word	0x00000000
        /*0b50*/ 	.short	0x010a
        /*0b52*/ 	.byte	0x05
	.zero		1


	//   ....[165]....
        /*0b54*/ 	.word	0x00003df0
        /*0b58*/ 	.word	0x000000ff
        /*0b5c*/ 	.word	0x00000000
        /*0b60*/ 	.short	0x010a
        /*0b62*/ 	.byte	0x05
	.zero		1


	//   ....[166]....
        /*0b64*/ 	.word	0x00003e80
        /*0b68*/ 	.word	0x000000ff
        /*0b6c*/ 	.word	0x00000000
        /*0b70*/ 	.short	0x010a
        /*0b72*/ 	.byte	0x05
	.zero		1


	//   ....[167]....
        /*0b74*/ 	.word	0x00003f10
        /*0b78*/ 	.word	0x000000ff
        /*0b7c*/ 	.word	0x00000000
        /*0b80*/ 	.short	0x010a
        /*0b82*/ 	.byte	0x05
	.zero		1


	//   ....[168]....
        /*0b84*/ 	.word	0x00003fa0
        /*0b88*/ 	.word	0x000000ff
        /*0b8c*/ 	.word	0x00000000
        /*0b90*/ 	.short	0x010a
        /*0b92*/ 	.byte	0x05
	.zero		1


	//   ....[169]....
        /*0b94*/ 	.word	0x00004030
        /*0b98*/ 	.word	0x000000ff
        /*0b9c*/ 	.word	0x00000000
        /*0ba0*/ 	.short	0x010a
        /*0ba2*/ 	.byte	0x05
	.zero		1


	//   ....[170]....
        /*0ba4*/ 	.word	0x000040c0
        /*0ba8*/ 	.word	0x000000ff
        /*0bac*/ 	.word	0x00000000
        /*0bb0*/ 	.short	0x010a
        /*0bb2*/ 	.byte	0x05
	.zero		1


	//   ....[171]....
        /*0bb4*/ 	.word	0x00004150
        /*0bb8*/ 	.word	0x000000ff
        /*0bbc*/ 	.word	0x00000000
        /*0bc0*/ 	.short	0x010a
        /*0bc2*/ 	.byte	0x05
	.zero		1


	//   ....[172]....
        /*0bc4*/ 	.word	0x000041e0
        /*0bc8*/ 	.word	0x000000ff
        /*0bcc*/ 	.word	0x00000000
        /*0bd0*/ 	.short	0x010a
        /*0bd2*/ 	.byte	0x05
	.zero		1


	//   ....[173]....
        /*0bd4*/ 	.word	0x00004270
        /*0bd8*/ 	.word	0x000000ff
        /*0bdc*/ 	.word	0x00000000
        /*0be0*/ 	.short	0x010a
        /*0be2*/ 	.byte	0x05
	.zero		1


	//   ....[174]....
        /*0be4*/ 	.word	0x00004300
        /*0be8*/ 	.word	0x000000ff
        /*0bec*/ 	.word	0x00000000
        /*0bf0*/ 	.short	0x010a
        /*0bf2*/ 	.byte	0x05
	.zero		1


	//   ....[175]....
        /*0bf4*/ 	.word	0x00004390
        /*0bf8*/ 	.word	0x000000ff
        /*0bfc*/ 	.word	0x00000000
        /*0c00*/ 	.short	0x010a
        /*0c02*/ 	.byte	0x05
	.zero		1


	//   ....[176]....
        /*0c04*/ 	.word	0x00004420
        /*0c08*/ 	.word	0x000000ff
        /*0c0c*/ 	.word	0x00000000
        /*0c10*/ 	.short	0x010a
        /*0c12*/ 	.byte	0x05
	.zero		1


	//   ....[177]....
        /*0c14*/ 	.word	0x000044b0
        /*0c18*/ 	.word	0x000000ff
        /*0c1c*/ 	.word	0x00000000
        /*0c20*/ 	.short	0x010a
        /*0c22*/ 	.byte	0x05
	.zero		1


	//   ....[178]....
        /*0c24*/ 	.word	0x00004540
        /*0c28*/ 	.word	0x000000ff
        /*0c2c*/ 	.word	0x00000000
        /*0c30*/ 	.short	0x010a
        /*0c32*/ 	.byte	0x05
	.zero		1


	//   ....[179]....
        /*0c34*/ 	.word	0x000045d0
        /*0c38*/ 	.word	0x000000ff
        /*0c3c*/ 	.word	0x00000000
        /*0c40*/ 	.short	0x010a
        /*0c42*/ 	.byte	0x05
	.zero		1


	//   ....[180]....
        /*0c44*/ 	.word	0x00004660
        /*0c48*/ 	.word	0x000000ff
        /*0c4c*/ 	.word	0x00000000
        /*0c50*/ 	.short	0x010a
        /*0c52*/ 	.byte	0x05
	.zero		1


	//   ....[181]....
        /*0c54*/ 	.word	0x000046f0
        /*0c58*/ 	.word	0x000000ff
        /*0c5c*/ 	.word	0x00000000
        /*0c60*/ 	.short	0x010a
        /*0c62*/ 	.byte	0x05
	.zero		1


	//   ....[182]....
        /*0c64*/ 	.word	0x00004780
        /*0c68*/ 	.word	0x000000ff
        /*0c6c*/ 	.word	0x00000000
        /*0c70*/ 	.short	0x010a
        /*0c72*/ 	.byte	0x05
	.zero		1


	//   ....[183]....
        /*0c74*/ 	.word	0x00004810
        /*0c78*/ 	.word	0x000000ff
        /*0c7c*/ 	.word	0x00000000
        /*0c80*/ 	.short	0x010a
        /*0c82*/ 	.byte	0x05
	.zero		1


	//   ....[184]....
        /*0c84*/ 	.word	0x000048a0
        /*0c88*/ 	.word	0x000000ff
        /*0c8c*/ 	.word	0x00000000
        /*0c90*/ 	.short	0x010a
        /*0c92*/ 	.byte	0x05
	.zero		1


	//   ....[185]....
        /*0c94*/ 	.word	0x00004930
        /*0c98*/ 	.word	0x000000ff
        /*0c9c*/ 	.word	0x00000000
        /*0ca0*/ 	.short	0x010a
        /*0ca2*/ 	.byte	0x05
	.zero		1


	//   ....[186]....
        /*0ca4*/ 	.word	0x000049c0
        /*0ca8*/ 	.word	0x000000ff
        /*0cac*/ 	.word	0x00000000
        /*0cb0*/ 	.short	0x010a
        /*0cb2*/ 	.byte	0x05
	.zero		1


	//   ....[187]....
        /*0cb4*/ 	.word	0x00004a50
        /*0cb8*/ 	.word	0x000000ff
        /*0cbc*/ 	.word	0x00000000
        /*0cc0*/ 	.short	0x010a
        /*0cc2*/ 	.byte	0x05
	.zero		1


	//   ....[188]....
        /*0cc4*/ 	.word	0x00004ae0
        /*0cc8*/ 	.word	0x000000ff
        /*0ccc*/ 	.word	0x00000000
        /*0cd0*/ 	.short	0x010a
        /*0cd2*/ 	.byte	0x05
	.zero		1


	//   ....[189]....
        /*0cd4*/ 	.word	0x00004b80
        /*0cd8*/ 	.word	0x00000000
        /*0cdc*/ 	.word	0x00000000
        /*0ce0*/ 	.short	0x010a
        /*0ce2*/ 	.byte	0xff
	.zero		1


	//   ....[190]....
        /*0ce4*/ 	.word	0x00004ca0
        /*0ce8*/ 	.word	0x00000002
        /*0cec*/ 	.word	0x000003d0
        /*0cf0*/ 	.short	0x010a
        /*0cf2*/ 	.byte	0xff
	.zero		1


	//   ....[191]....
        /*0cf4*/ 	.word	0x00004d10
        /*0cf8*/ 	.word	0x00000002
        /*0cfc*/ 	.word	0x00000000
        /*0d00*/ 	.short	0x0101
        /*0d02*/ 	.byte	0xff
	.zero		1


	//   ....[192]....
        /*0d04*/ 	.word	0x00004d30
        /*0d08*/ 	.word	0x000000ff
        /*0d0c*/ 	.word	0x00000380
        /*0d10*/ 	.short	0x010a
        /*0d12*/ 	.byte	0x04
	.zero		1


	//   ....[193]....
        /*0d14*/ 	.word	0x00004e50
        /*0d18*/ 	.word	0x00000002
        /*0d1c*/ 	.word	0x00000370
        /*0d20*/ 	.short	0x010a
        /*0d22*/ 	.byte	0xff
	.zero		1


	//   ....[194]....
        /*0d24*/ 	.word	0x00004f50
        /*0d28*/ 	.word	0x00000002
        /*0d2c*/ 	.word	0x00000000
        /*0d30*/ 	.short	0x0101
        /*0d32*/ 	.byte	0xff
	.zero		1


	//   ....[195]....
        /*0d34*/ 	.word	0x00004fe0
        /*0d38*/ 	.word	0x000000ff
        /*0d3c*/ 	.word	0x00000380
        /*0d40*/ 	.short	0x0106
        /*0d42*/ 	.byte	0x04
	.zero		1


	//   ....[196]....
        /*0d44*/ 	.word	0x00005000
        /*0d48*/ 	.word	0x000000ff
        /*0d4c*/ 	.word	0x00000380
        /*0d50*/ 	.short	0x010a
        /*0d52*/ 	.byte	0x04
	.zero		1


	//   ....[197]....
        /*0d54*/ 	.word	0x00005090
        /*0d58*/ 	.word	0x000000ff
        /*0d5c*/ 	.word	0x00000380
        /*0d60*/ 	.short	0x0106
        /*0d62*/ 	.byte	0x07
	.zero		1


	//   ....[198]....
        /*0d64*/ 	.word	0x000050d0
        /*0d68*/ 	.word	0x00000000
        /*0d6c*/ 	.word	0x00000380
        /*0d70*/ 	.short	0x010a
        /*0d72*/ 	.byte	0xff
	.zero		1


	//   ....[199]....
        /*0d74*/ 	.word	0x00005310
        /*0d78*/ 	.word	0x000000ff
        /*0d7c*/ 	.word	0x00000008
        /*0d80*/ 	.short	0x010a
        /*0d82*/ 	.byte	0x05
	.zero		1


	//   ....[200]....
        /*0d84*/ 	.word	0x00005330
        /*0d88*/ 	.word	0x000000ff
        /*0d8c*/ 	.word	0x00000008
        /*0d90*/ 	.short	0x010a
        /*0d92*/ 	.byte	0x05
	.zero		1


	//   ....[201]....
        /*0d94*/ 	.word	0x000054c0
        /*0d98*/ 	.word	0x000000ff
        /*0d9c*/ 	.word	0x00000008
        /*0da0*/ 	.short	0x010a
        /*0da2*/ 	.byte	0x05
	.zero		1


	//   ....[202]....
        /*0da4*/ 	.word	0x000054e0
        /*0da8*/ 	.word	0x000000ff
        /*0dac*/ 	.word	0x00000008
        /*0db0*/ 	.short	0x010a
        /*0db2*/ 	.byte	0x05
	.zero		1


	//   ....[203]....
        /*0db4*/ 	.word	0x000055a0
        /*0db8*/ 	.word	0x000000ff
        /*0dbc*/ 	.word	0x00000000
        /*0dc0*/ 	.short	0x0101
        /*0dc2*/ 	.byte	0x04
	.zero		1


	//   ....[204]....
        /*0dc4*/ 	.word	0x00005880
        /*0dc8*/ 	.word	0x00000000
        /*0dcc*/ 	.word	0x00000370
        /*0dd0*/ 	.short	0x010a
        /*0dd2*/ 	.byte	0xff
	.zero		1


	//   ....[205]....
        /*0dd4*/ 	.word	0x00005940
        /*0dd8*/ 	.word	0x00000000
        /*0ddc*/ 	.word	0x00000000
        /*0de0*/ 	.short	0x0101
        /*0de2*/ 	.byte	0xff
	.zero		1


	//   ....[206]....
        /*0de4*/ 	.word	0x000059f0
        /*0de8*/ 	.word	0x000000ff
        /*0dec*/ 	.word	0x00000000
        /*0df0*/ 	.short	0x010a
        /*0df2*/ 	.byte	0x04
	.zero		1


	//   ....[207]....
        /*0df4*/ 	.word	0x00005a00
        /*0df8*/ 	.word	0x000000ff
        /*0dfc*/ 	.word	0x000003b0
        /*0e00*/ 	.short	0x010a
        /*0e02*/ 	.byte	0x13
	.zero		1


	//   ....[208]....
        /*0e04*/ 	.word	0x00005ac0
        /*0e08*/ 	.word	0x000000ff
        /*0e0c*/ 	.word	0x00000000
        /*0e10*/ 	.short	0x010a
        /*0e12*/ 	.byte	0x06
	.zero		1


	//   ....[209]....
        /*0e14*/ 	.word	0x00005be0
        /*0e18*/ 	.word	0x000000ff
        /*0e1c*/ 	.word	0x00000000
        /*0e20*/ 	.short	0x010a
        /*0e22*/ 	.byte	0x04
	.zero		1


	//   ....[210]....
        /*0e24*/ 	.word	0x00005e00
        /*0e28*/ 	.word	0x000000ff
        /*0e2c*/ 	.word	0x00000000
        /*0e30*/ 	.short	0x010a
        /*0e32*/ 	.byte	0x04
	.zero		1


	//   ....[211]....
        /*0e34*/ 	.word	0x00005e90
        /*0e38*/ 	.word	0x000000ff
        /*0e3c*/ 	.word	0x00000000
        /*0e40*/ 	.short	0x010a
        /*0e42*/ 	.byte	0x05
	.zero		1


	//   ....[212]....
        /*0e44*/ 	.word	0x00005f20
        /*0e48*/ 	.word	0x000000ff
        /*0e4c*/ 	.word	0x00000000
        /*0e50*/ 	.short	0x010a
        /*0e52*/ 	.byte	0x05
	.zero		1


	//   ....[213]....
        /*0e54*/ 	.word	0x00005fc0
        /*0e58*/ 	.word	0x00000000
        /*0e5c*/ 	.word	0x00000000
        /*0e60*/ 	.short	0x010a
        /*0e62*/ 	.byte	0xff
	.zero		1


	//   ....[214]....
        /*0e64*/ 	.word	0x00006000
        /*0e68*/ 	.word	0x00000000
        /*0e6c*/ 	.word	0x00000000
        /*0e70*/ 	.short	0x010a
        /*0e72*/ 	.byte	0xff
	.zero		1


	//   ....[215]....
        /*0e74*/ 	.word	0x00006070
        /*0e78*/ 	.word	0x000000ff
        /*0e7c*/ 	.word	0x00000000
        /*0e80*/ 	.short	0x0101
        /*0e82*/ 	.byte	0x04
	.zero		1


	//   ....[216]....
        /*0e84*/ 	.word	0x000060b0
        /*0e88*/ 	.word	0x000000ff
        /*0e8c*/ 	.word	0x000003f0
        /*0e90*/ 	.short	0x010a
        /*0e92*/ 	.byte	0x0d
	.zero		1


	//   ....[217]....
        /*0e94*/ 	.word	0x00006100
        /*0e98*/ 	.word	0x000000ff
        /*0e9c*/ 	.word	0x00000000
        /*0ea0*/ 	.short	0x0101
        /*0ea2*/ 	.byte	0x04
	.zero		1


	//   ....[218]....
        /*0ea4*/ 	.word	0x000065c0
        /*0ea8*/ 	.word	0x00000008
        /*0eac*/ 	.word	0x00000370
        /*0eb0*/ 	.short	0x010a
        /*0eb2*/ 	.byte	0xff
	.zero		1


	//   ....[219]....
        /*0eb4*/ 	.word	0x00006730
        /*0eb8*/ 	.word	0x00000000
        /*0ebc*/ 	.word	0x00000000
        /*0ec0*/ 	.short	0x0101
        /*0ec2*/ 	.byte	0xff
	.zero		1


	//   ....[220]....
        /*0ec4*/ 	.word	0x00006c10
        /*0ec8*/ 	.word	0x000000ff
        /*0ecc*/ 	.word	0x00000368
        /*0ed0*/ 	.short	0x010a
        /*0ed2*/ 	.byte	0x15
	.zero		1


	//   ....[221]....
        /*0ed4*/ 	.word	0x00006da0
        /*0ed8*/ 	.word	0x000000ff
        /*0edc*/ 	.word	0x00000350
        /*0ee0*/ 	.short	0x010a
        /*0ee2*/ 	.byte	0x15
	.zero		1


	//   ....[222]....
        /*0ee4*/ 	.word	0x00006f80
        /*0ee8*/ 	.word	0x000000ff
        /*0eec*/ 	.word	0x00000340
        /*0ef0*/ 	.short	0x010b
        /*0ef2*/ 	.byte	0x15
	.zero		1


	//   ....[223]....
        /*0ef4*/ 	.word	0x00006fa0
        /*0ef8*/ 	.word	0x000000ff
        /*0efc*/ 	.word	0x00000000
        /*0f00*/ 	.short	0x0101
        /*0f02*/ 	.byte	0x04
	.zero		1


	//   ....[224]....
        /*0f04*/ 	.word	0x00006fb0
        /*0f08*/ 	.word	0x000000ff
        /*0f0c*/ 	.word	0x00000358
        /*0f10*/ 	.short	0x010a
        /*0f12*/ 	.byte	0x15
	.zero		1


	//   ....[225]....
        /*0f14*/ 	.word	0x00007200
        /*0f18*/ 	.word	0x000000ff
        /*0f1c*/ 	.word	0x00000348
        /*0f20*/ 	.short	0x010b
        /*0f22*/ 	.byte	0x15
	.zero		1


	//   ....[226]....
        /*0f24*/ 	.word	0x00007210
        /*0f28*/ 	.word	0x000000ff
        /*0f2c*/ 	.word	0x00000000
        /*0f30*/ 	.short	0x0101
        /*0f32*/ 	.byte	0x25
	.zero		1


	//   ....[227]....
        /*0f34*/ 	.word	0x00007240
        /*0f38*/ 	.word	0x000000ff
        /*0f3c*/ 	.word	0x00000350
        /*0f40*/ 	.short	0x010a
        /*0f42*/ 	.byte	0x15
	.zero		1


	//   ....[228]....
        /*0f44*/ 	.word	0x00007280
        /*0f48*/ 	.word	0x00000000
        /*0f4c*/ 	.word	0x00000358
        /*0f50*/ 	.short	0x010a
        /*0f52*/ 	.byte	0xff
	.zero		1


	//   ....[229]....
        /*0f54*/ 	.word	0x00007580
        /*0f58*/ 	.word	0x00000003
        /*0f5c*/ 	.word	0x00000370
        /*0f60*/ 	.short	0x010a
        /*0f62*/ 	.byte	0xff
	.zero		1


	//   ....[230]....
        /*0f64*/ 	.word	0x00007700
        /*0f68*/ 	.word	0x00000000
        /*0f6c*/ 	.word	0x00000000
        /*0f70*/ 	.short	0x0101
        /*0f72*/ 	.byte	0xff
	.zero		1


	//   ....[231]....
        /*0f74*/ 	.word	0x000081f0
        /*0f78*/ 	.word	0x00000004
        /*0f7c*/ 	.word	0x00000340
        /*0f80*/ 	.short	0x010a
        /*0f82*/ 	.byte	0xff
	.zero		1


	//   ....[232]....
        /*0f84*/ 	.word	0x00008200
        /*0f88*/ 	.word	0x00000050
        /*0f8c*/ 	.word	0x00000390
        /*0f90*/ 	.short	0x010a
        /*0f92*/ 	.byte	0xff
	.zero		1


	//   ....[233]....
        /*0f94*/ 	.word	0x00008370
        /*0f98*/ 	.word	0x00000004
        /*0f9c*/ 	.word	0x00000340
        /*0fa0*/ 	.short	0x010a
        /*0fa2*/ 	.byte	0xff
	.zero		1


	//   ....[234]....
        /*0fa4*/ 	.word	0x00008490
        /*0fa8*/ 	.word	0x00000000
        /*0fac*/ 	.word	0x00000000
        /*0fb0*/ 	.short	0x0101
        /*0fb2*/ 	.byte	0xff
	.zero		1


	//   ....[235]....
        /*0fb4*/ 	.word	0x00008510
        /*0fb8*/ 	.word	0x00000050
        /*0fbc*/ 	.word	0x00000390
        /*0fc0*/ 	.short	0x010a
        /*0fc2*/ 	.byte	0xff
	.zero		1


	//   ....[236]....
        /*0fc4*/ 	.word	0x000090e0
        /*0fc8*/ 	.word	0x00000003
        /*0fcc*/ 	.word	0x00000340
        /*0fd0*/ 	.short	0x010a
        /*0fd2*/ 	.byte	0xff
	.zero		1


	//   ....[237]....
        /*0fd4*/ 	.word	0x00009190
        /*0fd8*/ 	.word	0x00000003
        /*0fdc*/ 	.word	0x00000340
        /*0fe0*/ 	.short	0x010a
        /*0fe2*/ 	.byte	0xff
	.zero		1


	//   ....[238]....
        /*0fe4*/ 	.word	0x000092b0
        /*0fe8*/ 	.word	0x00000000
        /*0fec*/ 	.word	0x00000000
        /*0ff0*/ 	.short	0x0101
        /*0ff2*/ 	.byte	0xff
	.zero		1


	//   ....[239]....
        /*0ff4*/ 	.word	0x00009570
        /*0ff8*/ 	.word	0x00000050
        /*0ffc*/ 	.word	0x00000000
        /*1000*/ 	.short	0x0101
        /*1002*/ 	.byte	0xff
	.zero		1


	//   ....[240]....
        /*1004*/ 	.word	0x00009ff0
        /*1008*/ 	.word	0x00000000
        /*100c*/ 	.word	0x000003e0
        /*1010*/ 	.short	0x010a
        /*1012*/ 	.byte	0xff
	.zero		1


	//   ....[241]....
        /*1014*/ 	.word	0x0000a050
        /*1018*/ 	.word	0x00000000
        /*101c*/ 	.word	0x000001a0
        /*1020*/ 	.short	0x010a
        /*1022*/ 	.byte	0xff
	.zero		1


	//   ....[242]....
        /*1024*/ 	.word	0x0000a0b0
        /*1028*/ 	.word	0x00000000
        /*102c*/ 	.word	0x000001a0
        /*1030*/ 	.short	0x010a
        /*1032*/ 	.byte	0xff
	.zero		1


	//   ....[243]....
        /*1034*/ 	.word	0x0000a100
        /*1038*/ 	.word	0x00000003
        /*103c*/ 	.word	0x00000370
        /*1040*/ 	.short	0x010a
        /*1042*/ 	.byte	0xff
	.zero		1


	//   ....[244]....
        /*1044*/ 	.word	0x0000a160
        /*1048*/ 	.word	0x00000000
        /*104c*/ 	.word	0x00000000
        /*1050*/ 	.short	0x010a
        /*1052*/ 	.byte	0xff
	.zero		1


	//   ....[245]....
        /*1054*/ 	.word	0x0000a1c0
        /*1058*/ 	.word	0x00000000
        /*105c*/ 	.word	0x00000000
        /*1060*/ 	.short	0x010a
        /*1062*/ 	.byte	0xff
	.zero		1


	//   ....[246]....
        /*1064*/ 	.word	0x0000a220
        /*1068*/ 	.word	0x00000000
        /*106c*/ 	.word	0x00000000
        /*1070*/ 	.short	0x010a
        /*1072*/ 	.byte	0xff
	.zero		1


	//   ....[247]....
        /*1074*/ 	.word	0x0000a280
        /*1078*/ 	.word	0x00000000
        /*107c*/ 	.word	0x00000000
        /*1080*/ 	.short	0x010a
        /*1082*/ 	.byte	0xff
	.zero		1


	//   ....[248]....
        /*1084*/ 	.word	0x0000a2e0
        /*1088*/ 	.word	0x00000000
        /*108c*/ 	.word	0x00000000
        /*1090*/ 	.short	0x010a
        /*1092*/ 	.byte	0xff
	.zero		1


	//   ....[249]....
        /*1094*/ 	.word	0x0000a340
        /*1098*/ 	.word	0x00000000
        /*109c*/ 	.word	0x00000000
        /*10a0*/ 	.short	0x010a
        /*10a2*/ 	.byte	0xff
	.zero		1


	//   ....[250]....
        /*10a4*/ 	.word	0x0000a3a0
        /*10a8*/ 	.word	0x00000000
        /*10ac*/ 	.word	0x00000000
        /*10b0*/ 	.short	0x010a
        /*10b2*/ 	.byte	0xff
	.zero		1


	//   ....[251]....
        /*10b4*/ 	.word	0x0000a400
        /*10b8*/ 	.word	0x00000000
        /*10bc*/ 	.word	0x00000000
        /*10c0*/ 	.short	0x010a
        /*10c2*/ 	.byte	0xff
	.zero		1


	//   ....[252]....
        /*10c4*/ 	.word	0x0000a460
        /*10c8*/ 	.word	0x00000000
        /*10cc*/ 	.word	0x00000000
        /*10d0*/ 	.short	0x010a
        /*10d2*/ 	.byte	0xff
	.zero		1


	//   ....[253]....
        /*10d4*/ 	.word	0x0000a4c0
        /*10d8*/ 	.word	0x00000000
        /*10dc*/ 	.word	0x00000000
        /*10e0*/ 	.short	0x010a
        /*10e2*/ 	.byte	0xff
	.zero		1


	//   ....[254]....
        /*10e4*/ 	.word	0x0000a520
        /*10e8*/ 	.word	0x00000000
        /*10ec*/ 	.word	0x00000000
        /*10f0*/ 	.short	0x010a
        /*10f2*/ 	.byte	0xff
	.zero		1


	//   ....[255]....
        /*10f4*/ 	.word	0x0000a580
        /*10f8*/ 	.word	0x00000000
        /*10fc*/ 	.word	0x00000000
        /*1100*/ 	.short	0x010a
        /*1102*/ 	.byte	0xff
	.zero		1


	//   ....[0]....
        /*1104*/ 	.word	0x0000a5e0
        /*1108*/ 	.word	0x00000000
        /*110c*/ 	.word	0x00000000
        /*1110*/ 	.short	0x010a
        /*1112*/ 	.byte	0xff
	.zero		1


	//   ....[1]....
        /*1114*/ 	.word	0x0000a640
        /*1118*/ 	.word	0x00000000
        /*111c*/ 	.word	0x00000000
        /*1120*/ 	.short	0x010a
        /*1122*/ 	.byte	0xff
	.zero		1


	//   ....[2]....
        /*1124*/ 	.word	0x0000a6a0
        /*1128*/ 	.word	0x00000000
        /*112c*/ 	.word	0x00000000
        /*1130*/ 	.short	0x010a
        /*1132*/ 	.byte	0xff
	.zero		1


	//   ....[3]....
        /*1134*/ 	.word	0x0000a700
        /*1138*/ 	.word	0x00000000
        /*113c*/ 	.word	0x00000000
        /*1140*/ 	.short	0x010a
        /*1142*/ 	.byte	0xff
	.zero		1


	//   ....[4]....
        /*1144*/ 	.word	0x0000a760
        /*1148*/ 	.word	0x00000000
        /*114c*/ 	.word	0x00000000
        /*1150*/ 	.short	0x010a
        /*1152*/ 	.byte	0xff
	.zero		1


	//   ....[5]....
        /*1154*/ 	.word	0x0000a7c0
        /*1158*/ 	.word	0x00000000
        /*115c*/ 	.word	0x00000000
        /*1160*/ 	.short	0x010a
        /*1162*/ 	.byte	0xff
	.zero		1


	//   ....[6]....
        /*1164*/ 	.word	0x0000a820
        /*1168*/ 	.word	0x00000000
        /*116c*/ 	.word	0x00000000
        /*1170*/ 	.short	0x010a
        /*1172*/ 	.byte	0xff
	.zero		1


	//   ....[7]....
        /*1174*/ 	.word	0x0000a880
        /*1178*/ 	.word	0x00000000
        /*117c*/ 	.word	0x00000000
        /*1180*/ 	.short	0x010a
        /*1182*/ 	.byte	0xff
	.zero		1


	//   ....[8]....
        /*1184*/ 	.word	0x0000a8e0
        /*1188*/ 	.word	0x00000000
        /*118c*/ 	.word	0x00000000
        /*1190*/ 	.short	0x010a
        /*1192*/ 	.byte	0xff
	.zero		1


	//   ....[9]....
        /*1194*/ 	.word	0x0000a940
        /*1198*/ 	.word	0x00000000
        /*119c*/ 	.word	0x00000000
        /*11a0*/ 	.short	0x010a
        /*11a2*/ 	.byte	0xff
	.zero		1


	//   ....[10]....
        /*11a4*/ 	.word	0x0000a9a0
        /*11a8*/ 	.word	0x00000000
        /*11ac*/ 	.word	0x00000000
        /*11b0*/ 	.short	0x010a
        /*11b2*/ 	.byte	0xff
	.zero		1


	//   ....[11]....
        /*11b4*/ 	.word	0x0000aa00
        /*11b8*/ 	.word	0x00000000
        /*11bc*/ 	.word	0x00000000
        /*11c0*/ 	.short	0x010a
        /*11c2*/ 	.byte	0xff
	.zero		1


	//   ....[12]....
        /*11c4*/ 	.word	0x0000aa60
        /*11c8*/ 	.word	0x00000000
        /*11cc*/ 	.word	0x00000000
        /*11d0*/ 	.short	0x010a
        /*11d2*/ 	.byte	0xff
	.zero		1


	//   ....[13]....
        /*11d4*/ 	.word	0x0000aac0
        /*11d8*/ 	.word	0x00000000
        /*11dc*/ 	.word	0x00000000
        /*11e0*/ 	.short	0x010a
        /*11e2*/ 	.byte	0xff
	.zero		1


	//   ....[14]....
        /*11e4*/ 	.word	0x0000ab20
        /*11e8*/ 	.word	0x00000000
        /*11ec*/ 	.word	0x00000000
        /*11f0*/ 	.short	0x010a
        /*11f2*/ 	.byte	0xff
	.zero		1


	//   ....[15]....
        /*11f4*/ 	.word	0x0000ab80
        /*11f8*/ 	.word	0x00000000
        /*11fc*/ 	.word	0x00000000
        /*1200*/ 	.short	0x010a
        /*1202*/ 	.byte	0xff
	.zero		1


	//   ....[16]....
        /*1204*/ 	.word	0x0000abe0
        /*1208*/ 	.word	0x00000000
        /*120c*/ 	.word	0x00000000
        /*1210*/ 	.short	0x010a
        /*1212*/ 	.byte	0xff
	.zero		1


	//   ....[17]....
        /*1214*/ 	.word	0x0000ac40
        /*1218*/ 	.word	0x00000000
        /*121c*/ 	.word	0x00000000
        /*1220*/ 	.short	0x010a
        /*1222*/ 	.byte	0xff
	.zero		1


	//   ....[18]....
        /*1224*/ 	.word	0x0000aca0
        /*1228*/ 	.word	0x00000000
        /*122c*/ 	.word	0x00000000
        /*1230*/ 	.short	0x010a
        /*1232*/ 	.byte	0xff
	.zero		1


	//   ....[19]....
        /*1234*/ 	.word	0x0000ad00
        /*1238*/ 	.word	0x00000000
        /*123c*/ 	.word	0x00000000
        /*1240*/ 	.short	0x010a
        /*1242*/ 	.byte	0xff
	.zero		1


	//   ....[20]....
        /*1244*/ 	.word	0x0000ad60
        /*1248*/ 	.word	0x00000000
        /*124c*/ 	.word	0x00000000
        /*1250*/ 	.short	0x010a
        /*1252*/ 	.byte	0xff
	.zero		1


	//   ....[21]....
        /*1254*/ 	.word	0x0000adc0
        /*1258*/ 	.word	0x00000000
        /*125c*/ 	.word	0x00000000
        /*1260*/ 	.short	0x010a
        /*1262*/ 	.byte	0xff
	.zero		1


	//   ....[22]....
        /*1264*/ 	.word	0x0000ae20
        /*1268*/ 	.word	0x00000000
        /*126c*/ 	.word	0x00000000
        /*1270*/ 	.short	0x010a
        /*1272*/ 	.byte	0xff
	.zero		1


	//   ....[23]....
        /*1274*/ 	.word	0x0000ae80
        /*1278*/ 	.word	0x00000000
        /*127c*/ 	.word	0x00000000
        /*1280*/ 	.short	0x010a
        /*1282*/ 	.byte	0xff
	.zero		1


	//   ....[24]....
        /*1284*/ 	.word	0x0000aee0
        /*1288*/ 	.word	0x00000000
        /*128c*/ 	.word	0x00000000
        /*1290*/ 	.short	0x010a
        /*1292*/ 	.byte	0xff
	.zero		1


	//   ....[25]....
        /*1294*/ 	.word	0x0000af40
        /*1298*/ 	.word	0x00000000
        /*129c*/ 	.word	0x00000000
        /*12a0*/ 	.short	0x010a
        /*12a2*/ 	.byte	0xff
	.zero		1


	//   ....[26]....
        /*12a4*/ 	.word	0x0000afa0
        /*12a8*/ 	.word	0x00000000
        /*12ac*/ 	.word	0x00000000
        /*12b0*/ 	.short	0x010a
        /*12b2*/ 	.byte	0xff
	.zero		1


	//   ....[27]....
        /*12b4*/ 	.word	0x0000b000
        /*12b8*/ 	.word	0x00000000
        /*12bc*/ 	.word	0x00000000
        /*12c0*/ 	.short	0x010a
        /*12c2*/ 	.byte	0xff
	.zero		1


	//   ....[28]....
        /*12c4*/ 	.word	0x0000b060
        /*12c8*/ 	.word	0x00000000
        /*12cc*/ 	.word	0x00000000
        /*12d0*/ 	.short	0x010a
        /*12d2*/ 	.byte	0xff
	.zero		1


	//   ....[29]....
        /*12d4*/ 	.word	0x0000b0c0
        /*12d8*/ 	.word	0x00000000
        /*12dc*/ 	.word	0x00000000
        /*12e0*/ 	.short	0x010a
        /*12e2*/ 	.byte	0xff
	.zero		1


	//   ....[30]....
        /*12e4*/ 	.word	0x0000b120
        /*12e8*/ 	.word	0x00000000
        /*12ec*/ 	.word	0x00000000
        /*12f0*/ 	.short	0x010a
        /*12f2*/ 	.byte	0xff
	.zero		1


	//   ....[31]....
        /*12f4*/ 	.word	0x0000b180
        /*12f8*/ 	.word	0x00000000
        /*12fc*/ 	.word	0x00000000
        /*1300*/ 	.short	0x010a
        /*1302*/ 	.byte	0xff
	.zero		1


	//   ....[32]....
        /*1304*/ 	.word	0x0000b1e0
        /*1308*/ 	.word	0x00000000
        /*130c*/ 	.word	0x00000000
        /*1310*/ 	.short	0x010a
        /*1312*/ 	.byte	0xff
	.zero		1


	//   ....[33]....
        /*1314*/ 	.word	0x0000b240
        /*1318*/ 	.word	0x00000000
        /*131c*/ 	.word	0x00000000
        /*1320*/ 	.short	0x010a
        /*1322*/ 	.byte	0xff
	.zero		1


	//   ....[34]....
        /*1324*/ 	.word	0x0000b2a0
        /*1328*/ 	.word	0x00000000
        /*132c*/ 	.word	0x00000000
        /*1330*/ 	.short	0x010a
        /*1332*/ 	.byte	0xff
	.zero		1


	//   ....[35]....
        /*1334*/ 	.word	0x0000b300
        /*1338*/ 	.word	0x00000000
        /*133c*/ 	.word	0x00000000
        /*1340*/ 	.short	0x010a
        /*1342*/ 	.byte	0xff
	.zero		1


	//   ....[36]....
        /*1344*/ 	.word	0x0000b360
        /*1348*/ 	.word	0x00000000
        /*134c*/ 	.word	0x00000000
        /*1350*/ 	.short	0x010a
        /*1352*/ 	.byte	0xff
	.zero		1


	//   ....[37]....
        /*1354*/ 	.word	0x0000b3c0
        /*1358*/ 	.word	0x00000000
        /*135c*/ 	.word	0x00000000
        /*1360*/ 	.short	0x010a
        /*1362*/ 	.byte	0xff
	.zero		1


	//   ....[38]....
        /*1364*/ 	.word	0x0000b420
        /*1368*/ 	.word	0x00000000
        /*136c*/ 	.word	0x00000000
        /*1370*/ 	.short	0x010a
        /*1372*/ 	.byte	0xff
	.zero		1


	//   ....[39]....
        /*1374*/ 	.word	0x0000b470
        /*1378*/ 	.word	0x00000002
        /*137c*/ 	.word	0x000003d0
        /*1380*/ 	.short	0x010a
        /*1382*/ 	.byte	0xff
	.zero		1


	//   ....[40]....
        /*1384*/ 	.word	0x0000b4d0
        /*1388*/ 	.word	0x00000002
        /*138c*/ 	.word	0x00000380
        /*1390*/ 	.short	0x010a
        /*1392*/ 	.byte	0xff
	.zero		1


	//   ....[41]....
        /*1394*/ 	.word	0x0000b520
        /*1398*/ 	.word	0x00000002
        /*139c*/ 	.word	0x00000370
        /*13a0*/ 	.short	0x010a
        /*13a2*/ 	.byte	0xff
	.zero		1


	//   ....[42]....
        /*13a4*/ 	.word	0x0000b580
        /*13a8*/ 	.word	0x00000000
        /*13ac*/ 	.word	0x00000380
        /*13b0*/ 	.short	0x010a
        /*13b2*/ 	.byte	0xff
	.zero		1


	//   ....[43]....
        /*13b4*/ 	.word	0x0000b5e0
        /*13b8*/ 	.word	0x00000005
        /*13bc*/ 	.word	0x00000008
        /*13c0*/ 	.short	0x010a
        /*13c2*/ 	.byte	0xff
	.zero		1


	//   ....[44]....
        /*13c4*/ 	.word	0x0000b6c0
        /*13c8*/ 	.word	0x00000000
        /*13cc*/ 	.word	0x00000008
        /*13d0*/ 	.short	0x010a
        /*13d2*/ 	.byte	0xff
	.zero		1


	//   ....[45]....
        /*13d4*/ 	.word	0x0000b710
        /*13d8*/ 	.word	0x00000000
        /*13dc*/ 	.word	0x00000370
        /*13e0*/ 	.short	0x010a
        /*13e2*/ 	.byte	0xff
	.zero		1


	//   ....[46]....
        /*13e4*/ 	.word	0x0000b770
        /*13e8*/ 	.word	0x00000000
        /*13ec*/ 	.word	0x000003b0
        /*13f0*/ 	.short	0x010a
        /*13f2*/ 	.byte	0xff
	.zero		1


	//   ....[47]....
        /*13f4*/ 	.word	0x0000b7d0
        /*13f8*/ 	.word	0x00000000
        /*13fc*/ 	.word	0x00000000
        /*1400*/ 	.short	0x010a
        /*1402*/ 	.byte	0xff
	.zero		1


	//   ....[48]....
        /*1404*/ 	.word	0x0000b830
        /*1408*/ 	.word	0x00000000
        /*140c*/ 	.word	0x00000000
        /*1410*/ 	.short	0x010a
        /*1412*/ 	.byte	0xff
	.zero		1


	//   ....[49]....
        /*1414*/ 	.word	0x0000b890
        /*1418*/ 	.word	0x00000000
        /*141c*/ 	.word	0x00000000
        /*1420*/ 	.short	0x010a
        /*1422*/ 	.byte	0xff
	.zero		1


	//   ....[50]....
        /*1424*/ 	.word	0x0000b8f0
        /*1428*/ 	.word	0x00000000
        /*142c*/ 	.word	0x00000000
        /*1430*/ 	.short	0x010a
        /*1432*/ 	.byte	0xff
	.zero		1


	//   ....[51]....
        /*1434*/ 	.word	0x0000b950
        /*1438*/ 	.word	0x00000000
        /*143c*/ 	.word	0x000003f0
        /*1440*/ 	.short	0x010a
        /*1442*/ 	.byte	0xff
	.zero		1


	//   ....[52]....
        /*1444*/ 	.word	0x0000b9a0
        /*1448*/ 	.word	0x00000008
        /*144c*/ 	.word	0x00000370
        /*1450*/ 	.short	0x010a
        /*1452*/ 	.byte	0xff
	.zero		1


	//   ....[53]....
        /*1454*/ 	.word	0x0000ba00
        /*1458*/ 	.word	0x00000000
        /*145c*/ 	.word	0x00000368
        /*1460*/ 	.short	0x010a
        /*1462*/ 	.byte	0xff
	.zero		1


	//   ....[54]....
        /*1464*/ 	.word	0x0000ba60
        /*1468*/ 	.word	0x00000000
        /*146c*/ 	.word	0x00000350
        /*1470*/ 	.short	0x010a
        /*1472*/ 	.byte	0xff
	.zero		1


	//   ....[55]....
        /*1474*/ 	.word	0x0000bac0
        /*1478*/ 	.word	0x00000000
        /*147c*/ 	.word	0x00000358
        /*1480*/ 	.short	0x010a
        /*1482*/ 	.byte	0xff
	.zero		1


	//   ....[56]....
        /*1484*/ 	.word	0x0000bb20
        /*1488*/ 	.word	0x00000000
        /*148c*/ 	.word	0x00000350
        /*1490*/ 	.short	0x010a
        /*1492*/ 	.byte	0xff
	.zero		1


	//   ....[57]....
        /*1494*/ 	.word	0x0000bb70
        /*1498*/ 	.word	0x00000003
        /*149c*/ 	.word	0x00000370
        /*14a0*/ 	.short	0x010a
        /*14a2*/ 	.byte	0xff
	.zero		1


	//   ....[58]....
        /*14a4*/ 	.word	0x0000bbc0
        /*14a8*/ 	.word	0x00000004
        /*14ac*/ 	.word	0x00000340
        /*14b0*/ 	.short	0x010a
        /*14b2*/ 	.byte	0xff
	.zero		1


	//   ....[59]....
        /*14b4*/ 	.word	0x0000bc10
        /*14b8*/ 	.word	0x00000050
        /*14bc*/ 	.word	0x00000390
        /*14c0*/ 	.short	0x010a
        /*14c2*/ 	.byte	0xff
	.zero		1


	//   ....[60]....
        /*14c4*/ 	.word	0x0000bc60
        /*14c8*/ 	.word	0x00000003
        /*14cc*/ 	.word	0x00000340
        /*14d0*/ 	.short	0x010a
        /*14d2*/ 	.byte	0xff
	.zero		1


	//----- nvinfo : EIATTR_NUM_MBARRIERS
	.align		4
.L_47:
        /*14d4*/ 	.byte	0x03, 0x38
        /*14d6*/ 	.short	0x007f


	//----- nvinfo : EIATTR_EXIT_INSTR_OFFSETS
	.align		4
        /*14d8*/ 	.byte	0x04, 0x1c
        /*14da*/ 	.short	(.L_49 - .L_48)


	//   ....[0]....
.L_48:
        /*14dc*/ 	.word	0x00004bb0


	//   ....[1]....
        /*14e0*/ 	.word	0x000050a0


	//   ....[2]....
        /*14e4*/ 	.word	0x00005100


	//   ....[3]....
        /*14e8*/ 	.word	0x00006330


	//   ....[4]....
        /*14ec*/ 	.word	0x000072b0


	//   ....[5]....
        /*14f0*/ 	.word	0x000072f0


	//   ....[6]....
        /*14f4*/ 	.word	0x00009fe0


	//----- nvinfo : EIATTR_MAX_THREADS
	.align		4
.L_49:
        /*14f8*/ 	.byte	0x04, 0x05
        /*14fa*/ 	.short	(.L_51 - .L_50)
.L_50:
        /*14fc*/ 	.word	0x00000100
        /*1500*/ 	.word	0x00000001
        /*1504*/ 	.word	0x00000001


	//----- nvinfo : EIATTR_CRS_STACK_SIZE
	.align		4
.L_51:
        /*1508*/ 	.byte	0x04, 0x1e
        /*150a*/ 	.short	(.L_53 - .L_52)
.L_52:
        /*150c*/ 	.word	0x00000000


	//----- nvinfo : EIATTR_CBANK_PARAM_SIZE
	.align		4
.L_53:
        /*1510*/ 	.byte	0x03, 0x19
        /*1512*/ 	.short	0x0800


	//----- nvinfo : EIATTR_PARAM_CBANK
	.align		4
        /*1514*/ 	.byte	0x04, 0x0a
        /*1516*/ 	.short	(.L_55 - .L_54)
	.align		4
.L_54:
        /*1518*/ 	.word	index@(.nv.constant0._ZN7cutlass13device_kernelINS_4gemm6kernel13GemmUniversalIN4cute5tupleIJiiiiEEENS1_10collective13CollectiveMmaINS1_35MainloopSm100TmaUmmaWarpSpecializedILi52ELi2ELi4ENS5_IJNS4_1CILi4EEENSA_ILi1EEESC_EEEEENS5_IJNSA_ILi128EEESF_NSA_ILi32EEEEEEaNS5_IJlSC_lEEEaSI_NS4_8TiledMMAINS4_8MMA_AtomIJNS4_21SM100_MMA_S8_2x1SM_SSIaaiLi128ELi128ELNS4_4UMMA5MajorE0ELSN_0ELNSM_8SaturateE0EEEEEENS4_6LayoutINS5_IJSC_SC_SC_EEENS5_IJNSA_ILi0EEEST_ST_EEEEENS5_IJNS4_10UnderscoreESW_SW_EEEEENS4_18SM100_TMA_2SM_LOADENS4_14ComposedLayoutINS4_7SwizzleILi1ELi4ELi3EEENS4_18smem_ptr_flag_bitsILi8EEENSR_INS5_IJNSA_ILi8EEESG_EEENS5_IJSG_SC_EEEEEEEvNS4_8identityENS4_28SM100_TMA_2SM_LOAD_MULTICASTES19_vS1A_EENS_8epilogue10collective18CollectiveEpilogueINS1D_23Sm100TmaWarpSpecializedILi2ELi2ELi32ELb0ELb0EEEJNS5_IJNSA_ILi64EEESF_SG_EEENS5_IJNSR_IS1I_SC_EENSR_INS5_IJSG_NSA_ILi2EEEEEENS5_IJSC_S1I_EEEEEEEEaSI_aSI_NS1D_6fusion15FusionCallbacksIS1H_NS1Q_17LinearCombinationIaiaiLNS_15FloatRoundStyleE2EEES1J_S1P_JEEENS4_5SM1004TMEM4LOAD26SM100_TMEM_LOAD_32dp32b32xENS4_13SM90_TMA_LOADES19_NS4_39AutoVectorizingCopyWithAssumedAlignmentILi128EEENS4_14SM90_TMA_STOREES19_S22_S22_EEEvvEEEEvNT_6ParamsE)
        /*151c*/ 	.short	0x0380
        /*151e*/ 	.short	0x0800


	//----- nvinfo : EIATTR_SW_WAR
	.align		4
.L_55:
        /*1520*/ 	.byte	0x04, 0x36
        /*1522*/ 	.short	(.L_57 - .L_56)
.L_56:
        /*1524*/ 	.word	0x00000008
.L_57:


//--------------------- .nv.callgraph             --------------------------
	.section	.nv.callgraph,"",@"SHT_CUDA_CALLGRAPH"
	.align	4
	.sectionentsize	8
	.align		4
        /*0000*/ 	.word	0x00000000
	.align		4
        /*0004*/ 	.word	0xffffffff
	.align		4
        /*0008*/ 	.word	index@(_ZN7cutlass13device_kernelINS_4gemm6kernel13GemmUniversalIN4cute5tupleIJiiiiEEENS1_10collective13CollectiveMmaINS1_35MainloopSm100TmaUmmaWarpSpecializedILi52ELi2ELi4ENS5_IJNS4_1CILi4EEENSA_ILi1EEESC_EEEEENS5_IJNSA_ILi128EEESF_NSA_ILi32EEEEEEaNS5_IJlSC_lEEEaSI_NS4_8TiledMMAINS4_8MMA_AtomIJNS4_21SM100_MMA_S8_2x1SM_SSIaaiLi128ELi128ELNS4_4UMMA5MajorE0ELSN_0ELNSM_8SaturateE0EEEEEENS4_6LayoutINS5_IJSC_SC_SC_EEENS5_IJNSA_ILi0EEEST_ST_EEEEENS5_IJNS4_10UnderscoreESW_SW_EEEEENS4_18SM100_TMA_2SM_LOADENS4_14ComposedLayoutINS4_7SwizzleILi1ELi4ELi3EEENS4_18smem_ptr_flag_bitsILi8EEENSR_INS5_IJNSA_ILi8EEESG_EEENS5_IJSG_SC_EEEEEEEvNS4_8identityENS4_28SM100_TMA_2SM_LOAD_MULTICASTES19_vS1A_EENS_8epilogue10collective18CollectiveEpilogueINS1D_23Sm100TmaWarpSpecializedILi2ELi2ELi32ELb0ELb0EEEJNS5_IJNSA_ILi64EEESF_SG_EEENS5_IJNSR_IS1I_SC_EENSR_INS5_IJSG_NSA_ILi2EEEEEENS5_IJSC_S1I_EEEEEEEEaSI_aSI_NS1D_6fusion15FusionCallbacksIS1H_NS1Q_17LinearCombinationIaiaiLNS_15FloatRoundStyleE2EEES1J_S1P_JEEENS4_5SM1004TMEM4LOAD26SM100_TMEM_LOAD_32dp32b32xENS4_13SM90_TMA_LOADES19_NS4_39AutoVectorizingCopyWithAssumedAlignmentILi128EEENS4_14SM90_TMA_STOREES19_S22_S22_EEEvvEEEEvNT_6ParamsE)
	.align		4
        /*000c*/ 	.word	index@(__assertfail)
	.align		4
        /*0010*/ 	.word	0x00000000
	.align		4
        /*0014*/ 	.word	0xfffffffe
	.align		4
        /*0018*/ 	.word	0x00000000
	.align		4
        /*001c*/ 	.word	0xfffffffd
	.align		4
        /*0020*/ 	.word	0x00000000
	.align		4
        /*0024*/ 	.word	0xfffffffc


//--------------------- .nv.constant4             --------------------------
	.section	.nv.constant4,"a",@progbits
	.align	8
	.align		8
.nv.constant4:
        /*0000*/ 	.dword	__assertfail
	.align		8
        /*0008*/ 	.dword	__unnamed_1
	.align		8
        /*0010*/ 	.dword	__unnamed_2
	.align		8
        /*0018*/ 	.dword	_ZN40_INTERNAL_ce7eb0ef_4_k_cu_77908d10_354984cuda3std3__45__cpo5beginE
	.align		8
        /*0020*/ 	.dword	_ZN40_INTERNAL_ce7eb0ef_4_k_cu_77908d10_354984cuda3std3__45__cpo3endE
	.align		8
        /*0028*/ 	.dword	_ZN40_INTERNAL_ce7eb0ef_4_k_cu_77908d10_354984cuda3std3__45__cpo6cbeginE
	.align		8
        /*0030*/ 	.dword	_ZN40_INTERNAL_ce7eb0ef_4_k_cu_77908d10_354984cuda3std3__45__cpo4cendE
	.align		8
        /*0038*/ 	.dword	_ZN40_INTERNAL_ce7eb0ef_4_k_cu_77908d10_354984cuda3std3__442_GLOBAL__N__ce7eb0ef_4_k_cu_77908d10_354986ignoreE
	.align		8
        /*0040*/ 	.dword	_ZN40_INTERNAL_ce7eb0ef_4_k_cu_77908d10_354984cuda3std3__419piecewise_constructE
	.align		8
        /*0048*/ 	.dword	_ZN40_INTERNAL_ce7eb0ef_4_k_cu_77908d10_354984cuda3std3__48in_placeE
	.align		8
        /*0050*/ 	.dword	_ZN40_INTERNAL_ce7eb0ef_4_k_cu_77908d10_354984cuda3std6ranges3__45__cpo4swapE
	.align		8
        /*0058*/ 	.dword	_ZN40_INTERNAL_ce7eb0ef_4_k_cu_77908d10_354984cuda3std6ranges3__45__cpo9iter_moveE
	.align		8
        /*0060*/ 	.dword	_ZN40_INTERNAL_ce7eb0ef_4_k_cu_77908d10_354984cute7productE
	.align		8
        /*0068*/ 	.dword	_ZN40_INTERNAL_ce7eb0ef_4_k_cu_77908d10_354984cute1_E
	.align		8
        /*0070*/ 	.dword	$str$25
	.align		8
        /*0078*/ 	.dword	$str$26
	.align		8
        /*0080*/ 	.dword	$str$27
	.align		8
        /*0088*/ 	.dword	$str$28


//--------------------- .text._ZN7cutlass13device_kernelINS_4gemm6kernel13GemmUniversalIN4cute5tupleIJiiiiEEENS1_10collective13CollectiveMmaINS1_35MainloopSm100TmaUmmaWarpSpecializedILi52ELi2ELi4ENS5_IJNS4_1CILi4EEENSA_ILi1EEESC_EEEEENS5_IJNSA_ILi128EEESF_NSA_ILi32EEEEEEaNS5_IJlSC_lEEEaSI_NS4_8TiledMMAINS4_8MMA_AtomIJNS4_21SM100_MMA_S8_2x1SM_SSIaaiLi128ELi128ELNS4_4UMMA5MajorE0ELSN_0ELNSM_8SaturateE0EEEEEENS4_6LayoutINS5_IJSC_SC_SC_EEENS5_IJNSA_ILi0EEEST_ST_EEEEENS5_IJNS4_10UnderscoreESW_SW_EEEEENS4_18SM100_TMA_2SM_LOADENS4_14ComposedLayoutINS4_7SwizzleILi1ELi4ELi3EEENS4_18smem_ptr_flag_bitsILi8EEENSR_INS5_IJNSA_ILi8EEESG_EEENS5_IJSG_SC_EEEEEEEvNS4_8identityENS4_28SM100_TMA_2SM_LOAD_MULTICASTES19_vS1A_EENS_8epilogue10collective18CollectiveEpilogueINS1D_23Sm100TmaWarpSpecializedILi2ELi2ELi32ELb0ELb0EEEJNS5_IJNSA_ILi64EEESF_SG_EEENS5_IJNSR_IS1I_SC_EENSR_INS5_IJSG_NSA_ILi2EEEEEENS5_IJSC_S1I_EEEEEEEEaSI_aSI_NS1D_6fusion15FusionCallbacksIS1H_NS1Q_17LinearCombinationIaiaiLNS_15FloatRoundStyleE2EEES1J_S1P_JEEENS4_5SM1004TMEM4LOAD26SM100_TMEM_LOAD_32dp32b32xENS4_13SM90_TMA_LOADES19_NS4_39AutoVectorizingCopyWithAssumedAlignmentILi128EEENS4_14SM90_TMA_STOREES19_S22_S22_EEEvvEEEEvNT_6ParamsE --------------------------
	.section	.text._ZN7cutlass13device_kernelINS_4gemm6kernel13GemmUniversalIN4cute5tupleIJiiiiEEENS1_10collective13CollectiveMmaINS1_35MainloopSm100TmaUmmaWarpSpecializedILi52ELi2ELi4ENS5_IJNS4_1CILi4EEENSA_ILi1EEESC_EEEEENS5_IJNSA_ILi128EEESF_NSA_ILi32EEEEEEaNS5_IJlSC_lEEEaSI_NS4_8TiledMMAINS4_8MMA_AtomIJNS4_21SM100_MMA_S8_2x1SM_SSIaaiLi128ELi128ELNS4_4UMMA5MajorE0ELSN_0ELNSM_8SaturateE0EEEEEENS4_6LayoutINS5_IJSC_SC_SC_EEENS5_IJNSA_ILi0EEEST_ST_EEEEENS5_IJNS4_10UnderscoreESW_SW_EEEEENS4_18SM100_TMA_2SM_LOADENS4_14ComposedLayoutINS4_7SwizzleILi1ELi4ELi3EEENS4_18smem_ptr_flag_bitsILi8EEENSR_INS5_IJNSA_ILi8EEESG_EEENS5_IJSG_SC_EEEEEEEvNS4_8identityENS4_28SM100_TMA_2SM_LOAD_MULTICASTES19_vS1A_EENS_8epilogue10collective18CollectiveEpilogueINS1D_23Sm100TmaWarpSpecializedILi2ELi2ELi32ELb0ELb0EEEJNS5_IJNSA_ILi64EEESF_SG_EEENS5_IJNSR_IS1I_SC_EENSR_INS5_IJSG_NSA_ILi2EEEEEENS5_IJSC_S1I_EEEEEEEEaSI_aSI_NS1D_6fusion15FusionCallbacksIS1H_NS1Q_17LinearCombinationIaiaiLNS_15FloatRoundStyleE2EEES1J_S1P_JEEENS4_5SM1004TMEM4LOAD26SM100_TMEM_LOAD_32dp32b32xENS4_13SM90_TMA_LOADES19_NS4_39AutoVectorizingCopyWithAssumedAlignmentILi128EEENS4_14SM90_TMA_STOREES19_S22_S22_EEEvvEEEEvNT_6ParamsE,"ax",@progbits
	.align	128
.text._ZN7cutlass13device_kernelINS_4gemm6kernel13GemmUniversalIN4cute5tupleIJiiiiEEENS1_10collective13CollectiveMmaINS1_35MainloopSm100TmaUmmaWarpSpecializedILi52ELi2ELi4ENS5_IJNS4_1CILi4EEENSA_ILi1EEESC_EEEEENS5_IJNSA_ILi128EEESF_NSA_ILi32EEEEEEaNS5_IJlSC_lEEEaSI_NS4_8TiledMMAINS4_8MMA_AtomIJNS4_21SM100_MMA_S8_2x1SM_SSIaaiLi128ELi128ELNS4_4UMMA5MajorE0ELSN_0ELNSM_8SaturateE0EEEEEENS4_6LayoutINS5_IJSC_SC_SC_EEENS5_IJNSA_ILi0EEEST_ST_EEEEENS5_IJNS4_10UnderscoreESW_SW_EEEEENS4_18SM100_TMA_2SM_LOADENS4_14ComposedLayoutINS4_7SwizzleILi1ELi4ELi3EEENS4_18smem_ptr_flag_bitsILi8EEENSR_INS5_IJNSA_ILi8EEESG_EEENS5_IJSG_SC_EEEEEEEvNS4_8identityENS4_28SM100_TMA_2SM_LOAD_MULTICASTES19_vS1A_EENS_8epilogue10collective18CollectiveEpilogueINS1D_23Sm100TmaWarpSpecializedILi2ELi2ELi32ELb0ELb0EEEJNS5_IJNSA_ILi64EEESF_SG_EEENS5_IJNSR_IS1I_SC_EENSR_INS5_IJSG_NSA_ILi2EEEEEENS5_IJSC_S1I_EEEEEEEEaSI_aSI_NS1D_6fusion15FusionCallbacksIS1H_NS1Q_17LinearCombinationIaiaiLNS_15FloatRoundStyleE2EEES1J_S1P_JEEENS4_5SM1004TMEM4LOAD26SM100_TMEM_LOAD_32dp32b32xENS4_13SM90_TMA_LOADES19_NS4_39AutoVectorizingCopyWithAssumedAlignmentILi128EEENS4_14SM90_TMA_STOREES19_S22_S22_EEEvvEEEEvNT_6ParamsE:
        .type           _ZN7cutlass13device_kernelINS_4gemm6kernel13GemmUniversalIN4cute5tupleIJiiiiEEENS1_10collective13CollectiveMmaINS1_35MainloopSm100TmaUmmaWarpSpecializedILi52ELi2ELi4ENS5_IJNS4_1CILi4EEENSA_ILi1EEESC_EEEEENS5_IJNSA_ILi128EEESF_NSA_ILi32EEEEEEaNS5_IJlSC_lEEEaSI_NS4_8TiledMMAINS4_8MMA_AtomIJNS4_21SM100_MMA_S8_2x1SM_SSIaaiLi128ELi128ELNS4_4UMMA5MajorE0ELSN_0ELNSM_8SaturateE0EEEEEENS4_6LayoutINS5_IJSC_SC_SC_EEENS5_IJNSA_ILi0EEEST_ST_EEEEENS5_IJNS4_10UnderscoreESW_SW_EEEEENS4_18SM100_TMA_2SM_LOADENS4_14ComposedLayoutINS4_7SwizzleILi1ELi4ELi3EEENS4_18smem_ptr_flag_bitsILi8EEENSR_INS5_IJNSA_ILi8EEESG_EEENS5_IJSG_SC_EEEEEEEvNS4_8identityENS4_28SM100_TMA_2SM_LOAD_MULTICASTES19_vS1A_EENS_8epilogue10collective18CollectiveEpilogueINS1D_23Sm100TmaWarpSpecializedILi2ELi2ELi32ELb0ELb0EEEJNS5_IJNSA_ILi64EEESF_SG_EEENS5_IJNSR_IS1I_SC_EENSR_INS5_IJSG_NSA_ILi2EEEEEENS5_IJSC_S1I_EEEEEEEEaSI_aSI_NS1D_6fusion15FusionCallbacksIS1H_NS1Q_17LinearCombinationIaiaiLNS_15FloatRoundStyleE2EEES1J_S1P_JEEENS4_5SM1004TMEM4LOAD26SM100_TMEM_LOAD_32dp32b32xENS4_13SM90_TMA_LOADES19_NS4_39AutoVectorizingCopyWithAssumedAlignmentILi128EEENS4_14SM90_TMA_STOREES19_S22_S22_EEEvvEEEEvNT_6ParamsE,@function
        .size           _ZN7cutlass13device_kernelINS_4gemm6kernel13GemmUniversalIN4cute5tupleIJiiiiEEENS1_10collective13CollectiveMmaINS1_35MainloopSm100TmaUmmaWarpSpecializedILi52ELi2ELi4ENS5_IJNS4_1CILi4EEENSA_ILi1EEESC_EEEEENS5_IJNSA_ILi128EEESF_NSA_ILi32EEEEEEaNS5_IJlSC_lEEEaSI_NS4_8TiledMMAINS4_8MMA_AtomIJNS4_21SM100_MMA_S8_2x1SM_SSIaaiLi128ELi128ELNS4_4UMMA5MajorE0ELSN_0ELNSM_8SaturateE0EEEEEENS4_6LayoutINS5_IJSC_SC_SC_EEENS5_IJNSA_ILi0EEEST_ST_EEEEENS5_IJNS4_10UnderscoreESW_SW_EEEEENS4_18SM100_TMA_2SM_LOADENS4_14ComposedLayoutINS4_7SwizzleILi1ELi4ELi3EEENS4_18smem_ptr_flag_bitsILi8EEENSR_INS5_IJNSA_ILi8EEESG_EEENS5_IJSG_SC_EEEEEEEvNS4_8identityENS4_28SM100_TMA_2SM_LOAD_MULTICASTES19_vS1A_EENS_8epilogue10collective18CollectiveEpilogueINS1D_23Sm100TmaWarpSpecializedILi2ELi2ELi32ELb0ELb0EEEJNS5_IJNSA_ILi64EEESF_SG_EEENS5_IJNSR_IS1I_SC_EENSR_INS5_IJSG_NSA_ILi2EEEEEENS5_IJSC_S1I_EEEEEEEEaSI_aSI_NS1D_6fusion15FusionCallbacksIS1H_NS1Q_17LinearCombinationIaiaiLNS_15FloatRoundStyleE2EEES1J_S1P_JEEENS4_5SM1004TMEM4LOAD26SM100_TMEM_LOAD_32dp32b32xENS4_13SM90_TMA_LOADES19_NS4_39AutoVectorizingCopyWithAssumedAlignmentILi128EEENS4_14SM90_TMA_STOREES19_S22_S22_EEEvvEEEEvNT_6ParamsE,(.L_x_308 - _ZN7cutlass13device_kernelINS_4gemm6kernel13GemmUniversalIN4cute5tupleIJiiiiEEENS1_10collective13CollectiveMmaINS1_35MainloopSm100TmaUmmaWarpSpecializedILi52ELi2ELi4ENS5_IJNS4_1CILi4EEENSA_ILi1EEESC_EEEEENS5_IJNSA_ILi128EEESF_NSA_ILi32EEEEEEaNS5_IJlSC_lEEEaSI_NS4_8TiledMMAINS4_8MMA_AtomIJNS4_21SM100_MMA_S8_2x1SM_SSIaaiLi128ELi128ELNS4_4UMMA5MajorE0ELSN_0ELNSM_8SaturateE0EEEEEENS4_6LayoutINS5_IJSC_SC_SC_EEENS5_IJNSA_ILi0EEEST_ST_EEEEENS5_IJNS4_10UnderscoreESW_SW_EEEEENS4_18SM100_TMA_2SM_LOADENS4_14ComposedLayoutINS4_7SwizzleILi1ELi4ELi3EEENS4_18smem_ptr_flag_bitsILi8EEENSR_INS5_IJNSA_ILi8EEESG_EEENS5_IJSG_SC_EEEEEEEvNS4_8identityENS4_28SM100_TMA_2SM_LOAD_MULTICASTES19_vS1A_EENS_8epilogue10collective18CollectiveEpilogueINS1D_23Sm100TmaWarpSpecializedILi2ELi2ELi32ELb0ELb0EEEJNS5_IJNSA_ILi64EEESF_SG_EEENS5_IJNSR_IS1I_SC_EENSR_INS5_IJSG_NSA_ILi2EEEEEENS5_IJSC_S1I_EEEEEEEEaSI_aSI_NS1D_6fusion15FusionCallbacksIS1H_NS1Q_17LinearCombinationIaiaiLNS_15FloatRoundStyleE2EEES1J_S1P_JEEENS4_5SM1004TMEM4LOAD26SM100_TMEM_LOAD_32dp32b32xENS4_13SM90_TMA_LOADES19_NS4_39AutoVectorizingCopyWithAssumedAlignmentILi128EEENS4_14SM90_TMA_STOREES19_S22_S22_EEEvvEEEEvNT_6ParamsE)
        .other          _ZN7cutlass13device_kernelINS_4gemm6kernel13GemmUniversalIN4cute5tupleIJiiiiEEENS1_10collective13CollectiveMmaINS1_35MainloopSm100TmaUmmaWarpSpecializedILi52ELi2ELi4ENS5_IJNS4_1CILi4EEENSA_ILi1EEESC_EEEEENS5_IJNSA_ILi128EEESF_NSA_ILi32EEEEEEaNS5_IJlSC_lEEEaSI_NS4_8TiledMMAINS4_8MMA_AtomIJNS4_21SM100_MMA_S8_2x1SM_SSIaaiLi128ELi128ELNS4_4UMMA5MajorE0ELSN_0ELNSM_8SaturateE0EEEEEENS4_6LayoutINS5_IJSC_SC_SC_EEENS5_IJNSA_ILi0EEEST_ST_EEEEENS5_IJNS4_10UnderscoreESW_SW_EEEEENS4_18SM100_TMA_2SM_LOADENS4_14ComposedLayoutINS4_7SwizzleILi1ELi4ELi3EEENS4_18smem_ptr_flag_bitsILi8EEENSR_INS5_IJNSA_ILi8EEESG_EEENS5_IJSG_SC_EEEEEEEvNS4_8identityENS4_28SM100_TMA_2SM_LOAD_MULTICASTES19_vS1A_EENS_8epilogue10collective18CollectiveEpilogueINS1D_23Sm100TmaWarpSpecializedILi2ELi2ELi32ELb0ELb0EEEJNS5_IJNSA_ILi64EEESF_SG_EEENS5_IJNSR_IS1I_SC_EENSR_INS5_IJSG_NSA_ILi2EEEEEENS5_IJSC_S1I_EEEEEEEEaSI_aSI_NS1D_6fusion15FusionCallbacksIS1H_NS1Q_17LinearCombinationIaiaiLNS_15FloatRoundStyleE2EEES1J_S1P_JEEENS4_5SM1004TMEM4LOAD26SM100_TMEM_LOAD_32dp32b32xENS4_13SM90_TMA_LOADES19_NS4_39AutoVectorizingCopyWithAssumedAlignmentILi128EEENS4_14SM90_TMA_STOREES19_S22_S22_EEEvvEEEEvNT_6ParamsE,@"STO_CUDA_ENTRY STV_DEFAULT"
_ZN7cutlass13device_kernelINS_4gemm6kernel13GemmUniversalIN4cute5tupleIJiiiiEEENS1_10collective13CollectiveMmaINS1_35MainloopSm100TmaUmmaWarpSpecializedILi52ELi2ELi4ENS5_IJNS4_1CILi4EEENSA_ILi1EEESC_EEEEENS5_IJNSA_ILi128EEESF_NSA_ILi32EEEEEEaNS5_IJlSC_lEEEaSI_NS4_8TiledMMAINS4_8MMA_AtomIJNS4_21SM100_MMA_S8_2x1SM_SSIaaiLi128ELi128ELNS4_4UMMA5MajorE0ELSN_0ELNSM_8SaturateE0EEEEEENS4_6LayoutINS5_IJSC_SC_SC_EEENS5_IJNSA_ILi0EEEST_ST_EEEEENS5_IJNS4_10UnderscoreESW_SW_EEEEENS4_18SM100_TMA_2SM_LOADENS4_14ComposedLayoutINS4_7SwizzleILi1ELi4ELi3EEENS4_18smem_ptr_flag_bitsILi8EEENSR_INS5_IJNSA_ILi8EEESG_EEENS5_IJSG_SC_EEEEEEEvNS4_8identityENS4_28SM100_TMA_2SM_LOAD_MULTICASTES19_vS1A_EENS_8epilogue10collective18CollectiveEpilogueINS1D_23Sm100TmaWarpSpecializedILi2ELi2ELi32ELb0ELb0EEEJNS5_IJNSA_ILi64EEESF_SG_EEENS5_IJNSR_IS1I_SC_EENSR_INS5_IJSG_NSA_ILi2EEEEEENS5_IJSC_S1I_EEEEEEEEaSI_aSI_NS1D_6fusion15FusionCallbacksIS1H_NS1Q_17LinearCombinationIaiaiLNS_15FloatRoundStyleE2EEES1J_S1P_JEEENS4_5SM1004TMEM4LOAD26SM100_TMEM_LOAD_32dp32b32xENS4_13SM90_TMA_LOADES19_NS4_39AutoVectorizingCopyWithAssumedAlignmentILi128EEENS4_14SM90_TMA_STOREES19_S22_S22_EEEvvEEEEvNT_6ParamsE:
[----:B------:R-:W1:Y:S01]  /*0000*/  LDC R1, c[0x0][0x37c] ;  /* 0x0000df00ff017b82 */ /* 0x000e620000000800 */
[----:B------:R-:W2:Y:S01]  /*0010*/  S2R R87, SR_TID.X ;  /* 0x0000000000577919 */ /* 0x000ea20000002100 */
[----:B------:R-:W3:Y:S06]  /*0020*/  LDCU.64 UR8, c[0x0][0x890] ;  /* 0x00011200ff0877ac */ /* 0x000eec0008000a00 */
[----:B------:R-:W4:Y:S01]  /*0030*/  S2UR UR46, SR_CgaCtaId ;  /* 0x00000000002e79c3 */ /* 0x000f220000008800 */
[----:B------:R-:W-:Y:S02]  /*0040*/  PRMT R76, RZ, 0x7610, R76 ;  /* 0x00007610ff4c7816 */ /* 0x000fe4000000004c */
[----:B------:R-:W-:Y:S01]  /*0050*/  ELECT P1, URZ, PT ;  /* 0x0000000000ff782f */ /* 0x000fe20003820000 */
[----:B---3--:R-:W-:-:S04]  /*0060*/  UISETP.NE.U32.AND UP0, UPT, UR8, URZ, UPT ;  /* 0x000000ff0800728c */ /* 0x008fc8000bf05070 */
[----:B------:R-:W-:Y:S02]  /*0070*/  UISETP.NE.AND.EX UP0, UPT, UR9, URZ, UPT, UP0 ;  /* 0x000000ff0900728c */ /* 0x000fe4000bf05300 */
[----:B----4-:R-:W-:Y:S02]  /*0080*/  ULOP3.LUT UR27, UR46, 0x1, URZ, 0xc0, !UPT ;  /* 0x000000012e1b7892 */ /* 0x010fe4000f8ec0ff */
[----:B------:R-:W-:Y:S01]  /*0090*/  ULOP3.LUT UR28, UR46, 0x1, URZ, 0x3c, !UPT ;  /* 0x000000012e1c7892 */ /* 0x000fe2000f8e3cff */
[----:B--2---:R-:W-:-:S05]  /*00a0*/  SHF.R.U32.HI R77, RZ, 0x5, R87 ;  /* 0x00000005ff4d7819 */ /* 0x004fca0000011657 */
[----:B------:R-:W2:Y:S02]  /*00b0*/  SHFL.IDX PT, R0, R77, RZ, 0x1f ;  /* 0x00001fff4d007589 */ /* 0x000ea400000e0000 */
[----:B--2---:R-:W-:Y:S01]  /*00c0*/  R2UR UR18, R0 ;  /* 0x00000000001272ca */ /* 0x004fe200000e0000 */
[----:B-1----:R-:W-:-:S14]  /*00d0*/  BRA.U UP0, `(.L_x_0) ;  /* 0x0000000100307547 */ /* 0x002fdc000b800000 */
[----:B------:R-:W1:Y:S02]  /*00e0*/  LDCU.64 UR4, c[0x0][0x888] ;  /* 0x00011100ff0477ac */ /* 0x000e640008000a00 */
[----:B-1----:R-:W-:-:S04]  /*00f0*/  UISETP.NE.U32.AND UP0, UPT, UR4, URZ, UPT ;  /* 0x000000ff0400728c */ /* 0x002fc8000bf05070 */
[----:B------:R-:W-:-:S09]  /*0100*/  UISETP.NE.AND.EX UP0, UPT, UR5, URZ, UPT, UP0 ;  /* 0x000000ff0500728c */ /* 0x000fd2000bf05300 */
[----:B------:R-:W-:Y:S05]  /*0110*/  BRA.U !UP0, `(.L_x_1) ;  /* 0x0000000108147547 */ /* 0x000fea000b800000 */
[----:B------:R-:W1:Y:S01]  /*0120*/  LDC.64 R40, c[0x0][0x888] ;  /* 0x00022200ff287b82 */ /* 0x000e620000000a00 */
[----:B------:R-:W1:Y:S02]  /*0130*/  LDCU.64 UR4, c[0x0][0x358] ;  /* 0x00006b00ff0477ac */ /* 0x000e640008000a00 */
[----:B-1----:R1:W5:Y:S01]  /*0140*/  LDG.E R40, desc[UR4][R40.64] ;  /* 0x0000000428287981 */ /* 0x002362000c1e1900 */
[----:B------:R-:W-:Y:S01]  /*0150*/  HFMA2 R76, -RZ, RZ, 0, 5.9604644775390625e-08 ;  /* 0x00000001ff4c7431 */ /* 0x000fe200000001ff */
[----:B------:R-:W-:Y:S05]  /*0160*/  BRA `(.L_x_0) ;  /* 0x00000000000c7947 */ /* 0x000fea0003800000 */
.L_x_1:
[----:B------:R-:W1:Y:S01]  /*0170*/  LDCU UR4, c[0x0][0x880] ;  /* 0x00011000ff0477ac */ /* 0x000e620008000800 */
[----:B------:R-:W-:Y:S01]  /*0180*/  HFMA2 R76, -RZ, RZ, 0, 5.9604644775390625e-08 ;  /* 0x00000001ff4c7431 */ /* 0x000fe200000001ff */
[----:B-1----:R-:W-:-:S07]  /*0190*/  MOV R40, UR4 ;  /* 0x0000000400287c02 */ /* 0x002fce0008000f00 */
.L_x_0:
[----:B------:R-:W2:Y:S02]  /*01a0*/  LDCU.64 UR4, c[0x0][0x8b0] ;  /* 0x00011600ff0477ac */ /* 0x000ea40008000a00 */
[----:B--2---:R-:W-:-:S04]  /*01b0*/  UISETP.NE.U32.AND UP0, UPT, UR4, URZ, UPT ;  /* 0x000000ff0400728c */ /* 0x004fc8000bf05070 */
[----:B------:R-:W-:-:S09]  /*01c0*/  UISETP.NE.AND.EX UP0, UPT, UR5, URZ, UPT, UP0 ;  /* 0x000000ff0500728c */ /* 0x000fd2000bf05300 */
[----:B------:R-:W-:Y:S05]  /*01d0*/  BRA.U UP0, `(.L_x_2) ;  /* 0x0000000100287547 */ /* 0x000fea000b800000 */
[----:B------:R-:W2:Y:S02]  /*01e0*/  LDCU.64 UR4, c[0x0][0x8a8] ;  /* 0x00011500ff0477ac */ /* 0x000ea40008000a00 */
[----:B--2---:R-:W-:-:S04]  /*01f0*/  UISETP.NE.U32.AND UP0, UPT, UR4, URZ, UPT ;  /* 0x000000ff0400728c */ /* 0x004fc8000bf05070 */
[----:B------:R-:W-:-:S09]  /*0200*/  UISETP.NE.AND.EX UP0, UPT, UR5, URZ, UPT, UP0 ;  /* 0x000000ff0500728c */ /* 0x000fd2000bf05300 */
[----:B------:R-:W-:Y:S05]  /*0210*/  BRA.U !UP0, `(.L_x_3) ;  /* 0x0000000108107547 */ /* 0x000fea000b800000 */
[----:B------:R-:W2:Y:S01]  /*0220*/  LDC.64 R38, c[0x0][0x8a8] ;  /* 0x00022a00ff267b82 */ /* 0x000ea20000000a00 */
[----:B------:R-:W2:Y:S02]  /*0230*/  LDCU.64 UR4, c[0x0][0x358] ;  /* 0x00006b00ff0477ac */ /* 0x000ea40008000a00 */
[----:B--2---:R2:W5:Y:S01]  /*0240*/  LDG.E R38, desc[UR4][R38.64] ;  /* 0x0000000426267981 */ /* 0x004562000c1e1900 */
[----:B------:R-:W-:Y:S05]  /*0250*/  BRA `(.L_x_2) ;  /* 0x0000000000087947 */ /* 0x000fea0003800000 */
.L_x_3:
[----:B------:R-:W2:Y:S02]  /*0260*/  LDCU UR4, c[0x0][0x8a0] ;  /* 0x00011400ff0477ac */ /* 0x000ea40008000800 */
[----:B--2---:R-:W-:Y:S02]  /*0270*/  MOV R38, UR4 ;  /* 0x0000000400267c02 */ /* 0x004fe40008000f00 */
.L_x_2:
[----:B------:R-:W-:Y:S01]  /*0280*/  IMAD.U32 R0, RZ, RZ, UR18 ;  /* 0x00000012ff007e24 */ /* 0x000fe2000f8e00ff */
[----:B------:R-:W-:Y:S04]  /*0290*/  BSSY.RECONVERGENT B0, `(.L_x_4) ;  /* 0x000000c000007945 */ /* 0x000fe80003800200 */
[C---:B------:R-:W-:Y:S02]  /*02a0*/  ISETP.NE.OR P2, PT, R0.reuse, 0x1, !P1 ;  /* 0x000000010000780c */ /* 0x040fe40004f45670 */
[----:B------:R-:W-:-:S11]  /*02b0*/  ISETP.NE.OR P0, PT, R0, 0x3, !P1 ;  /* 0x000000030000780c */ /* 0x000fd60004f05670 */
[----:B------:R-:W-:Y:S05]  /*02c0*/  @P2 BRA `(.L_x_5) ;  /* 0x0000000000202947 */ /* 0x000fea0003800000 */
[----:B------:R-:W3:Y:S02]  /*02d0*/  LDCU.64 UR4, c[0x0][0x348] ;  /* 0x00006900ff0477ac */ /* 0x000ee40008000a00 */
[----:B---3--:R-:W-:Y:S02]  /*02e0*/  UIADD3 UR6, UP1, UPT, UR4, 0x80, URZ ;  /* 0x0000008004067890 */ /* 0x008fe4000ff3e0ff */
[----:B------:R-:W-:Y:S02]  /*02f0*/  UIADD3 UR4, UP0, UPT, UR4, 0x180, URZ ;  /* 0x0000018004047890 */ /* 0x000fe4000ff1e0ff */
[----:B------:R-:W-:Y:S02]  /*0300*/  UIADD3.X UR7, UPT, UPT, URZ, UR5, URZ, UP1, !UPT ;  /* 0x00000005ff077290 */ /* 0x000fe40008ffe4ff */
[----:B------:R-:W-:-:S07]  /*0310*/  UIADD3.X UR5, UPT, UPT, URZ, UR5, URZ, UP0, !UPT ;  /* 0x00000005ff057290 */ /* 0x000fce00087fe4ff */
[----:B------:R3:W-:Y:S02]  /*0320*/  UTMACCTL.PF [UR6] ;  /* 0x00000000060079b9 */ /* 0x0007e40008040000 */
[----:B------:R3:W-:Y:S02]  /*0330*/  UTMACCTL.PF [UR4] ;  /* 0x00000000040079b9 */ /* 0x0007e40008040000 */
[----:B---3--:R-:W-:Y:S01]  /*0340*/  NOP ;  /* 0x0000000000007918 */ /* 0x008fe20000000000 */
.L_x_5:
[----:B------:R-:W-:Y:S05]  /*0350*/  BSYNC.RECONVERGENT B0 ;  /* 0x0000000000007941 */ /* 0x000fea0003800200 */
.L_x_4:
[----:B------:R-:W-:Y:S04]  /*0360*/  BSSY.RECONVERGENT B0, `(.L_x_6) ;  /* 0x000000a000007945 */ /* 0x000fe80003800200 */
        /* <DEDUP_REMOVED lines=9> */
.L_x_7:
[----:B------:R-:W-:Y:S05]  /*0400*/  BSYNC.RECONVERGENT B0 ;  /* 0x0000000000007941 */ /* 0x000fea0003800200 */
.L_x_6:
[----:B------:R-:W3:Y:S01]  /*0410*/  LDCU.64 UR4, c[0x0][0x888] ;  /* 0x00011100ff0477ac */ /* 0x000ee20008000a00 */
[----:B------:R-:W-:Y:S02]  /*0420*/  UISETP.EQ.U32.AND UP2, UPT, UR8, URZ, UPT ;  /* 0x000000ff0800728c */ /* 0x000fe4000bf42070 */
[----:B------:R-:W-:Y:S02]  /*0430*/  UPLOP3.LUT UP4, UPT, UPT, UPT, UPT, 0x80, 0x8 ;  /* 0x000000000008789c */ /* 0x000fe40003f8f070 */
[----:B---3--:R-:W-:-:S04]  /*0440*/  UISETP.NE.U32.AND UP0, UPT, UR4, URZ, UPT ;  /* 0x000000ff0400728c */ /* 0x008fc8000bf05070 */
[----:B------:R-:W-:-:S04]  /*0450*/  UISETP.NE.AND.EX UP1, UPT, UR5, URZ, UPT, UP0 ;  /* 0x000000ff0500728c */ /* 0x000fc8000bf25300 */
[----:B------:R-:W-:-:S04]  /*0460*/  UISETP.EQ.OR.EX UP3, UPT, UR9, URZ, !UP1, UP2 ;  /* 0x000000ff0900728c */ /* 0x000fc8000cf62720 */
[----:B------:R-:W-:-:S06]  /*0470*/  UP2UR UR4, UPR, URZ, 0x8 ;  /* 0x00000008ff047883 */ /* 0x000fcc0008000000 */
[----:B------:R-:W-:Y:S01]  /*0480*/  MOV R79, UR4 ;  /* 0x00000004004f7c02 */ /* 0x000fe20008000f00 */
[----:B------:R-:W-:Y:S06]  /*0490*/  BRA.U !UP3, `(.L_x_8) ;  /* 0x000000010b207547 */ /* 0x000fec000b800000 */
[----:B-----5:R-:W-:Y:S01]  /*04a0*/  R2UR UR5, R40 ;  /* 0x00000000280572ca */ /* 0x020fe200000e0000 */
[----:B------:R-:W-:Y:S02]  /*04b0*/  UISETP.NE.U32.AND UP2, UPT, UR8, URZ, UPT ;  /* 0x000000ff0800728c */ /* 0x000fe4000bf45070 */
[----:B------:R-:W-:Y:S02]  /*04c0*/  USEL UR4, URZ, 0xffffffff, UP1 ;  /* 0xffffffffff047887 */ /* 0x000fe40008800000 */
[----:B------:R-:W-:-:S08]  /*04d0*/  UISETP.NE.AND.EX UP2, UPT, UR9, URZ, UPT, UP2 ;  /* 0x000000ff0900728c */ /* 0x000fd0000bf45320 */
[----:B------:R-:W-:-:S04]  /*04e0*/  UISETP.NE.AND UP0, UPT, UR5, URZ, UPT ;  /* 0x000000ff0500728c */ /* 0x000fc8000bf05270 */
[----:B------:R-:W-:-:S04]  /*04f0*/  @!UP2 USEL UR4, URZ, 0xffffffff, UP0 ;  /* 0xffffffffff04a887 */ /* 0x000fc80008000000 */
[----:B------:R-:W-:-:S04]  /*0500*/  ULOP3.LUT UR4, UR4, 0x1, URZ, 0xc0, !UPT ;  /* 0x0000000104047892 */ /* 0x000fc8000f8ec0ff */
[----:B------:R-:W-:-:S11]  /*0510*/  UISETP.NE.U32.AND UP4, UPT, UR4, 0x1, UPT ;  /* 0x000000010400788c */ /* 0x000fd6000bf85070 */
.L_x_8:
[----:B------:R-:W3:Y:S01]  /*0520*/  SHFL.IDX PT, R0, R77, RZ, 0x1f ;  /* 0x00001fff4d007589 */ /* 0x000ee200000e0000 */
[----:B------:R-:W-:-:S04]  /*0530*/  UISETP.NE.AND UP0, UPT, UR18, 0x2, UPT ;  /* 0x000000021200788c */ /* 0x000fc8000bf05270 */
[----:B------:R-:W-:Y:S02]  /*0540*/  UISETP.EQ.AND UP2, UPT, UR27, URZ, !UP0 ;  /* 0x000000ff1b00728c */ /* 0x000fe4000c742270 */
[----:B------:R-:W-:-:S04]  /*0550*/  USEL UR43, URZ, 0x1, UP0 ;  /* 0x00000001ff2b7887 */ /* 0x000fc80008000000 */
[----:B------:R-:W-:Y:S02]  /*0560*/  PLOP3.LUT P3, PT, P1, PT, UP2, 0x80, 0x8 ;  /* 0x000000000008781c */ /* 0x000fe40000f6f028 */
[----:B---3--:R-:W-:-:S13]  /*0570*/  ISETP.NE.AND P0, PT, R0, RZ, PT ;  /* 0x000000ff0000720c */ /* 0x008fda0003f05270 */
[----:B------:R-:W-:Y:S05]  /*0580*/  @P0 BRA `(.L_x_9) ;  /* 0x0000000400e00947 */ /* 0x000fea0003800000 */
[----:B------:R-:W-:Y:S01]  /*0590*/  ELECT P0, URZ, PT ;  /* 0x0000000000ff782f */ /* 0x000fe20003800000 */
[----:B------:R-:W-:-:S12]  /*05a0*/  BSSY.RECONVERGENT B0, `(.L_x_9) ;  /* 0x0000076000007945 */ /* 0x000fd80003800200 */
[----:B------:R-:W-:Y:S05]  /*05b0*/  @!P0 BRA `(.L_x_10) ;  /* 0x0000000400d08947 */ /* 0x000fea0003800000 */
[----:B------:R-:W-:Y:S01]  /*05c0*/  UMOV UR4, 0x400 ;  /* 0x0000040000047882 */ /* 0x000fe20000000000 */
[----:B------:R-:W-:Y:S01]  /*05d0*/  UMOV UR8, 0x1 ;  /* 0x0000000100087882 */ /* 0x000fe20000000000 */
[----:B------:R-:W-:Y:S01]  /*05e0*/  UMOV UR6, 0x2 ;  /* 0x0000000200067882 */ /* 0x000fe20000000000 */
[----:B------:R-:W-:Y:S02]  /*05f0*/  ULEA UR4, UR46, UR4, 0x18 ;  /* 0x000000042e047291 */ /* 0x000fe4000f8ec0ff */
[----:B------:R-:W-:-:S04]  /*0600*/  UIADD3 UR8, UPT, UPT, -UR8, 0x100000, URZ ;  /* 0x0010000008087890 */ /* 0x000fc8000fffe1ff */
[----:B------:R-:W-:Y:S02]  /*0610*/  USHF.L.U32 UR9, UR8, 0xb, URZ ;  /* 0x0000000b08097899 */ /* 0x000fe400080006ff */
[----:B------:R-:W-:Y:S02]  /*0620*/  USHF.L.U32 UR8, UR8, 0x1, URZ ;  /* 0x0000000108087899 */ /* 0x000fe400080006ff */
[----:B------:R-:W-:-:S04]  /*0630*/  UIADD3 UR6, UPT, UPT, -UR6, 0x100000, URZ ;  /* 0x0010000006067890 */ /* 0x000fc8000fffe1ff */
[----:B------:R-:W-:Y:S02]  /*0640*/  USHF.L.U32 UR7, UR6, 0xb, URZ ;  /* 0x0000000b06077899 */ /* 0x000fe400080006ff */
[----:B------:R-:W-:Y:S01]  /*0650*/  USHF.L.U32 UR6, UR6, 0x1, URZ ;  /* 0x0000000106067899 */ /* 0x000fe200080006ff */
[----:B------:R-:W3:Y:S03]  /*0660*/  FENCE.VIEW.ASYNC.S ;  /* 0x00000000000073c6 */ /* 0x000ee60000000000 */
[----:B---3--:R3:W4:Y:S08]  /*0670*/  SYNCS.EXCH.64 URZ, [UR4], UR8 ;  /* 0x0000000804ff75b2 */ /* 0x0087300008000100 */
[----:B------:R3:W1:Y:S01]  /*0680*/  SYNCS.EXCH.64 URZ, [UR4+0x1a0], UR6 ;  /* 0x0001a00604ff75b2 */ /* 0x0006620008000100 */
        /* <DEDUP_REMOVED lines=101> */
[----:B------:R3:W1:Y:S02]  /*0ce0*/  SYNCS.EXCH.64 URZ, [UR4+0x338], UR6 ;  /* 0x0003380604ff75b2 */ /* 0x0006640008000100 */
[----:B---34-:R-:W-:Y:S01]  /*0cf0*/  NOP ;  /* 0x0000000000007918 */ /* 0x018fe20000000000 */
.L_x_10:
[----:B------:R-:W-:Y:S05]  /*0d00*/  BSYNC.RECONVERGENT B0 ;  /* 0x0000000000007941 */ /* 0x000fea0003800200 */
.L_x_9:
[----:B------:R-:W3:Y:S01]  /*0d10*/  SHFL.IDX PT, R0, R77, RZ, 0x1f ;  /* 0x00001fff4d007589 */ /* 0x000ee200000e0000 */
[----:B------:R-:W-:Y:S01]  /*0d20*/  NOP ;  /* 0x0000000000007918 */ /* 0x000fe20000000000 */
[----:B---3--:R-:W-:-:S13]  /*0d30*/  ISETP.NE.AND P0, PT, R0, 0x1, PT ;  /* 0x000000010000780c */ /* 0x008fda0003f05270 */
[----:B------:R-:W-:Y:S05]  /*0d40*/  @P0 BRA `(.L_x_11) ;  /* 0x0000000000440947 */ /* 0x000fea0003800000 */
        /* <DEDUP_REMOVED lines=10> */
[----:B------:R-:W-:Y:S01]  /*0df0*/  ELECT P0, URZ, PT ;  /* 0x0000000000ff782f */ /* 0x000fe20003800000 */
[----:B------:R-:W3:Y:S02]  /*0e00*/  FENCE.VIEW.ASYNC.S ;  /* 0x00000000000073c6 */ /* 0x000ee40000000000 */
[----:B---3--:R3:W4:Y:S08]  /*0e10*/  SYNCS.EXCH.64 URZ, [UR4+0x340], UR8 ;  /* 0x0003400804ff75b2 */ /* 0x0087300008000100 */
[----:B------:R3:W1:Y:S01]  /*0e20*/  SYNCS.EXCH.64 URZ, [UR4+0x350], UR6 ;  /* 0x0003500604ff75b2 */ /* 0x0006620008000100 */
[----:B------:R3:W1:Y:S01]  /*0e30*/  SYNCS.EXCH.64 URZ, [UR4+0x348], UR8 ;  /* 0x0003480804ff75b2 */ /* 0x0006620008000100 */
[----:B------:R3:W1:Y:S01]  /*0e40*/  SYNCS.EXCH.64 URZ, [UR4+0x358], UR6 ;  /* 0x0003580604ff75b2 */ /* 0x0006620008000100 */
[----:B------:R-:W-:Y:S01]  /*0e50*/  NOP ;  /* 0x0000000000007918 */ /* 0x000fe20000000000 */
.L_x_11:
[----:B------:R-:W2:Y:S01]  /*0e60*/  SHFL.IDX PT, R0, R77, RZ, 0x1f ;  /* 0x00001fff4d007589 */ /* 0x000ea200000e0000 */
[----:B------:R-:W-:Y:S01]  /*0e70*/  NOP ;  /* 0x0000000000007918 */ /* 0x000fe20000000000 */
[----:B--2---:R-:W-:-:S13]  /*0e80*/  ISETP.NE.AND P0, PT, R0, 0x3, PT ;  /* 0x000000030000780c */ /* 0x004fda0003f05270 */
[----:B------:R-:W-:Y:S05]  /*0e90*/  @P0 BRA `(.L_x_12) ;  /* 0x00000000002c0947 */ /* 0x000fea0003800000 */
[----:B---3--:R-:W-:Y:S01]  /*0ea0*/  UMOV UR6, 0x400 ;  /* 0x0000040000067882 */ /* 0x008fe20000000000 */
[----:B------:R-:W-:Y:S01]  /*0eb0*/  UMOV UR4, 0x20 ;  /* 0x0000002000047882 */ /* 0x000fe20000000000 */
[----:B------:R-:W-:Y:S02]  /*0ec0*/  ULEA UR6, UR46, UR6, 0x18 ;  /* 0x000000062e067291 */ /* 0x000fe4000f8ec0ff */
[----:B------:R-:W-:-:S04]  /*0ed0*/  UIADD3 UR4, UPT, UPT, -UR4, 0x100000, URZ ;  /* 0x0010000004047890 */ /* 0x000fc8000fffe1ff */
[----:B------:R-:W-:Y:S02]  /*0ee0*/  USHF.L.U32 UR5, UR4, 0xb, URZ ;  /* 0x0000000b04057899 */ /* 0x000fe400080006ff */
[----:B------:R-:W-:Y:S01]  /*0ef0*/  USHF.L.U32 UR4, UR4, 0x1, URZ ;  /* 0x0000000104047899 */ /* 0x000fe200080006ff */
[----:B------:R-:W-:Y:S01]  /*0f00*/  ELECT P0, URZ, PT ;  /* 0x0000000000ff782f */ /* 0x000fe20003800000 */
[----:B------:R-:W2:Y:S10]  /*0f10*/  FENCE.VIEW.ASYNC.S ;  /* 0x00000000000073c6 */ /* 0x000eb40000000000 */
[----:B--2---:R2:W3:Y:S01]  /*0f20*/  SYNCS.EXCH.64 URZ, [UR6+0x360], UR4 ;  /* 0x0003600406ff75b2 */ /* 0x0044e20008000100 */
[----:B------:R2:W1:Y:S01]  /*0f30*/  SYNCS.EXCH.64 URZ, [UR6+0x368], UR4 ;  /* 0x0003680406ff75b2 */ /* 0x0004620008000100 */
[----:B------:R-:W-:Y:S01]  /*0f40*/  NOP ;  /* 0x0000000000007918 */ /* 0x000fe20000000000 */
.L_x_12:
[----:B------:R-:W4:Y:S01]  /*0f50*/  SHFL.IDX PT, R0, R77, RZ, 0x1f ;  /* 0x00001fff4d007589 */ /* 0x000f2200000e0000 */
[----:B------:R-:W-:Y:S01]  /*0f60*/  NOP ;  /* 0x0000000000007918 */ /* 0x000fe20000000000 */
[----:B----4-:R-:W-:-:S13]  /*0f70*/  ISETP.NE.AND P0, PT, R0, 0x4, PT ;  /* 0x000000040000780c */ /* 0x010fda0003f05270 */
[----:B------:R-:W-:Y:S05]  /*0f80*/  @P0 BRA `(.L_x_13) ;  /* 0x0000000000480947 */ /* 0x000fea0003800000 */
[----:B--23--:R-:W-:Y:S01]  /*0f90*/  UMOV UR4, 0x3a0 ;  /* 0x000003a000047882 */ /* 0x00cfe20000000000 */
[----:B------:R-:W-:Y:S01]  /*0fa0*/  UMOV UR6, 0x400 ;  /* 0x0000040000067882 */ /* 0x000fe20000000000 */
[----:B------:R-:W-:Y:S01]  /*0fb0*/  USEL UR4, UR4, 0x320, UP4 ;  /* 0x0000032004047887 */ /* 0x000fe2000a000000 */
        /* <DEDUP_REMOVED lines=9> */
[----:B------:R-:W2:Y:S02]  /*1050*/  FENCE.VIEW.ASYNC.S ;  /* 0x00000000000073c6 */ /* 0x000ea40000000000 */
[----:B--2---:R4:W2:Y:S08]  /*1060*/  SYNCS.EXCH.64 URZ, [UR6+0x370], UR8 ;  /* 0x0003700806ff75b2 */ /* 0x0048b00008000100 */
[----:B------:R4:W3:Y:S01]  /*1070*/  SYNCS.EXCH.64 URZ, [UR6+0x380], UR4 ;  /* 0x0003800406ff75b2 */ /* 0x0008e20008000100 */
[----:B------:R4:W1:Y:S01]  /*1080*/  SYNCS.EXCH.64 URZ, [UR6+0x378], UR8 ;  /* 0x0003780806ff75b2 */ /* 0x0008620008000100 */
[----:B------:R4:W1:Y:S02]  /*1090*/  SYNCS.EXCH.64 URZ, [UR6+0x388], UR4 ;  /* 0x0003880406ff75b2 */ /* 0x0008640008000100 */
[----:B----4-:R-:W-:Y:S01]  /*10a0*/  NOP ;  /* 0x0000000000007918 */ /* 0x010fe20000000000 */
.L_x_13:
[----:B------:R-:W4:Y:S01]  /*10b0*/  SHFL.IDX PT, R0, R77, RZ, 0x1f ;  /* 0x00001fff4d007589 */ /* 0x000f2200000e0000 */
[----:B------:R-:W-:Y:S01]  /*10c0*/  NOP ;  /* 0x0000000000007918 */ /* 0x000fe20000000000 */
[----:B----4-:R-:W-:-:S13]  /*10d0*/  ISETP.NE.AND P0, PT, R0, 0x5, PT ;  /* 0x000000050000780c */ /* 0x010fda0003f05270 */
[----:B------:R-:W-:Y:S05]  /*10e0*/  @P0 BRA `(.L_x_14) ;  /* 0x0000000000540947 */ /* 0x000fea0003800000 */
[----:B--23--:R-:W-:Y:S01]  /*10f0*/  UMOV UR4, 0x400 ;  /* 0x0000040000047882 */ /* 0x00cfe20000000000 */
        /* <DEDUP_REMOVED lines=14> */
[----:B------:R4:W1:Y:S01]  /*11e0*/  SYNCS.EXCH.64 URZ, [UR4+0x3b8], UR8 ;  /* 0x0003b80804ff75b2 */ /* 0x0008620008000100 */
[----:B------:R4:W1:Y:S01]  /*11f0*/  SYNCS.EXCH.64 URZ, [UR4+0x3a0], UR6 ;  /* 0x0003a00604ff75b2 */ /* 0x0008620008000100 */
[----:B------:R4:W1:Y:S01]  /*1200*/  SYNCS.EXCH.64 URZ, [UR4+0x3c0], UR8 ;  /* 0x0003c00804ff75b2 */ /* 0x0008620008000100 */
[----:B------:R4:W1:Y:S01]  /*1210*/  SYNCS.EXCH.64 URZ, [UR4+0x3a8], UR6 ;  /* 0x0003a80604ff75b2 */ /* 0x0008620008000100 */
[----:B------:R4:W1:Y:S02]  /*1220*/  SYNCS.EXCH.64 URZ, [UR4+0x3c8], UR8 ;  /* 0x0003c80804ff75b2 */ /* 0x0008640008000100 */
[----:B----4-:R-:W-:Y:S01]  /*1230*/  NOP ;  /* 0x0000000000007918 */ /* 0x010fe20000000000 */
.L_x_14:
[----:B------:R-:W4:Y:S01]  /*1240*/  SHFL.IDX PT, R0, R77, RZ, 0x1f ;  /* 0x00001fff4d007589 */ /* 0x000f2200000e0000 */
[----:B------:R-:W-:Y:S01]  /*1250*/  ISETP.NE.OR P1, PT, RZ, UR18, !P1 ;  /* 0x00000012ff007c0c */ /* 0x000fe2000cf25670 */
[----:B------:R-:W-:Y:S01]  /*1260*/  NOP ;  /* 0x0000000000007918 */ /* 0x000fe20000000000 */
[----:B----4-:R-:W-:-:S13]  /*1270*/  ISETP.NE.AND P0, PT, R0, 0x3, PT ;  /* 0x000000030000780c */ /* 0x010fda0003f05270 */
[----:B------:R-:W-:Y:S05]  /*1280*/  @P0 BRA `(.L_x_15) ;  /* 0x0000000000340947 */ /* 0x000fea0003800000 */
[----:B--23--:R-:W-:Y:S01]  /*1290*/  UMOV UR4, 0x400 ;  /* 0x0000040000047882 */ /* 0x00cfe20000000000 */
[----:B------:R-:W-:Y:S01]  /*12a0*/  UMOV UR6, 0x20 ;  /* 0x0000002000067882 */ /* 0x000fe20000000000 */
[----:B------:R-:W-:Y:S02]  /*12b0*/  ULEA UR4, UR46, UR4, 0x18 ;  /* 0x000000042e047291 */ /* 0x000fe4000f8ec0ff */
[----:B------:R-:W-:-:S04]  /*12c0*/  UIADD3 UR6, UPT, UPT, -UR6, 0x100000, URZ ;  /* 0x0010000006067890 */ /* 0x000fc8000fffe1ff */
[----:B------:R-:W-:Y:S02]  /*12d0*/  USHF.L.U32 UR7, UR6, 0xb, URZ ;  /* 0x0000000b06077899 */ /* 0x000fe400080006ff */
[----:B------:R-:W-:Y:S01]  /*12e0*/  USHF.L.U32 UR6, UR6, 0x1, URZ ;  /* 0x0000000106067899 */ /* 0x000fe200080006ff */
[----:B------:R-:W-:Y:S01]  /*12f0*/  ELECT P0, URZ, PT ;  /* 0x0000000000ff782f */ /* 0x000fe20003800000 */
[----:B------:R-:W2:Y:S10]  /*1300*/  FENCE.VIEW.ASYNC.S ;  /* 0x00000000000073c6 */ /* 0x000eb40000000000 */
[----:B--2---:R4:W2:Y:S01]  /*1310*/  SYNCS.EXCH.64 URZ, [UR4+0x3d0], UR6 ;  /* 0x0003d00604ff75b2 */ /* 0x0048a20008000100 */
[----:B------:R4:W3:Y:S01]  /*1320*/  SYNCS.EXCH.64 URZ, [UR4+0x3e0], UR6 ;  /* 0x0003e00604ff75b2 */ /* 0x0008e20008000100 */
[----:B------:R4:W1:Y:S01]  /*1330*/  SYNCS.EXCH.64 URZ, [UR4+0x3d8], UR6 ;  /* 0x0003d80604ff75b2 */ /* 0x0008620008000100 */
[----:B------:R4:W1:Y:S02]  /*1340*/  SYNCS.EXCH.64 URZ, [UR4+0x3e8], UR6 ;  /* 0x0003e80604ff75b2 */ /* 0x0008640008000100 */
[----:B----4-:R-:W-:Y:S01]  /*1350*/  NOP ;  /* 0x0000000000007918 */ /* 0x010fe20000000000 */
.L_x_15:
[----:B------:R-:W-:Y:S01]  /*1360*/  VOTEU.ALL UP0, P1 ;  /* 0x0000000000ff7886 */ /* 0x000fe20000800000 */
[----:B--23--:R-:W-:Y:S01]  /*1370*/  UMOV UR4, 0x20 ;  /* 0x0000002000047882 */ /* 0x00cfe20000000000 */
[----:B------:R-:W2:Y:S01]  /*1380*/  LDCU UR7, c[0x0][0x36c] ;  /* 0x00006d80ff0777ac */ /* 0x000ea20008000800 */
[----:B------:R-:W-:Y:S01]  /*1390*/  NOP ;  /* 0x0000000000007918 */ /* 0x000fe20000000000 */
[----:B------:R-:W-:Y:S01]  /*13a0*/  LOP3.LUT R0, R87, 0x1f, RZ, 0xc0, !PT ;  /* 0x0000001f57007812 */ /* 0x000fe200078ec0ff */
[----:B------:R-:W-:Y:S01]  /*13b0*/  @!UP0 UMOV UR6, 0x400 ;  /* 0x0000040000068882 */ /* 0x000fe20000000000 */
[----:B------:R-:W-:-:S04]  /*13c0*/  @!UP0 UIADD3 UR4, UPT, UPT, -UR4, 0x100000, URZ ;  /* 0x0010000004048890 */ /* 0x000fc8000fffe1ff */
[----:B------:R-:W-:Y:S02]  /*13d0*/  @!UP0 USHF.L.U32 UR5, UR4, 0xb, URZ ;  /* 0x0000000b04058899 */ /* 0x000fe400080006ff */
[----:B------:R-:W-:Y:S02]  /*13e0*/  @!UP0 USHF.L.U32 UR4, UR4, 0x1, URZ ;  /* 0x0000000104048899 */ /* 0x000fe400080006ff */
[----:B------:R-:W-:Y:S01]  /*13f0*/  @!UP0 ULEA UR6, UR46, UR6, 0x18 ;  /* 0x000000062e068291 */ /* 0x000fe2000f8ec0ff */
[----:B------:R-:W-:Y:S01]  /*1400*/  VOTEU.ALL UP0, P1 ;  /* 0x0000000000ff7886 */ /* 0x000fe20000800000 */
[----:B------:R-:W-:Y:S02]  /*1410*/  UISETP.NE.AND UP5, UPT, UR18, URZ, UPT ;  /* 0x000000ff1200728c */ /* 0x000fe4000bfa5270 */
[----:B--2---:R-:W-:Y:S01]  /*1420*/  UISETP.EQ.U32.AND UP6, UPT, UR7, 0x1, UPT ;  /* 0x000000010700788c */ /* 0x004fe2000bfc2070 */
[----:B------:R-:W2:Y:S07]  /*1430*/  FENCE.VIEW.ASYNC.S ;  /* 0x00000000000073c6 */ /* 0x000eae0000000000 */
[----:B--2---:R2:W3:Y:S01]  /*1440*/  @!UP0 SYNCS.EXCH.64 URZ, [UR6+0x3f0], UR4 ;  /* 0x0003f00406ff85b2 */ /* 0x0044e20008000100 */
[----:B------:R-:W-:Y:S05]  /*1450*/  BRA.U !UP6, `(.L_x_16) ;  /* 0x000000010e087547 */ /* 0x000fea000b800000 */
[----:B-1-3--:R-:W-:Y:S01]  /*1460*/  UCGABAR_ARV ;  /* 0x00000000000079c7 */ /* 0x00afe20008000000 */
[----:B------:R-:W-:Y:S05]  /*1470*/  BRA `(.L_x_17) ;  /* 0x0000000000047947 */ /* 0x000fea0003800000 */
.L_x_16:
[----:B-1-3--:R-:W-:Y:S01]  /*1480*/  NOP ;  /* 0x0000000000007918 */ /* 0x00afe20000000000 */
.L_x_17:
[----:B------:R-:W1:Y:S01]  /*1490*/  S2UR UR30, SR_CTAID.X ;  /* 0x00000000001e79c3 */ /* 0x000e620000002500 */
[----:B------:R-:W-:-:S05]  /*14a0*/  CS2R.32 R78, SR_CgaSize ;  /* 0x00000000004e7805 */ /* 0x000fca0000008a00 */
[----:B------:R-:W-:-:S05]  /*14b0*/  IMAD R78, R78, -0xa0, RZ ;  /* 0xffffff604e4e7824 */ /* 0x000fca00078e02ff */
[----:B--2---:R-:W-:-:S14]  /*14c0*/  R2UR UR5, R78 ;  /* 0x000000004e0572ca */ /* 0x004fdc00000e0000 */
[----:B------:R-:W2:Y:S01]  /*14d0*/  LDCU UR5, c[0x0][UR5+0x2b0] ;  /* 0x00005600050577ac */ /* 0x000ea20008000800 */
[----:B------:R-:W-:-:S05]  /*14e0*/  CS2R.32 R78, SR_CgaSize ;  /* 0x00000000004e7805 */ /* 0x000fca0000008a00 */
[----:B------:R-:W-:-:S05]  /*14f0*/  IMAD R78, R78, -0xa0, RZ ;  /* 0xffffff604e4e7824 */ /* 0x000fca00078e02ff */
[----:B------:R-:W-:-:S14]  /*1500*/  R2UR UR4, R78 ;  /* 0x000000004e0472ca */ /* 0x000fdc00000e0000 */
[----:B------:R-:W3:Y:S01]  /*1510*/  LDCU UR4, c[0x0][UR4+0x2b4] ;  /* 0x00005680040477ac */ /* 0x000ee20008000800 */
[----:B------:R-:W4:Y:S01]  /*1520*/  S2UR UR31, SR_CTAID.Y ;  /* 0x00000000001f79c3 */ /* 0x000f220000002600 */
[----:B------:R-:W-:-:S05]  /*1530*/  CS2R.32 R78, SR_CgaSize ;  /* 0x00000000004e7805 */ /* 0x000fca0000008a00 */
[----:B------:R-:W-:-:S05]  /*1540*/  IMAD R78, R78, -0xa0, RZ ;  /* 0xffffff604e4e7824 */ /* 0x000fca00078e02ff */
[----:B------:R-:W-:-:S14]  /*1550*/  R2UR UR7, R78 ;  /* 0x000000004e0772ca */ /* 0x000fdc00000e0000 */
[----:B------:R-:W3:Y:S01]  /*1560*/  LDCU UR7, c[0x0][UR7+0x2a4] ;  /* 0x00005480070777ac */ /* 0x000ee20008000800 */
[----:B------:R-:W-:-:S05]  /*1570*/  CS2R.32 R78, SR_CgaSize ;  /* 0x00000000004e7805 */ /* 0x000fca0000008a00 */
[----:B------:R-:W-:-:S05]  /*1580*/  IMAD R78, R78, -0xa0, RZ ;  /* 0xffffff604e4e7824 */ /* 0x000fca00078e02ff */
[----:B------:R-:W-:-:S14]  /*1590*/  R2UR UR63, R78 ;  /* 0x000000004e3f72ca */ /* 0x000fdc00000e0000 */
[----:B------:R-:W3:Y:S01]  /*15a0*/  LDCU UR63, c[0x0][UR63+0x2a0] ;  /* 0x000054003f3f77ac */ /* 0x000ee20008000800 */
[----:B------:R-:W-:Y:S01]  /*15b0*/  UISETP.GT.U32.AND UP0, UPT, UR27, 0xffff, UPT ;  /* 0x0000ffff1b00788c */ /* 0x000fe2000bf04070 */
[----:B------:R-:W3:Y:S01]  /*15c0*/  LDCU UR19, c[0x0][0xb24] ;  /* 0x00016480ff1377ac */ /* 0x000ee20008000800 */
[----:B------:R-:W3:Y:S01]  /*15d0*/  LDCU UR42, c[0x0][0xb24] ;  /* 0x00016480ff2a77ac */ /* 0x000ee20008000800 */
[----:B-1----:R-:W-:Y:S01]  /*15e0*/  I2FP.F32.U32 R3, UR30 ;  /* 0x0000001e00037c45 */ /* 0x002fe20008201000 */
[----:B------:R-:W1:Y:S04]  /*15f0*/  LDCU UR24, c[0x0][0xb30] ;  /* 0x00016600ff1877ac */ /* 0x000e680008000800 */
[----:B--2---:R-:W-:Y:S01]  /*1600*/  FMUL R3, R3, UR5 ;  /* 0x0000000503037c20 */ /* 0x004fe20008400000 */
[----:B------:R-:W-:Y:S01]  /*1610*/  USHF.L.U32 UR23, UR46, 0x9, URZ ;  /* 0x000000092e177899 */ /* 0x000fe200080006ff */
[----:B----4-:R-:W-:Y:S01]  /*1620*/  I2FP.F32.U32 R2, UR31 ;  /* 0x0000001f00027c45 */ /* 0x010fe20008201000 */
[----:B------:R-:W-:-:S03]  /*1630*/  USHF.L.U32 UR47, UR30, 0x6, URZ ;  /* 0x000000061e2f7899 */ /* 0x000fc600080006ff */
[----:B------:R-:W2:Y:S01]  /*1640*/  F2I.U32.TRUNC.NTZ R3, R3 ;  /* 0x0000000300037305 */ /* 0x000ea2000020f000 */
[----:B------:R-:W-:Y:S01]  /*1650*/  USEL UR22, UR27, 0xffff, !UP0 ;  /* 0x0000ffff1b167887 */ /* 0x000fe2000c000000 */
[----:B---3--:R-:W-:-:S06]  /*1660*/  FMUL R2, R2, UR4 ;  /* 0x0000000402027c20 */ /* 0x008fcc0008400000 */
[----:B------:R-:W3:Y:S01]  /*1670*/  F2I.U32.TRUNC.NTZ R2, R2 ;  /* 0x0000000200027305 */ /* 0x000ee2000020f000 */
[----:B--2---:R-:W-:Y:S02]  /*1680*/  R2UR UR4, R3 ;  /* 0x00000000030472ca */ /* 0x004fe400000e0000 */
[----:B------:R-:W-:Y:S02]  /*1690*/  PRMT R3, RZ, 0x7610, R3 ;  /* 0x00007610ff037816 */ /* 0x000fe40000000003 */
[----:B---3--:R-:W-:Y:S02]  /*16a0*/  R2UR UR6, R2 ;  /* 0x00000000020672ca */ /* 0x008fe400000e0000 */
[----:B------:R-:W-:-:S07]  /*16b0*/  PRMT R2, RZ, 0x7610, R2 ;  /* 0x00007610ff027816 */ /* 0x000fce0000000002 */
[----:B------:R-:W-:-:S04]  /*16c0*/  UIADD3 UR5, UPT, UPT, -UR4, URZ, URZ ;  /* 0x000000ff04057290 */ /* 0x000fc8000fffe1ff */
[----:B------:R-:W-:Y:S02]  /*16d0*/  UIMAD UR63, UR63, UR5, UR30 ;  /* 0x000000053f3f72a4 */ /* 0x000fe4000f8e021e */
[----:B------:R-:W-:-:S04]  /*16e0*/  UIADD3 UR4, UPT, UPT, -UR6, URZ, URZ ;  /* 0x000000ff06047290 */ /* 0x000fc8000fffe1ff */
[----:B------:R-:W-:-:S06]  /*16f0*/  UIMAD UR4, UR7, UR4, UR31 ;  /* 0x00000004070472a4 */ /* 0x000fcc000f8e021f */
[----:B------:R-:W-:Y:S01]  /*1700*/  IMAD.U32 R78, RZ, RZ, UR4 ;  /* 0x00000004ff4e7e24 */ /* 0x000fe2000f8e00ff */
[----:B-1----:R-:W-:Y:S06]  /*1710*/  BRA.U UP5, `(.L_x_18) ;  /* 0x0000000105407547 */ /* 0x002fec000b800000 */
[----:B------:R-:W-:Y:S01]  /*1720*/  R2UR UR4, R78 ;  /* 0x000000004e0472ca */ /* 0x000fe200000e0000 */
[----:B------:R-:W-:-:S12]  /*1730*/  ULOP3.LUT UR7, UR63, 0xfffffffe, URZ, 0xc0, !UPT ;  /* 0xfffffffe3f077892 */ /* 0x000fd8000f8ec0ff */
[----:B------:R-:W-:Y:S02]  /*1740*/  UISETP.NE.AND UP0, UPT, UR4, URZ, UPT ;  /* 0x000000ff0400728c */ /* 0x000fe4000bf05270 */
[----:B------:R-:W-:Y:S02]  /*1750*/  ULOP3.LUT UR4, UR63, 0x2, URZ, 0x3c, !UPT ;  /* 0x000000023f047892 */ /* 0x000fe4000f8e3cff */
[----:B------:R-:W-:Y:S02]  /*1760*/  UISETP.GT.U32.AND UP2, UPT, UR63, 0x1, UP0 ;  /* 0x000000013f00788c */ /* 0x000fe40008744070 */
[----:B------:R-:W-:Y:S02]  /*1770*/  UISETP.GT.U32.AND UP0, UPT, UR4, 0x1, UP0 ;  /* 0x000000010400788c */ /* 0x000fe40008704070 */
[----:B------:R-:W-:Y:S02]  /*1780*/  USEL UR5, URZ, 0x2, UP2 ;  /* 0x00000002ff057887 */ /* 0x000fe40009000000 */
[----:B------:R-:W-:-:S02]  /*1790*/  USEL UR6, URZ, 0x1, UP2 ;  /* 0x00000001ff067887 */ /* 0x000fc40009000000 */
[----:B------:R-:W-:Y:S02]  /*17a0*/  USEL UR4, URZ, 0x4, UP0 ;  /* 0x00000004ff047887 */ /* 0x000fe40008000000 */
[----:B------:R-:W-:Y:S02]  /*17b0*/  USEL UR8, URZ, 0x8, UP0 ;  /* 0x00000008ff087887 */ /* 0x000fe40008000000 */
[----:B------:R-:W-:-:S03]  /*17c0*/  UIADD3 UR4, UPT, UPT, UR4, UR5, UR6 ;  /* 0x0000000504047290 */ /* 0x000fc6000fffe006 */
[----:B------:R-:W-:Y:S01]  /*17d0*/  UMOV UR5, 0x3 ;  /* 0x0000000300057882 */ /* 0x000fe20000000000 */
[----:B------:R-:W-:Y:S02]  /*17e0*/  UIADD3 UR4, UPT, UPT, UR4, UR8, URZ ;  /* 0x0000000804047290 */ /* 0x000fe4000fffe0ff */
[----:B------:R-:W-:-:S04]  /*17f0*/  USHF.L.U32 UR5, UR5, UR7, URZ ;  /* 0x0000000705057299 */ /* 0x000fc800080006ff */
[----:B------:R-:W-:Y:S02]  /*1800*/  MOV R3, UR4 ;  /* 0x0000000400037c02 */ /* 0x000fe40008000f00 */
[----:B------:R-:W-:-:S07]  /*1810*/  IMAD.U32 R2, RZ, RZ, UR5 ;  /* 0x00000005ff027e24 */ /* 0x000fce000f8e00ff */
.L_x_18:
[----:B------:R-:W1:Y:S01]  /*1820*/  S2UR UR36, SR_CTAID.Z ;  /* 0x00000000002479c3 */ /* 0x000e620000002700 */
[----:B------:R-:W-:Y:S01]  /*1830*/  UISETP.GE.AND UP0, UPT, UR19, 0x1, UPT ;  /* 0x000000011300788c */ /* 0x000fe2000bf06270 */
[----:B------:R-:W-:-:S08]  /*1840*/  UMOV UR25, 0x5 ;  /* 0x0000000500197882 */ /* 0x000fd00000000000 */
[----:B------:R-:W-:Y:S05]  /*1850*/  BRA.U !UP0, `(.L_x_19) ;  /* 0x0000000108d07547 */ /* 0x000fea000b800000 */
[----:B------:R-:W2:Y:S01]  /*1860*/  LDCU.128 UR12, c[0x0][0xb10] ;  /* 0x00016200ff0c77ac */ /* 0x000ea20008000c00 */
[----:B------:R-:W3:Y:S01]  /*1870*/  LDCU UR6, c[0x0][0x370] ;  /* 0x00006e00ff0677ac */ /* 0x000ee20008000800 */
[----:B------:R-:W4:Y:S01]  /*1880*/  LDCU UR7, c[0x0][0x374] ;  /* 0x00006e80ff0777ac */ /* 0x000f220008000800 */
[----:B------:R-:W1:Y:S01]  /*1890*/  LDCU UR20, c[0x0][0xb0c] ;  /* 0x00016180ff1477ac */ /* 0x000e620008000800 */
[----:B------:R-:W1:Y:S01]  /*18a0*/  LDCU UR21, c[0x0][0xb20] ;  /* 0x00016400ff1577ac */ /* 0x000e620008000800 */
[----:B------:R-:W1:Y:S01]  /*18b0*/  LDCU.64 UR8, c[0x0][0xb28] ;  /* 0x00016500ff0877ac */ /* 0x000e620008000a00 */
[----:B--2---:R-:W-:Y:S02]  /*18c0*/  UISETP.NE.AND UP3, UPT, UR14, 0x1, UPT ;  /* 0x000000010e00788c */ /* 0x004fe4000bf65270 */
[----:B----4-:R-:W-:Y:S02]  /*18d0*/  UIMAD.WIDE.U32 UR10, UR7, UR15, URZ ;  /* 0x0000000f070a72a5 */ /* 0x010fe4000f8e00ff */
[----:B---3--:R-:W-:-:S02]  /*18e0*/  UIMAD.WIDE.U32 UR16, UR6, UR12, URZ ;  /* 0x0000000c061072a5 */ /* 0x008fc4000f8e00ff */
[----:B-1----:R-:W-:Y:S02]  /*18f0*/  UISETP.NE.AND UP0, UPT, UR20, 0x1, UPT ;  /* 0x000000011400788c */ /* 0x002fe4000bf05270 */
[----:B------:R-:W-:Y:S01]  /*1900*/  UIMAD.WIDE.U32 UR4, UR30, UR12, URZ ;  /* 0x0000000c1e0472a5 */ /* 0x000fe2000f8e00ff */
[----:B------:R-:W-:Y:S02]  /*1910*/  UMOV UR10, UR11 ;  /* 0x0000000b000a7c82 */ /* 0x000fe40008000000 */
[----:B------:R-:W-:Y:S01]  /*1920*/  UMOV UR16, UR17 ;  /* 0x0000001100107c82 */ /* 0x000fe20008000000 */
[----:B------:R-:W-:Y:S02]  /*1930*/  @UP3 USHF.R.U32.HI UR7, URZ, UR21, UR10 ;  /* 0x00000015ff073299 */ /* 0x000fe4000801160a */
[----:B------:R-:W-:Y:S02]  /*1940*/  UISETP.NE.AND UP2, UPT, UR19, 0x1, UPT ;  /* 0x000000011300788c */ /* 0x000fe4000bf45270 */
[----:B------:R-:W-:-:S02]  /*1950*/  USHF.R.U32.HI UR5, URZ, UR13, UR5 ;  /* 0x0000000dff057299 */ /* 0x000fc40008011605 */
[----:B------:R-:W-:Y:S02]  /*1960*/  @UP0 USHF.R.U32.HI UR6, URZ, UR13, UR16 ;  /* 0x0000000dff060299 */ /* 0x000fe40008011610 */
[----:B------:R-:W-:Y:S02]  /*1970*/  UIMAD.WIDE.U32 UR12, UR31, UR15, URZ ;  /* 0x0000000f1f0c72a5 */ /* 0x000fe4000f8e00ff */
[----:B------:R-:W-:Y:S02]  /*1980*/  UIMAD.WIDE.U32 UR10, UR7, UR8, URZ ;  /* 0x00000008070a72a5 */ /* 0x000fe4000f8e00ff */
[----:B------:R-:W-:Y:S02]  /*1990*/  UIMAD.WIDE.U32 UR16, UR6, UR8, URZ ;  /* 0x00000008061072a5 */ /* 0x000fe4000f8e00ff */
[----:B------:R-:W-:Y:S01]  /*19a0*/  USEL UR5, UR30, UR5, !UP0 ;  /* 0x000000051e057287 */ /* 0x000fe2000c000000 */
[----:B------:R-:W-:Y:S02]  /*19b0*/  UMOV UR4, UR13 ;  /* 0x0000000d00047c82 */ /* 0x000fe40008000000 */
[----:B------:R-:W-:Y:S01]  /*19c0*/  UMOV UR10, UR11 ;  /* 0x0000000b000a7c82 */ /* 0x000fe20008000000 */
[----:B------:R-:W-:-:S02]  /*19d0*/  USHF.R.U32.HI UR4, URZ, UR21, UR4 ;  /* 0x00000015ff047299 */ /* 0x000fc40008011604 */
[----:B------:R-:W-:Y:S01]  /*19e0*/  @UP2 USHF.R.U32.HI UR7, URZ, UR9, UR10 ;  /* 0x00000009ff072299 */ /* 0x000fe2000801160a */
[----:B------:R-:W-:Y:S01]  /*19f0*/  UMOV UR16, UR17 ;  /* 0x0000001100107c82 */ /* 0x000fe20008000000 */
[----:B------:R-:W-:Y:S02]  /*1a00*/  USEL UR4, UR31, UR4, !UP3 ;  /* 0x000000041f047287 */ /* 0x000fe4000d800000 */
[----:B------:R-:W-:Y:S02]  /*1a10*/  @UP2 USHF.R.U32.HI UR6, URZ, UR9, UR16 ;  /* 0x00000009ff062299 */ /* 0x000fe40008011610 */
[----:B------:R-:W-:Y:S02]  /*1a20*/  UIMAD UR7, UR7, UR19, URZ ;  /* 0x00000013070772a4 */ /* 0x000fe4000f8e02ff */
[----:B------:R-:W-:Y:S02]  /*1a30*/  UIMAD UR12, UR6, UR19, URZ ;  /* 0x00000013060c72a4 */ /* 0x000fe4000f8e02ff */
[----:B------:R-:W-:-:S02]  /*1a40*/  UISETP.GE.AND UP0, UPT, UR4, UR7, UPT ;  /* 0x000000070400728c */ /* 0x000fc4000bf06270 */
[----:B------:R-:W-:Y:S02]  /*1a50*/  UIMAD.WIDE.U32 UR10, UR4, UR8, URZ ;  /* 0x00000008040a72a5 */ /* 0x000fe4000f8e00ff */
[----:B------:R-:W-:Y:S02]  /*1a60*/  UISETP.GE.OR UP0, UPT, UR5, UR12, UP0 ;  /* 0x0000000c0500728c */ /* 0x000fe40008706670 */
[----:B------:R-:W-:Y:S02]  /*1a70*/  UIMAD.WIDE.U32 UR12, UR5, UR8, URZ ;  /* 0x00000008050c72a5 */ /* 0x000fe4000f8e00ff */
[----:B------:R-:W-:Y:S01]  /*1a80*/  UIADD3 UR10, UPT, UPT, -UR4, URZ, URZ ;  /* 0x000000ff040a7290 */ /* 0x000fe2000fffe1ff */
[----:B------:R-:W-:Y:S01]  /*1a90*/  UMOV UR8, UR11 ;  /* 0x0000000b00087c82 */ /* 0x000fe20008000000 */
[----:B------:R-:W-:Y:S02]  /*1aa0*/  UIADD3 UR11, UPT, UPT, -UR5, URZ, URZ ;  /* 0x000000ff050b7290 */ /* 0x000fe4000fffe1ff */
[----:B------:R-:W-:-:S03]  /*1ab0*/  USHF.R.U32.HI UR8, URZ, UR9, UR8 ;  /* 0x00000009ff087299 */ /* 0x000fc60008011608 */
[----:B------:R-:W-:Y:S01]  /*1ac0*/  @!UP0 UMOV UR7, UR13 ;  /* 0x0000000d00078c82 */ /* 0x000fe20008000000 */
[----:B------:R-:W-:Y:S02]  /*1ad0*/  UIMAD UR31, UR14, UR10, UR31 ;  /* 0x0000000a0e1f72a4 */ /* 0x000fe4000f8e021f */
[----:B------:R-:W-:Y:S02]  /*1ae0*/  USEL UR8, UR4, UR8, !UP2 ;  /* 0x0000000804087287 */ /* 0x000fe4000d000000 */
[----:B------:R-:W-:Y:S02]  /*1af0*/  @!UP0 USHF.R.U32.HI UR7, URZ, UR9, UR7 ;  /* 0x00000009ff078299 */ /* 0x000fe40008011607 */
[----:B------:R-:W-:Y:S02]  /*1b00*/  UIADD3 UR9, UPT, UPT, -UR8, URZ, URZ ;  /* 0x000000ff08097290 */ /* 0x000fe4000fffe1ff */
[----:B------:R-:W-:Y:S02]  /*1b10*/  @!UP0 USEL UR7, UR5, UR7, !UP2 ;  /* 0x0000000705078287 */ /* 0x000fe4000d000000 */
[----:B------:R-:W-:-:S02]  /*1b20*/  UIMAD UR9, UR19, UR9, UR4 ;  /* 0x00000009130972a4 */ /* 0x000fc4000f8e0204 */
[----:B------:R-:W-:Y:S02]  /*1b30*/  @!UP0 UIADD3 UR8, UPT, UPT, UR8, -UR7, URZ ;  /* 0x8000000708088290 */ /* 0x000fe4000fffe0ff */
[----:B------:R-:W-:Y:S02]  /*1b40*/  @!UP0 UIMAD UR6, UR9, UR6, UR7 ;  /* 0x00000006090682a4 */ /* 0x000fe4000f8e0207 */
[----:B------:R-:W-:Y:S02]  /*1b50*/  @!UP0 UIMAD UR4, UR8, UR19, UR5 ;  /* 0x00000013080482a4 */ /* 0x000fe4000f8e0205 */
[----:B------:R-:W-:Y:S02]  /*1b60*/  UIMAD UR30, UR20, UR11, UR30 ;  /* 0x0000000b141e72a4 */ /* 0x000fe4000f8e021e */
[----:B------:R-:W-:Y:S01]  /*1b70*/  UIMAD UR31, UR4, UR14, UR31 ;  /* 0x0000000e041f72a4 */ /* 0x000fe2000f8e021f */
[----:B------:R-:W-:Y:S02]  /*1b80*/  @!UP0 UMOV UR5, UR6 ;  /* 0x0000000600058c82 */ /* 0x000fe40008000000 */
[----:B------:R-:W-:-:S12]  /*1b90*/  UIMAD UR30, UR5, UR20, UR30 ;  /* 0x00000014051e72a4 */ /* 0x000fd8000f8e021e */
.L_x_19:
[----:B------:R-:W-:Y:S02]  /*1ba0*/  UISETP.NE.AND UP2, UPT, UR24, 0x1, UPT ;  /* 0x000000011800788c */ /* 0x000fe4000bf45270 */
[----:B------:R-:W-:Y:S02]  /*1bb0*/  ULOP3.LUT UR22, UR22, 0xffff, URZ, 0xc0, !UPT ;  /* 0x0000ffff16167892 */ /* 0x000fe4000f8ec0ff */
[----:B------:R-:W-:Y:S02]  /*1bc0*/  UISETP.NE.AND UP0, UPT, UR18, 0x2, UPT ;  /* 0x000000021200788c */ /* 0x000fe4000bf05270 */
[----:B------:R-:W-:Y:S02]  /*1bd0*/  ULOP3.LUT UR23, UR23, 0x400, URZ, 0xc0, !UPT ;  /* 0x0000040017177892 */ /* 0x000fe4000f8ec0ff */
[----:B------:R-:W-:Y:S02]  /*1be0*/  ULOP3.LUT UR47, UR47, 0x40, URZ, 0xc0, !UPT ;  /* 0x000000402f2f7892 */ /* 0x000fe4000f8ec0ff */
[----:B------:R-:W-:Y:S01]  /*1bf0*/  USHF.L.U32 UR22, UR25, UR22, URZ ;  /* 0x0000001619167299 */ /* 0x000fe200080006ff */
[----:B------:R-:W-:Y:S11]  /*1c00*/  BRA.U UP2, `(.L_x_20) ;  /* 0x0000000102407547 */ /* 0x000ff6000b800000 */
[----:B------:R-:W2:Y:S01]  /*1c10*/  LDCU.128 UR8, c[0x0][0xb10] ;  /* 0x00016200ff0877ac */ /* 0x000ea20008000c00 */
[----:B------:R-:W3:Y:S01]  /*1c20*/  LDCU UR12, c[0x0][0xb0c] ;  /* 0x00016180ff0c77ac */ /* 0x000ee20008000800 */
[----:B------:R-:W4:Y:S01]  /*1c30*/  LDCU UR13, c[0x0][0xb20] ;  /* 0x00016400ff0d77ac */ /* 0x000f220008000800 */
[----:B--2---:R-:W-:Y:S02]  /*1c40*/  UIMAD.WIDE.U32 UR4, UR30, UR8, URZ ;  /* 0x000000081e0472a5 */ /* 0x004fe4000f8e00ff */
[----:B------:R-:W-:Y:S02]  /*1c50*/  UIMAD.WIDE.U32 UR6, UR31, UR11, URZ ;  /* 0x0000000b1f0672a5 */ /* 0x000fe4000f8e00ff */
[----:B---3--:R-:W-:Y:S02]  /*1c60*/  UISETP.NE.AND UP2, UPT, UR12, 0x1, UPT ;  /* 0x000000010c00788c */ /* 0x008fe4000bf45270 */
[----:B------:R-:W-:-:S03]  /*1c70*/  USHF.R.U32.HI UR5, URZ, UR9, UR5 ;  /* 0x00000009ff057299 */ /* 0x000fc60008011605 */
[----:B------:R-:W-:Y:S01]  /*1c80*/  UMOV UR4, UR7 ;  /* 0x0000000700047c82 */ /* 0x000fe20008000000 */
[----:B------:R-:W-:Y:S02]  /*1c90*/  USEL UR5, UR30, UR5, !UP2 ;  /* 0x000000051e057287 */ /* 0x000fe4000d000000 */
[----:B------:R-:W-:Y:S02]  /*1ca0*/  UISETP.NE.AND UP2, UPT, UR10, 0x1, UPT ;  /* 0x000000010a00788c */ /* 0x000fe4000bf45270 */
[----:B----4-:R-:W-:-:S04]  /*1cb0*/  USHF.R.U32.HI UR4, URZ, UR13, UR4 ;  /* 0x0000000dff047299 */ /* 0x010fc80008011604 */
[----:B------:R-:W-:-:S04]  /*1cc0*/  USEL UR4, UR31, UR4, !UP2 ;  /* 0x000000041f047287 */ /* 0x000fc8000d000000 */
[----:B------:R-:W-:Y:S02]  /*1cd0*/  UIADD3 UR6, UPT, UPT, UR5, -UR4, URZ ;  /* 0x8000000405067290 */ /* 0x000fe4000fffe0ff */
[----:B------:R-:W-:Y:S02]  /*1ce0*/  UIADD3 UR4, UPT, UPT, -UR5, UR4, URZ ;  /* 0x0000000405047290 */ /* 0x000fe4000fffe1ff */
[----:B------:R-:W-:Y:S02]  /*1cf0*/  UIMAD UR31, UR6, UR10, UR31 ;  /* 0x0000000a061f72a4 */ /* 0x000fe4000f8e021f */
[----:B------:R-:W-:-:S12]  /*1d00*/  UIMAD UR30, UR4, UR12, UR30 ;  /* 0x0000000c041e72a4 */ /* 0x000fd8000f8e021e */
.L_x_20:
[----:B------:R-:W-:Y:S05]  /*1d10*/  BRA.U !UP6, `(.L_x_21) ;  /* 0x000000010e0c7547 */ /* 0x000fea000b800000 */
[----:B------:R-:W-:Y:S01]  /*1d20*/  UCGABAR_WAIT ;  /* 0x0000000000007dc7 */ /* 0x000fe20008000000 */
[----:B------:R-:W-:Y:S01]  /*1d30*/  CCTL.IVALL ;  /* 0x00000000ff00798f */ /* 0x000fe20002000000 */
[----:B------:R-:W-:Y:S05]  /*1d40*/  BRA `(.L_x_22) ;  /* 0x0000000000047947 */ /* 0x000fea0003800000 */
.L_x_21:
[----:B------:R-:W-:Y:S06]  /*1d50*/  BAR.SYNC.DEFER_BLOCKING 0x0 ;  /* 0x0000000000007b1d */ /* 0x000fec0000010000 */
.L_x_22:
[----:B------:R-:W-:Y:S05]  /*1d60*/  BRA.U UP0, `(.L_x_23) ;  /* 0x0000002d00987547 */ /* 0x000fea000b800000 */
[----:B------:R-:W2:Y:S01]  /*1d70*/  LDCU UR6, c[0x0][0x38c] ;  /* 0x00007180ff0677ac */ /* 0x000ea20008000800 */
[----:B------:R-:W-:Y:S01]  /*1d80*/  PLOP3.LUT P1, PT, PT, PT, UP4, 0x80, 0x8 ;  /* 0x000000000008781c */ /* 0x000fe20003f2f048 */
[----:B------:R-:W-:Y:S01]  /*1d90*/  IMAD.MOV.U32 R12, RZ, RZ, 0x1 ;  /* 0x00000001ff0c7424 */ /* 0x000fe200078e00ff */
[----:B------:R-:W-:Y:S02]  /*1da0*/  ISETP.NE.AND P2, PT, R0, RZ, P3 ;  /* 0x000000ff0000720c */ /* 0x000fe40001f45270 */
[----:B------:R-:W-:Y:S02]  /*1db0*/  CS2R R10, SRZ ;  /* 0x00000000000a7805 */ /* 0x000fe4000001ff00 */
[----:B------:R-:W-:Y:S01]  /*1dc0*/  PLOP3.LUT P1, PT, P1, PT, PT, 0x8, 0x80 ;  /* 0x000000000080781c */ /* 0x000fe20000f2e170 */
[----:B------:R-:W-:Y:S01]  /*1dd0*/  IMAD.MOV.U32 R9, RZ, RZ, RZ ;  /* 0x000000ffff097224 */ /* 0x000fe200078e00ff */
[----:B------:R-:W3:Y:S01]  /*1de0*/  LDCU UR39, c[0x0][0x370] ;  /* 0x00006e00ff2777ac */ /* 0x000ee20008000800 */
[----:B------:R-:W-:Y:S01]  /*1df0*/  IMAD.MOV.U32 R8, RZ, RZ, 0x1 ;  /* 0x00000001ff087424 */ /* 0x000fe200078e00ff */
[----:B------:R-:W4:Y:S01]  /*1e00*/  LDCU.64 UR26, c[0x0][0x348] ;  /* 0x00006900ff1a77ac */ /* 0x000f220008000a00 */
[----:B------:R-:W-:Y:S01]  /*1e10*/  ULEA.HI UR44, UR23, UR47, URZ, 0x1b ;  /* 0x0000002f172c7291 */ /* 0x000fe2000f8fd8ff */
[----:B------:R-:W1:Y:S01]  /*1e20*/  LDCU UR38, c[0x0][0x374] ;  /* 0x00006e80ff2677ac */ /* 0x000e620008000800 */
[----:B--2---:R-:W-:-:S02]  /*1e30*/  UIADD3 UR5, UPT, UPT, UR6, 0x1f, URZ ;  /* 0x0000001f06057890 */ /* 0x004fc4000fffe0ff */
[----:B------:R-:W-:Y:S02]  /*1e40*/  UIADD3 UR48, UPT, UPT, UR6, 0x3e, URZ ;  /* 0x0000003e06307890 */ /* 0x000fe4000fffe0ff */
[----:B------:R-:W-:Y:S01]  /*1e50*/  USHF.R.S32.HI UR4, URZ, 0x1f, UR5 ;  /* 0x0000001fff047899 */ /* 0x000fe20008011405 */
[----:B------:R-:W-:-:S03]  /*1e60*/  UMOV UR7, URZ ;  /* 0x000000ff00077c82 */ /* 0x000fc60008000000 */
[----:B------:R-:W-:Y:S02]  /*1e70*/  ULEA.HI UR4, UR4, UR5, URZ, 0x5 ;  /* 0x0000000504047291 */ /* 0x000fe4000f8f28ff */
[----:B------:R-:W-:Y:S02]  /*1e80*/  UIADD3 UR5, UPT, UPT, UR6, -0x1, URZ ;  /* 0xffffffff06057890 */ /* 0x000fe4000fffe0ff */
[----:B------:R-:W-:Y:S02]  /*1e90*/  USHF.R.S32.HI UR41, URZ, 0x5, UR4 ;  /* 0x00000005ff297899 */ /* 0x000fe40008011404 */
[----:B------:R-:W-:Y:S02]  /*1ea0*/  UISETP.GE.U32.AND UP1, UPT, UR5, -0x3f, UPT ;  /* 0xffffffc10500788c */ /* 0x000fe4000bf26070 */
[----:B------:R-:W-:-:S04]  /*1eb0*/  UISETP.LT.U32.AND UP0, UPT, UR41, 0x34, UPT ;  /* 0x000000342900788c */ /* 0x000fc8000bf01070 */
[----:B------:R-:W-:Y:S02]  /*1ec0*/  USEL UR40, UR41, 0x34, UP0 ;  /* 0x0000003429287887 */ /* 0x000fe40008000000 */
[----:B------:R-:W-:Y:S02]  /*1ed0*/  UISETP.NE.AND UP0, UPT, UR18, URZ, UPT ;  /* 0x000000ff1200728c */ /* 0x000fe4000bf05270 */
[----:B------:R-:W-:Y:S02]  /*1ee0*/  UIADD3 UR4, UPT, UPT, UR40, -0x1, URZ ;  /* 0xffffffff28047890 */ /* 0x000fe4000fffe0ff */
[----:B------:R-:W-:Y:S02]  /*1ef0*/  @UP1 UIADD3 UR4, UPT, UPT, UR40, URZ, URZ ;  /* 0x000000ff28041290 */ /* 0x000fe4000fffe0ff */
[----:B------:R-:W-:Y:S02]  /*1f00*/  USEL UR24, UR43, 0x2, UP0 ;  /* 0x000000022b187887 */ /* 0x000fe40008000000 */
[----:B------:R-:W-:-:S02]  /*1f10*/  UIADD3 UR45, UPT, UPT, UR41, -UR40, URZ ;  /* 0x80000028292d7290 */ /* 0x000fc4000fffe0ff */
[----:B------:R-:W-:Y:S02]  /*1f20*/  UIADD3 UR28, UPT, UPT, UR4, 0x1, URZ ;  /* 0x00000001041c7890 */ /* 0x000fe4000fffe0ff */
[----:B-1-34-:R-:W-:-:S12]  /*1f30*/  UIADD3 UR43, UPT, UPT, -UR4, URZ, URZ ;  /* 0x000000ff042b7290 */ /* 0x01afd8000fffe1ff */
.L_x_43:
[----:B------:R-:W-:Y:S01]  /*1f40*/  UISETP.NE.AND UP0, UPT, UR46, URZ, UPT ;  /* 0x000000ff2e00728c */ /* 0x000fe2000bf05270 */
[----:B------:R-:W1:Y:S08]  /*1f50*/  S2UR UR46, SR_CgaCtaId ;  /* 0x00000000002e79c3 */ /* 0x000e700000008800 */
[----:B------:R-:W-:Y:S05]  /*1f60*/  BRA.U UP0, `(.L_x_24) ;  /* 0x0000000100347547 */ /* 0x000fea000b800000 */
[----:B------:R-:W2:Y:S01]  /*1f70*/  S2R R0, SR_CgaCtaId ;  /* 0x0000000000007919 */ /* 0x000ea20000008800 */
[----:B------:R-:W-:-:S04]  /*1f80*/  MOV R2, 0x400 ;  /* 0x0000040000027802 */ /* 0x000fc80000000f00 */
[----:B--2---:R-:W-:Y:S02]  /*1f90*/  LEA R0, R0, R2, 0x18 ;  /* 0x0000000200007211 */ /* 0x004fe400078ec0ff */
[----:B------:R-:W-:-:S03]  /*1fa0*/  SHF.L.U32 R2, R8, 0x1f, RZ ;  /* 0x0000001f08027819 */ /* 0x000fc600000006ff */
[----:B------:R-:W-:-:S04]  /*1fb0*/  IMAD R0, R9, 0x8, R0 ;  /* 0x0000000809007824 */ /* 0x000fc800078e0200 */
[----:B------:R-:W2:Y:S02]  /*1fc0*/  SYNCS.PHASECHK.TRANS64.TRYWAIT P0, [R0+URZ+0x3e0], R2 ;  /* 0x0003e002000075a7 */ /* 0x000ea400080011ff */
[----:B--2---:R-:W-:Y:S05]  /*1fd0*/  @!P0 BRA `(.L_x_25) ;  /* 0x0000008000048947 */ /* 0x004fea0003800000 */
.L_x_172:
[----:B------:R-:W-:Y:S01]  /*1fe0*/  VIADD R9, R9, 0x1 ;  /* 0x0000000109097836 */ /* 0x000fe20000000000 */
[----:B------:R2:W-:Y:S04]  /*1ff0*/  SYNCS.ARRIVE.TRANS64.A1T0 RZ, [R0+URZ+0x3d0], RZ ;  /* 0x0003d0ff00ff79a7 */ /* 0x0005e800081000ff */
[----:B------:R-:W-:-:S04]  /*2000*/  ISETP.NE.AND P0, PT, R9, 0x2, PT ;  /* 0x000000020900780c */ /* 0x000fc80003f05270 */
[----:B------:R-:W-:Y:S02]  /*2010*/  SEL R9, R9, RZ, P0 ;  /* 0x000000ff09097207 */ /* 0x000fe40000000000 */
[----:B--2---:R-:W-:-:S04]  /*2020*/  SEL R0, RZ, 0x1, P0 ;  /* 0x00000001ff007807 */ /* 0x004fc80000000000 */
[----:B------:R-:W-:-:S07]  /*2030*/  LOP3.LUT R8, R8, R0, RZ, 0x3c, !PT ;  /* 0x0000000008087212 */ /* 0x000fce00078e3cff */
.L_x_24:
[----:B------:R-:W-:Y:S01]  /*2040*/  UMOV UR6, 0x400 ;  /* 0x0000040000067882 */ /* 0x000fe20000000000 */
[----:B------:R-:W-:Y:S01]  /*2050*/  UISETP.GE.U32.AND UP0, UPT, UR48, 0x3f, UPT ;  /* 0x0000003f3000788c */ /* 0x000fe2000bf06070 */
[----:B------:R-:W-:Y:S01]  /*2060*/  SHF.L.U32 R0, R12, 0x1f, RZ ;  /* 0x0000001f0c007819 */ /* 0x000fe200000006ff */
[----:B-1----:R-:W-:Y:S02]  /*2070*/  ULEA UR6, UR46, UR6, 0x18 ;  /* 0x000000062e067291 */ /* 0x002fe4000f8ec0ff */
[----:B------:R-:W-:Y:S02]  /*2080*/  ULEA UR11, UR31, UR44, 0x7 ;  /* 0x0000002c1f0b7291 */ /* 0x000fe4000f8e38ff */
[----:B------:R-:W-:Y:S01]  /*2090*/  ULEA UR4, UR7, UR6, 0x3 ;  /* 0x0000000607047291 */ /* 0x000fe2000f8e18ff */
[----:B------:R-:W-:-:S08]  /*20a0*/  UMOV UR13, URZ ;  /* 0x000000ff000d7c82 */ /* 0x000fd00008000000 */
[----:B------:R1:W2:Y:S01]  /*20b0*/  SYNCS.PHASECHK.TRANS64.TRYWAIT P0, [UR4+0x1a0], R0 ;  /* 0x0001a000ff0075a7 */ /* 0x0002a20008001104 */
[----:B------:R-:W-:-:S04]  /*20c0*/  ULEA.HI UR4, UR30, UR30, URZ, 0x1 ;  /* 0x0000001e1e047291 */ /* 0x000fc8000f8f08ff */
[----:B------:R-:W-:-:S04]  /*20d0*/  USHF.L.U32 UR4, UR4, 0x6, URZ ;  /* 0x0000000604047899 */ /* 0x000fc800080006ff */
[----:B------:R-:W-:Y:S01]  /*20e0*/  ULOP3.LUT UR35, UR47, 0xffffff80, UR4, 0xf8, !UPT ;  /* 0xffffff802f237892 */ /* 0x000fe2000f8ef804 */
[----:B------:R-:W-:Y:S11]  /*20f0*/  BRA.U !UP0, `(.L_x_26) ;  /* 0x0000000108c47547 */ /* 0x000ff6000b800000 */
[----:B------:R-:W-:Y:S01]  /*2100*/  UMOV UR16, UR43 ;  /* 0x0000002b00107c82 */ /* 0x000fe20008000000 */
[----:B------:R-:W-:Y:S01]  /*2110*/  UMOV UR4, UR7 ;  /* 0x0000000700047c82 */ /* 0x000fe20008000000 */
[----:B------:R-:W-:-:S05]  /*2120*/  UMOV UR34, URZ ;  /* 0x000000ff00227c82 */ /* 0x000fca0008000000 */
.L_x_32:
[----:B------:R-:W-:Y:S01]  /*2130*/  ULEA UR33, UR4, UR6, 0x3 ;  /* 0x0000000604217291 */ /* 0x000fe2000f8e18ff */
[----:B------:R-:W-:Y:S01]  /*2140*/  @P3 MOV R2, 0x2000 ;  /* 0x0000200000023802 */ /* 0x000fe20000000f00 */
[----:B--234-:R-:W-:Y:S10]  /*2150*/  @P0 BRA `(.L_x_27) ;  /* 0x00000000000c0947 */ /* 0x01cff40003800000 */
[----:B------:R-:W-:-:S04]  /*2160*/  SHF.L.U32 R3, R12, 0x1f, RZ ;  /* 0x0000001f0c037819 */ /* 0x000fc800000006ff */
[----:B------:R-:W2:Y:S02]  /*2170*/  SYNCS.PHASECHK.TRANS64.TRYWAIT P0, [UR33+0x1a0], R3 ;  /* 0x0001a003ff0075a7 */ /* 0x000ea40008001121 */
[----:B--2---:R-:W-:Y:S05]  /*2180*/  @!P0 BRA `(.L_x_28) ;  /* 0x0000007c00ac8947 */ /* 0x004fea0003800000 */
.L_x_27:
[----:B------:R2:W-:Y:S01]  /*2190*/  @P3 SYNCS.ARRIVE.TRANS64 RZ, [UR33], R2 ;  /* 0x00000002ffff39a7 */ /* 0x0005e20008000021 */
[----:B------:R-:W-:Y:S02]  /*21a0*/  ULOP3.LUT UR5, UR24, 0x2, URZ, 0xfc, !UPT ;  /* 0x0000000218057892 */ /* 0x000fe4000f8efcff */
[----:B------:R-:W-:Y:S02]  /*21b0*/  UIADD3 UR16, UPT, UPT, UR16, 0x1, URZ ;  /* 0x0000000110107890 */ /* 0x000fe4000fffe0ff */
[----:B------:R-:W-:Y:S02]  /*21c0*/  UISETP.NE.AND UP0, UPT, UR5, 0x2, UPT ;  /* 0x000000020500788c */ /* 0x000fe4000bf05270 */
[----:B------:R-:W-:-:S07]  /*21d0*/  UISETP.NE.AND UP2, UPT, UR16, 0x1, UPT ;  /* 0x000000011000788c */ /* 0x000fce000bf45270 */
[----:B------:R-:W-:Y:S05]  /*21e0*/  BRA.U UP0, `(.L_x_29) ;  /* 0x0000000100047547 */ /* 0x000fea000b800000 */
[----:B------:R-:W-:Y:S05]  /*21f0*/  BPT.TRAP 0x1 ;  /* 0x000000040000795c */ /* 0x000fea0000300000 */
.L_x_29:
[----:B------:R-:W-:Y:S04]  /*2200*/  BSSY.RECONVERGENT B0, `(.L_x_30) ;  /* 0x0000003000007945 */ /* 0x000fe80003800200 */
[----:B------:R-:W-:Y:S05]  /*2210*/  @!P2 BRA `(.L_x_31) ;  /* 0x000000000004a947 */ /* 0x000fea0003800000 */
[----:B------:R-:W-:Y:S05]  /*2220*/  BPT.TRAP 0x1 ;  /* 0x000000040000795c */ /* 0x000fea0000300000 */
.L_x_31:
[----:B------:R-:W-:Y:S05]  /*2230*/  BSYNC.RECONVERGENT B0 ;  /* 0x0000000000007941 */ /* 0x000fea0003800200 */
.L_x_30:
[----:B------:R-:W-:Y:S02]  /*2240*/  UIADD3 UR5, UPT, UPT, UR4, 0x1, URZ ;  /* 0x0000000104057890 */ /* 0x000fe4000fffe0ff */
[----:B------:R-:W-:Y:S02]  /*2250*/  USHF.L.U32 UR32, UR4, 0xb, URZ ;  /* 0x0000000b04207899 */ /* 0x000fe400080006ff */
[----:B------:R-:W-:Y:S02]  /*2260*/  UISETP.NE.AND UP0, UPT, UR5, 0x34, UPT ;  /* 0x000000340500788c */ /* 0x000fe4000bf05270 */
[----:B------:R-:W-:Y:S02]  /*2270*/  UIADD3 UR14, UP1, UPT, UR26, 0x80, URZ ;  /* 0x000000801a0e7890 */ /* 0x000fe4000ff3e0ff */
[----:B------:R-:W-:Y:S02]  /*2280*/  USEL UR8, URZ, 0x1, UP0 ;  /* 0x00000001ff087887 */ /* 0x000fe40008000000 */
[----:B------:R-:W-:-:S02]  /*2290*/  USEL UR7, UR5, URZ, UP0 ;  /* 0x000000ff05077287 */ /* 0x000fc40008000000 */
[----:B------:R-:W-:Y:S02]  /*22a0*/  UIADD3 UR4, UP0, UPT, UR26, 0x180, URZ ;  /* 0x000001801a047890 */ /* 0x000fe4000ff1e0ff */
[----:B------:R-:W-:Y:S01]  /*22b0*/  ULEA UR5, UR7, UR6, 0x3 ;  /* 0x0000000607057291 */ /* 0x000fe2000f8e18ff */
[----:B------:R-:W-:Y:S01]  /*22c0*/  LOP3.LUT R12, R12, UR8, RZ, 0x3c, !PT ;  /* 0x000000080c0c7c12 */ /* 0x000fe2000f8e3cff */
[----:B------:R-:W-:Y:S02]  /*22d0*/  ULOP3.LUT UR8, UR32, UR23, URZ, 0xfc, !UPT ;  /* 0x0000001720087292 */ /* 0x000fe4000f8efcff */
[----:B------:R-:W-:Y:S01]  /*22e0*/  ULOP3.LUT UR33, UR33, 0xfefffff8, URZ, 0xc0, !UPT ;  /* 0xfefffff821217892 */ /* 0x000fe2000f8ec0ff */
[----:B-1----:R-:W-:Y:S01]  /*22f0*/  SHF.L.U32 R0, R12, 0x1f, RZ ;  /* 0x0000001f0c007819 */ /* 0x002fe200000006ff */
[----:B------:R-:W-:Y:S02]  /*2300*/  UIADD3.X UR15, UPT, UPT, URZ, UR27, URZ, UP1, !UPT ;  /* 0x0000001bff0f7290 */ /* 0x000fe40008ffe4ff */
[----:B------:R-:W-:Y:S01]  /*2310*/  UIADD3 UR32, UPT, UPT, UR6, 0x4600, UR32 ;  /* 0x0000460006207890 */ /* 0x000fe2000fffe020 */
[----:B------:R3:W4:Y:S01]  /*2320*/  SYNCS.PHASECHK.TRANS64.TRYWAIT P0, [UR5+0x1a0], R0 ;  /* 0x0001a000ff0075a7 */ /* 0x0007220008001105 */
[----:B------:R-:W-:-:S02]  /*2330*/  UIADD3 UR8, UPT, UPT, UR6, 0x1e600, UR8 ;  /* 0x0001e60006087890 */ /* 0x000fc4000fffe008 */
[----:B------:R-:W-:Y:S02]  /*2340*/  UIADD3.X UR5, UPT, UPT, URZ, UR27, URZ, UP0, !UPT ;  /* 0x0000001bff057290 */ /* 0x000fe400087fe4ff */
[----:B------:R-:W-:Y:S01]  /*2350*/  UPRMT UR13, URZ, 0x5410, UR22 ;  /* 0x00005410ff0d7896 */ /* 0x000fe20008000016 */
[----:B------:R-:W-:Y:S01]  /*2360*/  UMOV UR18, 0x0 ;  /* 0x0000000000127882 */ /* 0x000fe20000000000 */
[----:B------:R-:W-:Y:S01]  /*2370*/  UMOV UR19, 0x10000000 ;  /* 0x1000000000137882 */ /* 0x000fe20000000000 */
[----:B------:R-:W-:Y:S01]  /*2380*/  UMOV UR10, UR34 ;  /* 0x00000022000a7c82 */ /* 0x000fe20008000000 */
[----:B------:R-:W-:Y:S01]  /*2390*/  UMOV UR12, UR36 ;  /* 0x00000024000c7c82 */ /* 0x000fe20008000000 */
[----:B------:R-:W-:Y:S01]  /*23a0*/  UMOV UR9, UR33 ;  /* 0x0000002100097c82 */ /* 0x000fe20008000000 */
[----:B------:R1:W-:Y:S03]  /*23b0*/  UTMALDG.3D.2CTA [UR32], [UR14], desc[UR18] ;  /* 0x000012200e0075b4 */ /* 0x0003e60008211000 */
[----:B------:R2:W-:Y:S01]  /*23c0*/  UTMALDG.3D.MULTICAST.2CTA [UR8], [UR4], UR13, desc[UR18] ;  /* 0x00001208040073b4 */ /* 0x0005e2000821180d */
[----:B-1----:R-:W-:Y:S01]  /*23d0*/  UIADD3 UR34, UPT, UPT, UR34, 0x20, URZ ;  /* 0x0000002022227890 */ /* 0x002fe2000fffe0ff */
[----:B--2---:R-:W-:Y:S01]  /*23e0*/  UMOV UR13, UR28 ;  /* 0x0000001c000d7c82 */ /* 0x004fe20008000000 */
[----:B------:R-:W-:Y:S01]  /*23f0*/  UMOV UR4, UR7 ;  /* 0x0000000700047c82 */ /* 0x000fe20008000000 */
[----:B------:R-:W-:Y:S09]  /*2400*/  BRA.U UP2, `(.L_x_32) ;  /* 0xfffffffd02487547 */ /* 0x000ff2000b83ffff */
.L_x_26:
[----:B------:R-:W-:Y:S01]  /*2410*/  ULEA UR4, UR7, UR6, 0x3 ;  /* 0x0000000607047291 */ /* 0x000fe2000f8e18ff */
[----:B-1-3--:R-:W-:Y:S01]  /*2420*/  SHF.L.U32 R0, R12, 0x1f, RZ ;  /* 0x0000001f0c007819 */ /* 0x00afe200000006ff */
[----:B------:R-:W-:Y:S01]  /*2430*/  @!P1 SYNCS.ARRIVE.TRANS64.A1T0 RZ, [UR6+0x368], RZ ;  /* 0x000368ffffff99a7 */ /* 0x000fe20008100006 */
[----:B------:R-:W-:-:S06]  /*2440*/  UISETP.GT.AND UP0, UPT, UR41, UR40, UPT ;  /* 0x000000282900728c */ /* 0x000fcc000bf04270 */
[----:B--2-4-:R1:W2:Y:S03]  /*2450*/  SYNCS.PHASECHK.TRANS64.TRYWAIT P0, [UR4+0x1a0], R0 ;  /* 0x0001a000ff0075a7 */ /* 0x0142a60008001104 */
[----:B------:R-:W-:Y:S05]  /*2460*/  BRA.U !UP0, `(.L_x_33) ;  /* 0x0000000108c47547 */ /* 0x000fea000b800000 */
[----:B------:R-:W-:Y:S01]  /*2470*/  UIADD3 UR25, UPT, UPT, UR45, UR13, URZ ;  /* 0x0000000d2d197290 */ /* 0x000fe2000fffe0ff */
[----:B------:R-:W-:-:S11]  /*2480*/  UMOV UR4, UR7 ;  /* 0x0000000700047c82 */ /* 0x000fd60008000000 */
.L_x_39:
[----:B------:R-:W-:Y:S01]  /*2490*/  ULEA UR17, UR4, UR6, 0x3 ;  /* 0x0000000604117291 */ /* 0x000fe2000f8e18ff */
[----:B--2---:R-:W-:Y:S01]  /*24a0*/  @P3 MOV R2, 0x2000 ;  /* 0x0000200000023802 */ /* 0x004fe20000000f00 */
[----:B--2-4-:R-:W-:Y:S10]  /*24b0*/  @P0 BRA `(.L_x_34) ;  /* 0x00000000000c0947 */ /* 0x014ff40003800000 */
[----:B------:R-:W-:-:S04]  /*24c0*/  SHF.L.U32 R3, R12, 0x1f, RZ ;  /* 0x0000001f0c037819 */ /* 0x000fc800000006ff */
[----:B------:R-:W2:Y:S02]  /*24d0*/  SYNCS.PHASECHK.TRANS64.TRYWAIT P0, [UR17+0x1a0], R3 ;  /* 0x0001a003ff0075a7 */ /* 0x000ea40008001111 */
[----:B--2---:R-:W-:Y:S05]  /*24e0*/  @!P0 BRA `(.L_x_35) ;  /* 0x0000007800ec8947 */ /* 0x004fea0003800000 */
.L_x_34:
[----:B------:R2:W-:Y:S01]  /*24f0*/  @P3 SYNCS.ARRIVE.TRANS64 RZ, [UR17], R2 ;  /* 0x00000002ffff39a7 */ /* 0x0005e20008000011 */
[----:B------:R-:W-:-:S04]  /*2500*/  ULOP3.LUT UR5, UR24, 0x2, URZ, 0xfc, !UPT ;  /* 0x0000000218057892 */ /* 0x000fc8000f8efcff */
[----:B------:R-:W-:-:S09]  /*2510*/  UISETP.NE.AND UP0, UPT, UR5, 0x2, UPT ;  /* 0x000000020500788c */ /* 0x000fd2000bf05270 */
[----:B------:R-:W-:Y:S05]  /*2520*/  BRA.U UP0, `(.L_x_36) ;  /* 0x0000000100047547 */ /* 0x000fea000b800000 */
[----:B------:R-:W-:Y:S05]  /*2530*/  BPT.TRAP 0x1 ;  /* 0x000000040000795c */ /* 0x000fea0000300000 */
.L_x_36:
[----:B------:R-:W-:Y:S04]  /*2540*/  BSSY.RECONVERGENT B0, `(.L_x_37) ;  /* 0x0000003000007945 */ /* 0x000fe80003800200 */
[----:B------:R-:W-:Y:S05]  /*2550*/  @!P2 BRA `(.L_x_38) ;  /* 0x000000000004a947 */ /* 0x000fea0003800000 */
[----:B------:R-:W-:Y:S05]  /*2560*/  BPT.TRAP 0x1 ;  /* 0x000000040000795c */ /* 0x000fea0000300000 */
.L_x_38:
[----:B------:R-:W-:Y:S05]  /*2570*/  BSYNC.RECONVERGENT B0 ;  /* 0x0000000000007941 */ /* 0x000fea0003800200 */
.L_x_37:
        /* <DEDUP_REMOVED lines=10> */
[----:B------:R-:W-:Y:S01]  /*2620*/  USHF.L.U32 UR18, UR13, 0x5, URZ ;  /* 0x000000050d127899 */ /* 0x000fe200080006ff */
[----:B-1----:R-:W-:Y:S01]  /*2630*/  SHF.L.U32 R0, R12, 0x1f, RZ ;  /* 0x0000001f0c007819 */ /* 0x002fe200000006ff */
[----:B------:R-:W-:Y:S02]  /*2640*/  ULOP3.LUT UR17, UR17, 0xfefffff8, URZ, 0xc0, !UPT ;  /* 0xfefffff811117892 */ /* 0x000fe4000f8ec0ff */
[----:B------:R-:W-:Y:S01]  /*2650*/  UIADD3 UR16, UPT, UPT, UR6, 0x4600, UR16 ;  /* 0x0000460006107890 */ /* 0x000fe2000fffe010 */
[----:B------:R3:W4:Y:S01]  /*2660*/  SYNCS.PHASECHK.TRANS64.TRYWAIT P0, [UR5+0x1a0], R0 ;  /* 0x0001a000ff0075a7 */ /* 0x0007220008001105 */
[----:B------:R-:W-:-:S02]  /*2670*/  UIADD3.X UR5, UPT, UPT, URZ, UR27, URZ, UP1, !UPT ;  /* 0x0000001bff057290 */ /* 0x000fc40008ffe4ff */
[----:B------:R-:W-:Y:S02]  /*2680*/  UIADD3 UR8, UPT, UPT, UR6, 0x1e600, UR8 ;  /* 0x0001e60006087890 */ /* 0x000fe4000fffe008 */
[----:B------:R-:W-:Y:S02]  /*2690*/  UPRMT UR21, URZ, 0x5410, UR22 ;  /* 0x00005410ff157896 */ /* 0x000fe40008000016 */
[----:B------:R-:W-:Y:S01]  /*26a0*/  UIADD3.X UR15, UPT, UPT, URZ, UR27, URZ, UP0, !UPT ;  /* 0x0000001bff0f7290 */ /* 0x000fe200087fe4ff */
[----:B------:R-:W-:Y:S01]  /*26b0*/  UMOV UR30, 0x0 ;  /* 0x00000000001e7882 */ /* 0x000fe20000000000 */
[----:B------:R-:W-:Y:S01]  /*26c0*/  UMOV UR31, 0x10000000 ;  /* 0x10000000001f7882 */ /* 0x000fe20000000000 */
[----:B------:R-:W-:Y:S01]  /*26d0*/  UMOV UR19, UR35 ;  /* 0x0000002300137c82 */ /* 0x000fe20008000000 */
[----:B------:R-:W-:Y:S01]  /*26e0*/  UMOV UR20, UR36 ;  /* 0x0000002400147c82 */ /* 0x000fe20008000000 */
[----:B------:R-:W-:Y:S01]  /*26f0*/  UMOV UR12, UR36 ;  /* 0x00000024000c7c82 */ /* 0x000fe20008000000 */
[----:B------:R-:W-:Y:S01]  /*2700*/  UMOV UR9, UR17 ;  /* 0x0000001100097c82 */ /* 0x000fe20008000000 */
[----:B------:R-:W-:Y:S01]  /*2710*/  UMOV UR10, UR18 ;  /* 0x00000012000a7c82 */ /* 0x000fe20008000000 */
[----:B------:R1:W-:Y:S01]  /*2720*/  UTMALDG.3D.2CTA [UR16], [UR4], desc[UR30] ;  /* 0x00001e10040075b4 */ /* 0x0003e20008211000 */
[----:B------:R-:W-:-:S04]  /*2730*/  UIADD3 UR13, UPT, UPT, UR13, 0x1, URZ ;  /* 0x000000010d0d7890 */ /* 0x000fc8000fffe0ff */
[----:B------:R-:W-:Y:S01]  /*2740*/  UISETP.NE.AND UP0, UPT, UR13, UR25, UPT ;  /* 0x000000190d00728c */ /* 0x000fe2000bf05270 */
[----:B------:R3:W-:Y:S01]  /*2750*/  UTMALDG.3D.MULTICAST.2CTA [UR8], [UR14], UR21, desc[UR30] ;  /* 0x00001e080e0073b4 */ /* 0x0007e20008211815 */
[----:B-1----:R-:W-:-:S07]  /*2760*/  UMOV UR4, UR7 ;  /* 0x0000000700047c82 */ /* 0x002fce0008000000 */
[----:B---3--:R-:W-:Y:S05]  /*2770*/  BRA.U UP0, `(.L_x_39) ;  /* 0xfffffffd00447547 */ /* 0x008fea000b83ffff */
.L_x_33:
[C---:B------:R-:W-:Y:S01]  /*2780*/  LEA R3, R11.reuse, UR6, 0x3 ;  /* 0x000000060b037c11 */ /* 0x040fe2000f8e18ff */
[----:B------:R-:W-:Y:S01]  /*2790*/  NOP ;  /* 0x0000000000007918 */ /* 0x000fe20000000000 */
[----:B-1----:R-:W-:Y:S02]  /*27a0*/  SHF.L.U32 R0, R10, 0x1f, RZ ;  /* 0x0000001f0a007819 */ /* 0x002fe400000006ff */
[----:B------:R-:W-:Y:S02]  /*27b0*/  LEA R4, R11, UR6, 0x4 ;  /* 0x000000060b047c11 */ /* 0x000fe4000f8e20ff */
[----:B--2-4-:R-:W1:Y:S02]  /*27c0*/  SYNCS.PHASECHK.TRANS64.TRYWAIT P0, [R3+URZ+0x370], R0 ;  /* 0x00037000030075a7 */ /* 0x014e6400080011ff */
[----:B-1----:R-:W-:Y:S05]  /*27d0*/  @!P0 BRA `(.L_x_40) ;  /* 0x0000007800488947 */ /* 0x002fea0003800000 */
.L_x_175:
[----:B------:R-:W2:Y:S01]  /*27e0*/  LDS.128 R4, [R4+0x400] ;  /* 0x0004000004047984 */ /* 0x000ea20000000c00 */
[----:B------:R-:W-:Y:S01]  /*27f0*/  UISETP.GE.AND UP0, UPT, UR42, 0x1, UPT ;  /* 0x000000012a00788c */ /* 0x000fe2000bf06270 */
[----:B------:R-:W-:Y:S01]  /*2800*/  @!PT LDS RZ, [RZ] ;  /* 0x00000000fffff984 */ /* 0x000fe20000000800 */
[----:B------:R-:W-:Y:S01]  /*2810*/  @!PT LDS RZ, [RZ] ;  /* 0x00000000fffff984 */ /* 0x000fe20000000800 */
[----:B------:R-:W-:Y:S01]  /*2820*/  @!PT LDS RZ, [RZ] ;  /* 0x00000000fffff984 */ /* 0x000fe20000000800 */
[----:B------:R-:W-:Y:S01]  /*2830*/  @!PT LDS RZ, [RZ] ;  /* 0x00000000fffff984 */ /* 0x000fe20000000800 */
[----:B------:R3:W-:Y:S06]  /*2840*/  MEMBAR.ALL.CTA ;  /* 0x0000000000007992 */ /* 0x0007ec0000008000 */
[----:B---3--:R-:W3:Y:S01]  /*2850*/  FENCE.VIEW.ASYNC.S ;  /* 0x00000000000073c6 */ /* 0x008ee20000000000 */
[----:B--2---:R-:W-:-:S13]  /*2860*/  LOP3.LUT P0, RZ, R6, 0x1, RZ, 0xc0, !PT ;  /* 0x0000000106ff7812 */ /* 0x004fda000780c0ff */
[----:B---3--:R-:W-:Y:S01]  /*2870*/  VOTEU.ANY UP1, P0 ;  /* 0x0000000000ff7886 */ /* 0x008fe20000020100 */
[----:B------:R-:W-:-:S13]  /*2880*/  PLOP3.LUT P0, PT, PT, PT, UP1, 0x80, 0x8 ;  /* 0x000000000008781c */ /* 0x000fda0003f0f018 */
[----:B-1----:R-:W-:Y:S02]  /*2890*/  @P0 LOP3.LUT R0, R5, 0xffff, RZ, 0xc0, !PT ;  /* 0x0000ffff05000812 */ /* 0x002fe400078ec0ff */
[----:B------:R-:W-:Y:S02]  /*28a0*/  @P0 MOV R2, R4 ;  /* 0x0000000400020202 */ /* 0x000fe40000000f00 */
[----:B------:R-:W-:Y:S01]  /*28b0*/  @P0 R2UR UR5, R0 ;  /* 0x00000000000502ca */ /* 0x000fe200000e0000 */
[----:B------:R-:W-:Y:S01]  /*28c0*/  VIADD R0, R3, 0x380 ;  /* 0x0000038003007836 */ /* 0x000fe20000000000 */
[----:B------:R-:W-:Y:S02]  /*28d0*/  @P0 SHF.R.U32.HI R4, RZ, 0x10, R5 ;  /* 0x00000010ff040819 */ /* 0x000fe40000011605 */
[----:B------:R-:W-:Y:S02]  /*28e0*/  @P0 R2UR UR8, R2 ;  /* 0x00000000020802ca */ /* 0x000fe400000e0000 */
[----:B------:R-:W-:-:S02]  /*28f0*/  PRMT R0, RZ, 0x654, R0 ;  /* 0x00000654ff007816 */ /* 0x000fc40000000000 */
[----:B------:R-:W-:Y:S02]  /*2900*/  @P0 R2UR UR4, R4 ;  /* 0x00000000040402ca */ /* 0x000fe400000e0000 */
[----:B------:R1:W-:Y:S03]  /*2910*/  SYNCS.ARRIVE.TRANS64.RED.A1T0 RZ, [R0+URZ], RZ ;  /* 0x000000ff00ff79a7 */ /* 0x0003e600081004ff */
[----:B------:R-:W-:-:S04]  /*2920*/  @UP1 UMOV UR29, UR5 ;  /* 0x00000005001d1c82 */ /* 0x000fc80008000000 */
[----:B------:R-:W-:-:S04]  /*2930*/  @UP1 UMOV UR37, UR8 ;  /* 0x0000000800251c82 */ /* 0x000fc80008000000 */
[----:B------:R-:W-:Y:S01]  /*2940*/  @UP1 UMOV UR36, UR4 ;  /* 0x0000000400241c82 */ /* 0x000fe20008000000 */
[----:B------:R-:W-:Y:S05]  /*2950*/  BRA.U !UP0, `(.L_x_41) ;  /* 0x0000000108d47547 */ /* 0x000fea000b800000 */
[----:B------:R-:W2:Y:S01]  /*2960*/  LDCU.128 UR12, c[0x0][0xb10] ;  /* 0x00016200ff0c77ac */ /* 0x000ea20008000c00 */
[----:B------:R-:W3:Y:S01]  /*2970*/  LDCU UR30, c[0x0][0xb20] ;  /* 0x00016400ff1e77ac */ /* 0x000ee20008000800 */
[----:B------:R-:W4:Y:S01]  /*2980*/  LDCU UR25, c[0x0][0xb0c] ;  /* 0x00016180ff1977ac */ /* 0x000f220008000800 */
[----:B------:R-:W1:Y:S01]  /*2990*/  LDCU.64 UR10, c[0x0][0xb28] ;  /* 0x00016500ff0a77ac */ /* 0x000e620008000a00 */
[----:B------:R-:W-:Y:S02]  /*29a0*/  UISETP.NE.AND UP3, UPT, UR42, 0x1, UPT ;  /* 0x000000012a00788c */ /* 0x000fe4000bf65270 */
[----:B--2---:R-:W-:Y:S02]  /*29b0*/  UIMAD.WIDE.U32 UR8, UR38, UR15, URZ ;  /* 0x0000000f260872a5 */ /* 0x004fe4000f8e00ff */
[----:B------:R-:W-:Y:S02]  /*29c0*/  UIMAD.WIDE.U32 UR4, UR39, UR12, URZ ;  /* 0x0000000c270472a5 */ /* 0x000fe4000f8e00ff */
[----:B------:R-:W-:-:S02]  /*29d0*/  UISETP.NE.AND UP0, UPT, UR14, 0x1, UPT ;  /* 0x000000010e00788c */ /* 0x000fc4000bf05270 */
[----:B------:R-:W-:Y:S01]  /*29e0*/  UIMAD.WIDE.U32 UR20, UR29, UR15, URZ ;  /* 0x0000000f1d1472a5 */ /* 0x000fe2000f8e00ff */
[----:B------:R-:W-:Y:S02]  /*29f0*/  UMOV UR8, UR9 ;  /* 0x0000000900087c82 */ /* 0x000fe40008000000 */
[----:B------:R-:W-:Y:S01]  /*2a00*/  UMOV UR4, UR5 ;  /* 0x0000000500047c82 */ /* 0x000fe20008000000 */
[----:B---3--:R-:W-:Y:S02]  /*2a10*/  USHF.R.U32.HI UR8, URZ, UR30, UR8 ;  /* 0x0000001eff087299 */ /* 0x008fe40008011608 */
[----:B----4-:R-:W-:Y:S02]  /*2a20*/  UISETP.NE.AND UP2, UPT, UR25, 0x1, UPT ;  /* 0x000000011900788c */ /* 0x010fe4000bf45270 */
[----:B------:R-:W-:Y:S02]  /*2a30*/  USHF.R.U32.HI UR4, URZ, UR13, UR4 ;  /* 0x0000000dff047299 */ /* 0x000fe40008011604 */
[----:B------:R-:W-:-:S02]  /*2a40*/  USEL UR5, UR38, UR8, !UP0 ;  /* 0x0000000826057287 */ /* 0x000fc4000c000000 */
[----:B------:R-:W-:Y:S02]  /*2a50*/  USEL UR8, UR39, UR4, !UP2 ;  /* 0x0000000427087287 */ /* 0x000fe4000d000000 */
[----:B-1----:R-:W-:Y:S01]  /*2a60*/  UIMAD.WIDE.U32 UR16, UR5, UR10, URZ ;  /* 0x0000000a051072a5 */ /* 0x002fe2000f8e00ff */
[----:B------:R-:W-:Y:S01]  /*2a70*/  UMOV UR4, UR21 ;  /* 0x0000001500047c82 */ /* 0x000fe20008000000 */
[----:B------:R-:W-:Y:S02]  /*2a80*/  UIMAD.WIDE.U32 UR18, UR37, UR12, URZ ;  /* 0x0000000c251272a5 */ /* 0x000fe4000f8e00ff */
[----:B------:R-:W-:-:S03]  /*2a90*/  UIMAD.WIDE.U32 UR20, UR8, UR10, URZ ;  /* 0x0000000a081472a5 */ /* 0x000fc6000f8e00ff */
[----:B------:R-:W-:Y:S01]  /*2aa0*/  UMOV UR16, UR17 ;  /* 0x0000001100107c82 */ /* 0x000fe20008000000 */
[----:B------:R-:W-:Y:S02]  /*2ab0*/  USHF.R.U32.HI UR4, URZ, UR30, UR4 ;  /* 0x0000001eff047299 */ /* 0x000fe40008011604 */
[----:B------:R-:W-:Y:S01]  /*2ac0*/  @UP3 USHF.R.U32.HI UR5, URZ, UR11, UR16 ;  /* 0x0000000bff053299 */ /* 0x000fe20008011610 */
[----:B------:R-:W-:Y:S01]  /*2ad0*/  UMOV UR18, UR19 ;  /* 0x0000001300127c82 */ /* 0x000fe20008000000 */
[----:B------:R-:W-:Y:S01]  /*2ae0*/  UMOV UR20, UR21 ;  /* 0x0000001500147c82 */ /* 0x000fe20008000000 */
[----:B------:R-:W-:Y:S02]  /*2af0*/  USHF.R.U32.HI UR13, URZ, UR13, UR18 ;  /* 0x0000000dff0d7299 */ /* 0x000fe40008011612 */
[----:B------:R-:W-:Y:S02]  /*2b00*/  USEL UR4, UR29, UR4, !UP0 ;  /* 0x000000041d047287 */ /* 0x000fe4000c000000 */
[----:B------:R-:W-:-:S02]  /*2b10*/  @UP3 USHF.R.U32.HI UR8, URZ, UR11, UR20 ;  /* 0x0000000bff083299 */ /* 0x000fc40008011614 */
[----:B------:R-:W-:Y:S02]  /*2b20*/  UIMAD UR9, UR42, UR5, URZ ;  /* 0x000000052a0972a4 */ /* 0x000fe4000f8e02ff */
[----:B------:R-:W-:Y:S02]  /*2b30*/  USEL UR5, UR37, UR13, !UP2 ;  /* 0x0000000d25057287 */ /* 0x000fe4000d000000 */
[----:B------:R-:W-:Y:S02]  /*2b40*/  UIMAD UR12, UR42, UR8, URZ ;  /* 0x000000082a0c72a4 */ /* 0x000fe4000f8e02ff */
[----:B------:R-:W-:Y:S02]  /*2b50*/  UISETP.GE.AND UP0, UPT, UR4, UR9, UPT ;  /* 0x000000090400728c */ /* 0x000fe4000bf06270 */
[----:B------:R-:W-:Y:S02]  /*2b60*/  UIMAD.WIDE.U32 UR16, UR4, UR10, URZ ;  /* 0x0000000a041072a5 */ /* 0x000fe4000f8e00ff */
[----:B------:R-:W-:-:S02]  /*2b70*/  UISETP.GE.OR UP0, UPT, UR5, UR12, UP0 ;  /* 0x0000000c0500728c */ /* 0x000fc40008706670 */
        /* <DEDUP_REMOVED lines=19> */
.L_x_41:
[----:B------:R-:W2:Y:S02]  /*2cb0*/  LDCU UR4, c[0x0][0xb30] ;  /* 0x00016600ff0477ac */ /* 0x000ea40008000800 */
[----:B--2---:R-:W-:-:S09]  /*2cc0*/  UISETP.NE.AND UP0, UPT, UR4, 0x1, UPT ;  /* 0x000000010400788c */ /* 0x004fd2000bf05270 */
[----:B------:R-:W-:Y:S05]  /*2cd0*/  BRA.U UP0, `(.L_x_42) ;  /* 0x0000000100447547 */ /* 0x000fea000b800000 */
[----:B------:R-:W2:Y:S01]  /*2ce0*/  LDCU.128 UR12, c[0x0][0xb10] ;  /* 0x00016200ff0c77ac */ /* 0x000ea20008000c00 */
[----:B------:R-:W3:Y:S01]  /*2cf0*/  LDCU UR10, c[0x0][0xb0c] ;  /* 0x00016180ff0a77ac */ /* 0x000ee20008000800 */
[----:B------:R-:W4:Y:S01]  /*2d00*/  LDCU UR11, c[0x0][0xb20] ;  /* 0x00016400ff0b77ac */ /* 0x000f220008000800 */
[----:B--2---:R-:W-:Y:S02]  /*2d10*/  UIMAD.WIDE.U32 UR8, UR37, UR12, URZ ;  /* 0x0000000c250872a5 */ /* 0x004fe4000f8e00ff */
[----:B------:R-:W-:Y:S02]  /*2d20*/  UIMAD.WIDE.U32 UR4, UR29, UR15, URZ ;  /* 0x0000000f1d0472a5 */ /* 0x000fe4000f8e00ff */
[----:B---3--:R-:W-:Y:S02]  /*2d30*/  UISETP.NE.AND UP2, UPT, UR10, 0x1, UPT ;  /* 0x000000010a00788c */ /* 0x008fe4000bf45270 */
[----:B------:R-:W-:Y:S01]  /*2d40*/  UISETP.NE.AND UP0, UPT, UR14, 0x1, UPT ;  /* 0x000000010e00788c */ /* 0x000fe2000bf05270 */
[----:B------:R-:W-:-:S02]  /*2d50*/  UMOV UR8, UR9 ;  /* 0x0000000900087c82 */ /* 0x000fc40008000000 */
[----:B------:R-:W-:Y:S01]  /*2d60*/  UMOV UR4, UR5 ;  /* 0x0000000500047c82 */ /* 0x000fe20008000000 */
[----:B------:R-:W-:Y:S02]  /*2d70*/  USHF.R.U32.HI UR13, URZ, UR13, UR8 ;  /* 0x0000000dff0d7299 */ /* 0x000fe40008011608 */
[----:B----4-:R-:W-:Y:S02]  /*2d80*/  USHF.R.U32.HI UR4, URZ, UR11, UR4 ;  /* 0x0000000bff047299 */ /* 0x010fe40008011604 */
[----:B------:R-:W-:Y:S02]  /*2d90*/  USEL UR5, UR37, UR13, !UP2 ;  /* 0x0000000d25057287 */ /* 0x000fe4000d000000 */
[----:B------:R-:W-:-:S04]  /*2da0*/  USEL UR4, UR29, UR4, !UP0 ;  /* 0x000000041d047287 */ /* 0x000fc8000c000000 */
[----:B------:R-:W-:Y:S02]  /*2db0*/  UIADD3 UR8, UPT, UPT, UR5, -UR4, URZ ;  /* 0x8000000405087290 */ /* 0x000fe4000fffe0ff */
[----:B------:R-:W-:Y:S02]  /*2dc0*/  UIADD3 UR4, UPT, UPT, -UR5, UR4, URZ ;  /* 0x0000000405047290 */ /* 0x000fe4000fffe1ff */
[----:B------:R-:W-:Y:S02]  /*2dd0*/  UIMAD UR29, UR8, UR14, UR29 ;  /* 0x0000000e081d72a4 */ /* 0x000fe4000f8e021d */
[----:B------:R-:W-:-:S12]  /*2de0*/  UIMAD UR37, UR4, UR10, UR37 ;  /* 0x0000000a042572a4 */ /* 0x000fd8000f8e0225 */
.L_x_42:
[----:B------:R-:W-:Y:S01]  /*2df0*/  VIADD R11, R11, 0x1 ;  /* 0x000000010b0b7836 */ /* 0x000fe20000000000 */
[----:B------:R-:W-:Y:S01]  /*2e00*/  R2UR UR4, R78 ;  /* 0x000000004e0472ca */ /* 0x000fe200000e0000 */
[----:B------:R-:W-:Y:S01]  /*2e10*/  UIADD3 UR30, UPT, UPT, UR37, UR63, URZ ;  /* 0x0000003f251e7290 */ /* 0x000fe2000fffe0ff */
[----:B------:R-:W-:Y:S02]  /*2e20*/  PLOP3.LUT P1, PT, PT, PT, PT, 0x80, 0x8 ;  /* 0x000000000008781c */ /* 0x000fe40003f2f070 */
[----:B------:R-:W-:-:S04]  /*2e30*/  ISETP.NE.AND P0, PT, R11, 0x2, PT ;  /* 0x000000020b00780c */ /* 0x000fc80003f05270 */
[----:B-1----:R-:W-:Y:S02]  /*2e40*/  SEL R0, RZ, 0x1, P0 ;  /* 0x00000001ff007807 */ /* 0x002fe40000000000 */
[----:B------:R-:W-:Y:S02]  /*2e50*/  SEL R11, R11, RZ, P0 ;  /* 0x000000ff0b0b7207 */ /* 0x000fe40000000000 */
[----:B------:R-:W-:Y:S01]  /*2e60*/  LOP3.LUT R10, R10, R0, RZ, 0x3c, !PT ;  /* 0x000000000a0a7212 */ /* 0x000fe200078e3cff */
[----:B------:R-:W-:Y:S01]  /*2e70*/  UIADD3 UR31, UPT, UPT, UR29, UR4, URZ ;  /* 0x000000041d1f7290 */ /* 0x000fe2000fffe0ff */
[----:B------:R-:W-:Y:S11]  /*2e80*/  BRA.U UP1, `(.L_x_43) ;  /* 0xfffffff1012c7547 */ /* 0x000ff6000b83ffff */
[----:B------:R-:W-:Y:S01]  /*2e90*/  UIADD3 UR8, UPT, UPT, UR6, 0x1a0, URZ ;  /* 0x000001a006087890 */ /* 0x000fe2000fffe0ff */
[----:B------:R-:W-:-:S03]  /*2ea0*/  SHF.L.U32 R2, R12, 0x1f, RZ ;  /* 0x0000001f0c027819 */ /* 0x000fc600000006ff */
[----:B------:R-:W-:-:S09]  /*2eb0*/  ULEA UR4, UR7, UR8, 0x3 ;  /* 0x0000000807047291 */ /* 0x000fd2000f8e18ff */
[----:B------:R-:W1:Y:S02]  /*2ec0*/  SYNCS.PHASECHK.TRANS64.TRYWAIT P0, [UR4], R2 ;  /* 0x00000002ff0075a7 */ /* 0x000e640008001104 */
[----:B-1----:R-:W-:Y:S05]  /*2ed0*/  @!P0 BRA `(.L_x_44) ;  /* 0x00000070009c8947 */ /* 0x002fea0003800000 */
.L_x_177:
[----:B------:R-:W-:-:S04]  /*2ee0*/  UIADD3 UR4, UPT, UPT, UR7, 0x1, URZ ;  /* 0x0000000107047890 */ /* 0x000fc8000fffe0ff */
[----:B------:R-:W-:-:S04]  /*2ef0*/  UISETP.NE.AND UP0, UPT, UR4, 0x34, UPT ;  /* 0x000000340400788c */ /* 0x000fc8000bf05270 */
[----:B------:R-:W-:Y:S02]  /*2f00*/  USEL UR6, URZ, 0x1, UP0 ;  /* 0x00000001ff067887 */ /* 0x000fe40008000000 */
[----:B------:R-:W-:-:S04]  /*2f10*/  USEL UR4, UR4, URZ, UP0 ;  /* 0x000000ff04047287 */ /* 0x000fc80008000000 */
[----:B------:R-:W-:Y:S01]  /*2f20*/  ULEA UR5, UR4, UR8, 0x3 ;  /* 0x0000000804057291 */ /* 0x000fe2000f8e18ff */
[----:B-1----:R-:W-:-:S04]  /*2f30*/  LOP3.LUT R2, R12, UR6, RZ, 0x3c, !PT ;  /* 0x000000060c027c12 */ /* 0x002fc8000f8e3cff */
[----:B------:R-:W-:-:S04]  /*2f40*/  SHF.L.U32 R3, R2, 0x1f, RZ ;  /* 0x0000001f02037819 */ /* 0x000fc800000006ff */
[----:B------:R-:W1:Y:S02]  /*2f50*/  SYNCS.PHASECHK.TRANS64.TRYWAIT P0, [UR5], R3 ;  /* 0x00000003ff0075a7 */ /* 0x000e640008001105 */
[----:B-1----:R-:W-:Y:S05]  /*2f60*/  @!P0 BRA `(.L_x_45) ;  /* 0x0000007000908947 */ /* 0x002fea0003800000 */
.L_x_179:
[----:B------:R-:W-:-:S04]  /*2f70*/  UIADD3 UR4, UPT, UPT, UR4, 0x1, URZ ;  /* 0x0000000104047890 */ /* 0x000fc8000fffe0ff */
[----:B------:R-:W-:-:S04]  /*2f80*/  UISETP.NE.AND UP0, UPT, UR4, 0x34, UPT ;  /* 0x000000340400788c */ /* 0x000fc8000bf05270 */
[----:B------:R-:W-:Y:S02]  /*2f90*/  USEL UR6, URZ, 0x1, UP0 ;  /* 0x00000001ff067887 */ /* 0x000fe40008000000 */
[----:B------:R-:W-:-:S04]  /*2fa0*/  USEL UR4, UR4, URZ, UP0 ;  /* 0x000000ff04047287 */ /* 0x000fc80008000000 */
[----:B------:R-:W-:Y:S01]  /*2fb0*/  ULEA UR5, UR4, UR8, 0x3 ;  /* 0x0000000804057291 */ /* 0x000fe2000f8e18ff */
[----:B------:R-:W-:-:S04]  /*2fc0*/  LOP3.LUT R2, R2, UR6, RZ, 0x3c, !PT ;  /* 0x0000000602027c12 */ /* 0x000fc8000f8e3cff */
[----:B-1----:R-:W-:-:S04]  /*2fd0*/  SHF.L.U32 R3, R2, 0x1f, RZ ;  /* 0x0000001f02037819 */ /* 0x002fc800000006ff */
[----:B------:R-:W1:Y:S02]  /*2fe0*/  SYNCS.PHASECHK.TRANS64.TRYWAIT P0, [UR5], R3 ;  /* 0x00000003ff0075a7 */ /* 0x000e640008001105 */
[----:B-1----:R-:W-:Y:S05]  /*2ff0*/  @!P0 BRA `(.L_x_46) ;  /* 0x0000007000848947 */ /* 0x002fea0003800000 */
.L_x_181:
        /* <DEDUP_REMOVED lines=9> */
.L_x_183:
        /* <DEDUP_REMOVED lines=9> */
.L_x_185:
        /* <DEDUP_REMOVED lines=9> */
.L_x_187:
        /* <DEDUP_REMOVED lines=9> */
.L_x_189:
        /* <DEDUP_REMOVED lines=9> */
.L_x_191:
        /* <DEDUP_REMOVED lines=9> */
.L_x_193:
        /* <DEDUP_REMOVED lines=9> */
.L_x_195:
        /* <DEDUP_REMOVED lines=9> */
.L_x_197:
        /* <DEDUP_REMOVED lines=9> */
.L_x_199:
        /* <DEDUP_REMOVED lines=9> */
.L_x_201:
        /* <DEDUP_REMOVED lines=9> */
.L_x_203:
        /* <DEDUP_REMOVED lines=9> */
.L_x_205:
        /* <DEDUP_REMOVED lines=9> */
.L_x_207:
        /* <DEDUP_REMOVED lines=9> */
.L_x_209:
        /* <DEDUP_REMOVED lines=9> */
.L_x_211:
        /* <DEDUP_REMOVED lines=9> */
.L_x_213:
        /* <DEDUP_REMOVED lines=9> */
.L_x_215:
        /* <DEDUP_REMOVED lines=9> */
.L_x_217:
        /* <DEDUP_REMOVED lines=9> */
.L_x_219:
        /* <DEDUP_REMOVED lines=9> */
.L_x_221:
        /* <DEDUP_REMOVED lines=9> */
.L_x_223:
        /* <DEDUP_REMOVED lines=9> */
.L_x_225:
        /* <DEDUP_REMOVED lines=9> */
.L_x_227:
        /* <DEDUP_REMOVED lines=9> */
.L_x_229:
        /* <DEDUP_REMOVED lines=9> */
.L_x_231:
        /* <DEDUP_REMOVED lines=9> */
.L_x_233:
        /* <DEDUP_REMOVED lines=9> */
.L_x_235:
        /* <DEDUP_REMOVED lines=9> */
.L_x_237:
        /* <DEDUP_REMOVED lines=9> */
.L_x_239:
        /* <DEDUP_REMOVED lines=9> */
.L_x_241:
        /* <DEDUP_REMOVED lines=9> */
.L_x_243:
        /* <DEDUP_REMOVED lines=9> */
.L_x_245:
        /* <DEDUP_REMOVED lines=9> */
.L_x_247:
        /* <DEDUP_REMOVED lines=9> */
.L_x_249:
        /* <DEDUP_REMOVED lines=9> */
.L_x_251:
        /* <DEDUP_REMOVED lines=9> */
.L_x_253:
        /* <DEDUP_REMOVED lines=9> */
.L_x_255:
        /* <DEDUP_REMOVED lines=9> */
.L_x_257:
        /* <DEDUP_REMOVED lines=9> */
.L_x_259:
        /* <DEDUP_REMOVED lines=9> */
.L_x_261:
        /* <DEDUP_REMOVED lines=9> */
.L_x_263:
        /* <DEDUP_REMOVED lines=9> */
.L_x_265:
        /* <DEDUP_REMOVED lines=9> */
.L_x_267:
        /* <DEDUP_REMOVED lines=9> */
.L_x_269:
        /* <DEDUP_REMOVED lines=9> */
.L_x_271:
        /* <DEDUP_REMOVED lines=9> */
.L_x_273:
        /* <DEDUP_REMOVED lines=9> */
.L_x_275:
        /* <DEDUP_REMOVED lines=9> */
.L_x_277:
[----:B------:R-:W-:-:S04]  /*4b00*/  UIADD3 UR4, UPT, UPT, UR4, 0x1, URZ ;  /* 0x0000000104047890 */ /* 0x000fc8000fffe0ff */
[----:B------:R-:W-:-:S04]  /*4b10*/  UISETP.NE.AND UP0, UPT, UR4, 0x34, UPT ;  /* 0x000000340400788c */ /* 0x000fc8000bf05270 */
[----:B------:R-:W-:Y:S02]  /*4b20*/  USEL UR5, URZ, 0x1, UP0 ;  /* 0x00000001ff057887 */ /* 0x000fe40008000000 */
[----:B------:R-:W-:-:S04]  /*4b30*/  USEL UR4, UR4, URZ, UP0 ;  /* 0x000000ff04047287 */ /* 0x000fc80008000000 */
[----:B------:R-:W-:Y:S01]  /*4b40*/  ULEA UR4, UR4, UR8, 0x3 ;  /* 0x0000000804047291 */ /* 0x000fe2000f8e18ff */
[----:B------:R-:W-:-:S04]  /*4b50*/  LOP3.LUT R2, R2, UR5, RZ, 0x3c, !PT ;  /* 0x0000000502027c12 */ /* 0x000fc8000f8e3cff */
[----:B------:R-:W-:Y:S01]  /*4b60*/  SHF.L.U32 R2, R2, 0x1f, RZ ;  /* 0x0000001f02027819 */ /* 0x000fe200000006ff */
[----:B-1----:R-:W-:-:S07]  /*4b70*/  IMAD.U32 R0, RZ, RZ, UR4 ;  /* 0x00000004ff007e24 */ /* 0x002fce000f8e00ff */
.L_x_95:
[----:B-1----:R1:W2:Y:S02]  /*4b80*/  SYNCS.PHASECHK.TRANS64.TRYWAIT P0, [R0+URZ], R2 ;  /* 0x00000002000075a7 */ /* 0x0022a400080011ff */
[----:B--2---:R-:W-:Y:S05]  /*4b90*/  @!P0 NANOSLEEP.SYNCS 0x989680 ;  /* 0x009896800000895d */ /* 0x004fea0003900000 */
[----:B------:R-:W2:Y:S02]  /*4ba0*/  @!P0 SYNCS.PHASECHK.TRANS64 P0, [R0+URZ], R2 ;  /* 0x00000002000085a7 */ /* 0x000ea400080010ff */
[----:B--2---:R-:W-:Y:S05]  /*4bb0*/  @P0 EXIT ;  /* 0x000000000000094d */ /* 0x004fea0003800000 */
[----:B------:R-:W-:Y:S05]  /*4bc0*/  BRA `(.L_x_95) ;  /* 0xfffffffc00ec7947 */ /* 0x000fea000383ffff */
.L_x_23:
[----:B------:R-:W-:-:S04]  /*4bd0*/  UISETP.NE.AND UP0, UPT, UR46, URZ, UPT ;  /* 0x000000ff2e00728c */ /* 0x000fc8000bf05270 */
[----:B------:R-:W-:-:S09]  /*4be0*/  UISETP.NE.OR UP0, UPT, UR18, 0x1, UP0 ;  /* 0x000000011200788c */ /* 0x000fd20008705670 */
[----:B------:R-:W-:Y:S05]  /*4bf0*/  BRA.U UP0, `(.L_x_96) ;  /* 0x0000000500487547 */ /* 0x000fea000b800000 */
[----:B------:R-:W-:Y:S01]  /*4c00*/  ISETP.GE.U32.AND P2, PT, R0, 0x4, PT ;  /* 0x000000040000780c */ /* 0x000fe20003f46070 */
[----:B------:R-:W-:Y:S01]  /*4c10*/  IMAD.MOV.U32 R12, RZ, RZ, 0x1 ;  /* 0x00000001ff0c7424 */ /* 0x000fe200078e00ff */
[----:B------:R-:W-:Y:S02]  /*4c20*/  CS2R R10, SRZ ;  /* 0x00000000000a7805 */ /* 0x000fe4000001ff00 */
[----:B------:R-:W-:Y:S01]  /*4c30*/  CS2R R8, SRZ ;  /* 0x0000000000087805 */ /* 0x000fe2000001ff00 */
[----:B------:R-:W-:Y:S01]  /*4c40*/  UMOV UR6, 0x400 ;  /* 0x0000040000067882 */ /* 0x000fe20000000000 */
[----:B------:R-:W-:Y:S01]  /*4c50*/  UMOV UR5, URZ ;  /* 0x000000ff00057c82 */ /* 0x000fe20008000000 */
[----:B------:R-:W-:-:S12]  /*4c60*/  ULEA UR6, UR46, UR6, 0x18 ;  /* 0x000000062e067291 */ /* 0x000fd8000f8ec0ff */
.L_x_100:
[----:B------:R-:W-:Y:S02]  /*4c70*/  LEA R2, R8, UR6, 0x3 ;  /* 0x0000000608027c11 */ /* 0x000fe4000f8e18ff */
[----:B------:R-:W-:-:S03]  /*4c80*/  SHF.L.U32 R4, R9, 0x1f, RZ ;  /* 0x0000001f09047819 */ /* 0x000fc600000006ff */
[----:B------:R-:W-:Y:S01]  /*4c90*/  VIADD R5, R2, 0x3e0 ;  /* 0x000003e002057836 */ /* 0x000fe20000000000 */
[----:B------:R-:W2:Y:S02]  /*4ca0*/  SYNCS.PHASECHK.TRANS64.TRYWAIT P0, [R2+URZ+0x3d0], R4 ;  /* 0x0003d004020075a7 */ /* 0x000ea400080011ff */
[----:B--2---:R-:W-:Y:S05]  /*4cb0*/  @!P0 BRA `(.L_x_97) ;  /* 0x0000006400ec8947 */ /* 0x004fea0003800000 */
.L_x_278:
[----:B------:R-:W-:Y:S01]  /*4cc0*/  ULEA UR4, UR5, UR6, 0x3 ;  /* 0x0000000605047291 */ /* 0x000fe2000f8e18ff */
[----:B--2---:R-:W-:Y:S01]  /*4cd0*/  PRMT R2, RZ, 0x654, R5 ;  /* 0x00000654ff027816 */ /* 0x004fe20000000005 */
[----:B------:R-:W-:Y:S01]  /*4ce0*/  @!P2 IMAD.MOV.U32 R4, RZ, RZ, 0x10 ;  /* 0x00000010ff04a424 */ /* 0x000fe200078e00ff */
[----:B------:R-:W-:Y:S01]  /*4cf0*/  SHF.L.U32 R5, R12, 0x1f, RZ ;  /* 0x0000001f0c057819 */ /* 0x000fe200000006ff */
[----:B------:R-:W-:Y:S01]  /*4d00*/  UIADD3 UR7, UPT, UPT, UR4, 0x370, URZ ;  /* 0x0000037004077890 */ /* 0x000fe2000fffe0ff */
[----:B------:R2:W-:Y:S05]  /*4d10*/  SYNCS.ARRIVE.TRANS64.RED.A1T0 RZ, [R2+URZ], RZ ;  /* 0x000000ff02ff79a7 */ /* 0x0005ea00081004ff */
[----:B------:R-:W-:Y:S01]  /*4d20*/  IMAD.U32 R6, RZ, RZ, UR7 ;  /* 0x00000007ff067e24 */ /* 0x000fe2000f8e00ff */
[----:B------:R-:W3:Y:S04]  /*4d30*/  SYNCS.PHASECHK.TRANS64.TRYWAIT P0, [UR4+0x380], R5 ;  /* 0x00038005ff0075a7 */ /* 0x000ee80008001104 */
[----:B------:R-:W-:Y:S01]  /*4d40*/  PRMT R6, R0, 0x654, R6 ;  /* 0x0000065400067816 */ /* 0x000fe20000000006 */
[----:B--23--:R-:W-:Y:S06]  /*4d50*/  @!P0 BRA `(.L_x_98) ;  /* 0x0000006400d88947 */ /* 0x00cfec0003800000 */
.L_x_280:
[----:B------:R-:W-:Y:S01]  /*4d60*/  ULEA UR8, UR5, UR6, 0x4 ;  /* 0x0000000605087291 */ /* 0x000fe2000f8e20ff */
[----:B------:R-:W-:Y:S01]  /*4d70*/  SEL R3, R6, R3, !P2 ;  /* 0x0000000306037207 */ /* 0x000fe20005000000 */
[----:B------:R-:W-:Y:S01]  /*4d80*/  UIADD3 UR9, UPT, UPT, UR4, 0x370, URZ ;  /* 0x0000037004097890 */ /* 0x000fe2000fffe0ff */
[----:B--2---:R-:W-:Y:S01]  /*4d90*/  LEA R2, R11, UR6, 0x3 ;  /* 0x000000060b027c11 */ /* 0x004fe2000f8e18ff */
[----:B------:R-:W-:Y:S01]  /*4da0*/  UIADD3 UR8, UPT, UPT, UR8, 0x400, URZ ;  /* 0x0000040008087890 */ /* 0x000fe2000fffe0ff */
[----:B------:R2:W-:Y:S01]  /*4db0*/  @!P2 SYNCS.ARRIVE.TRANS64.RED RZ, [R3+URZ], R4 ;  /* 0x0000000403ffa9a7 */ /* 0x0005e200080004ff */
[----:B------:R-:W-:Y:S01]  /*4dc0*/  UIADD3 UR4, UPT, UPT, UR5, 0x1, URZ ;  /* 0x0000000105047890 */ /* 0x000fe2000fffe0ff */
[----:B------:R-:W-:-:S03]  /*4dd0*/  VIADD R8, R8, 0x1 ;  /* 0x0000000108087836 */ /* 0x000fc60000000000 */
[----:B------:R-:W-:Y:S02]  /*4de0*/  UISETP.NE.AND UP0, UPT, UR4, 0x2, UPT ;  /* 0x000000020400788c */ /* 0x000fe4000bf05270 */
[----:B------:R-:W-:Y:S01]  /*4df0*/  ISETP.NE.AND P0, PT, R8, 0x2, PT ;  /* 0x000000020800780c */ /* 0x000fe20003f05270 */
[----:B------:R-:W-:Y:S06]  /*4e00*/  UGETNEXTWORKID.BROADCAST [UR8], [UR9] ;  /* 0x00000000080073ca */ /* 0x000fec0008000100 */
[----:B------:R-:W-:Y:S02]  /*4e10*/  USEL UR7, URZ, 0x1, UP0 ;  /* 0x00000001ff077887 */ /* 0x000fe40008000000 */
[----:B------:R-:W-:-:S04]  /*4e20*/  USEL UR5, UR4, URZ, UP0 ;  /* 0x000000ff04057287 */ /* 0x000fc80008000000 */
[----:B------:R-:W-:Y:S02]  /*4e30*/  LOP3.LUT R12, R12, UR7, RZ, 0x3c, !PT ;  /* 0x000000070c0c7c12 */ /* 0x000fe4000f8e3cff */
[----:B--2---:R-:W-:-:S04]  /*4e40*/  SHF.L.U32 R4, R10, 0x1f, RZ ;  /* 0x0000001f0a047819 */ /* 0x004fc800000006ff */
[----:B------:R-:W2:Y:S02]  /*4e50*/  SYNCS.PHASECHK.TRANS64.TRYWAIT P1, [R2+URZ+0x370], R4 ;  /* 0x00037004020075a7 */ /* 0x000ea400080211ff */
[----:B--2---:R-:W-:Y:S05]  /*4e60*/  @!P1 BRA `(.L_x_99) ;  /* 0x0000006400ac9947 */ /* 0x004fea0003800000 */
.L_x_281:
[C---:B--2---:R-:W-:Y:S01]  /*4e70*/  LEA R4, R11.reuse, UR6, 0x4 ;  /* 0x000000060b047c11 */ /* 0x044fe2000f8e20ff */
[----:B------:R-:W-:Y:S01]  /*4e80*/  VIADD R2, R2, 0x380 ;  /* 0x0000038002027836 */ /* 0x000fe20000000000 */
[----:B------:R-:W-:Y:S01]  /*4e90*/  SEL R8, R8, RZ, P0 ;  /* 0x000000ff08087207 */ /* 0x000fe20000000000 */
[----:B------:R-:W-:-:S03]  /*4ea0*/  VIADD R11, R11, 0x1 ;  /* 0x000000010b0b7836 */ /* 0x000fc60000000000 */
[----:B------:R-:W2:Y:S01]  /*4eb0*/  LDS.128 R4, [R4+0x400] ;  /* 0x0004000004047984 */ /* 0x000ea20000000c00 */
[----:B------:R-:W-:Y:S02]  /*4ec0*/  PRMT R2, RZ, 0x654, R2 ;  /* 0x00000654ff027816 */ /* 0x000fe40000000002 */
[C---:B------:R-:W-:Y:S01]  /*4ed0*/  ISETP.NE.AND P1, PT, R11.reuse, 0x2, PT ;  /* 0x000000020b00780c */ /* 0x040fe20003f25270 */
[----:B------:R-:W-:Y:S01]  /*4ee0*/  @!PT LDS RZ, [RZ] ;  /* 0x00000000fffff984 */ /* 0x000fe20000000800 */
[----:B------:R-:W-:Y:S01]  /*4ef0*/  @!PT LDS RZ, [RZ] ;  /* 0x00000000fffff984 */ /* 0x000fe20000000800 */
[----:B------:R-:W-:Y:S01]  /*4f00*/  @!PT LDS RZ, [RZ] ;  /* 0x00000000fffff984 */ /* 0x000fe20000000800 */
[----:B------:R-:W-:Y:S01]  /*4f10*/  @!PT LDS RZ, [RZ] ;  /* 0x00000000fffff984 */ /* 0x000fe20000000800 */
[----:B------:R3:W-:Y:S06]  /*4f20*/  MEMBAR.ALL.CTA ;  /* 0x0000000000007992 */ /* 0x0007ec0000008000 */
[----:B---3--:R-:W3:Y:S01]  /*4f30*/  FENCE.VIEW.ASYNC.S ;  /* 0x00000000000073c6 */ /* 0x008ee20000000000 */
[----:B------:R-:W-:Y:S01]  /*4f40*/  SEL R11, R11, RZ, P1 ;  /* 0x000000ff0b0b7207 */ /* 0x000fe20000800000 */
[----:B---3--:R3:W-:Y:S01]  /*4f50*/  SYNCS.ARRIVE.TRANS64.RED.A1T0 RZ, [R2+URZ], RZ ;  /* 0x000000ff02ff79a7 */ /* 0x0087e200081004ff */
[----:B--2---:R-:W-:-:S02]  /*4f60*/  LOP3.LUT P3, RZ, R6, 0x1, RZ, 0xc0, !PT ;  /* 0x0000000106ff7812 */ /* 0x004fc4000786c0ff */
[----:B------:R-:W-:-:S04]  /*4f70*/  SEL R4, RZ, 0x1, P1 ;  /* 0x00000001ff047807 */ /* 0x000fc80000800000 */
[----:B------:R-:W-:Y:S02]  /*4f80*/  LOP3.LUT R10, R10, R4, RZ, 0x3c, !PT ;  /* 0x000000040a0a7212 */ /* 0x000fe400078e3cff */
[----:B---3--:R-:W-:-:S04]  /*4f90*/  SEL R2, RZ, 0x1, P0 ;  /* 0x00000001ff027807 */ /* 0x008fc80000000000 */
[----:B------:R-:W-:Y:S01]  /*4fa0*/  LOP3.LUT R9, R9, R2, RZ, 0x3c, !PT ;  /* 0x0000000209097212 */ /* 0x000fe200078e3cff */
[----:B------:R-:W-:Y:S06]  /*4fb0*/  @P3 BRA `(.L_x_100) ;  /* 0xfffffffc002c3947 */ /* 0x000fec000383ffff */
[----:B------:R-:W-:Y:S01]  /*4fc0*/  ULEA UR4, UR5, UR6, 0x3 ;  /* 0x0000000605047291 */ /* 0x000fe2000f8e18ff */
[----:B------:R-:W-:-:S08]  /*4fd0*/  SHF.L.U32 R2, R12, 0x1f, RZ ;  /* 0x0000001f0c027819 */ /* 0x000fd000000006ff */
[----:B------:R-:W2:Y:S02]  /*4fe0*/  SYNCS.PHASECHK.TRANS64 P0, [UR4+0x380], R2 ;  /* 0x00038002ff0075a7 */ /* 0x000ea40008001004 */
[----:B--2---:R-:W-:Y:S05]  /*4ff0*/  @P0 BRA `(.L_x_101) ;  /* 0x0000000000080947 */ /* 0x004fea0003800000 */
[----:B------:R-:W2:Y:S02]  /*5000*/  SYNCS.PHASECHK.TRANS64.TRYWAIT P0, [UR4+0x380], R2 ;  /* 0x00038002ff0075a7 */ /* 0x000ea40008001104 */
[----:B--2---:R-:W-:Y:S05]  /*5010*/  @!P0 BRA `(.L_x_102) ;  /* 0x0000006400548947 */ /* 0x004fea0003800000 */
.L_x_101:
[----:B------:R-:W-:-:S04]  /*5020*/  UIADD3 UR7, UPT, UPT, UR5, 0x1, URZ ;  /* 0x0000000105077890 */ /* 0x000fc8000fffe0ff */
[----:B------:R-:W-:-:S04]  /*5030*/  UISETP.NE.AND UP0, UPT, UR7, 0x2, UPT ;  /* 0x000000020700788c */ /* 0x000fc8000bf05270 */
[----:B------:R-:W-:Y:S02]  /*5040*/  USEL UR8, URZ, 0x1, UP0 ;  /* 0x00000001ff087887 */ /* 0x000fe40008000000 */
[----:B------:R-:W-:-:S04]  /*5050*/  USEL UR7, UR7, URZ, UP0 ;  /* 0x000000ff07077287 */ /* 0x000fc80008000000 */
[----:B------:R-:W-:Y:S01]  /*5060*/  ULEA UR7, UR7, UR6, 0x3 ;  /* 0x0000000607077291 */ /* 0x000fe2000f8e18ff */
[----:B--2---:R-:W-:-:S04]  /*5070*/  LOP3.LUT R2, R12, UR8, RZ, 0x3c, !PT ;  /* 0x000000080c027c12 */ /* 0x004fc8000f8e3cff */
[----:B------:R-:W-:-:S04]  /*5080*/  SHF.L.U32 R0, R2, 0x1f, RZ ;  /* 0x0000001f02007819 */ /* 0x000fc800000006ff */
[----:B------:R-:W2:Y:S02]  /*5090*/  SYNCS.PHASECHK.TRANS64 P0, [UR7+0x380], R0 ;  /* 0x00038000ff0075a7 */ /* 0x000ea40008001007 */
[----:B-12---:R-:W-:Y:S05]  /*50a0*/  @P0 EXIT ;  /* 0x000000000000094d */ /* 0x006fea0003800000 */
[----:B------:R-:W-:Y:S02]  /*50b0*/  SHF.L.U32 R2, R2, 0x1f, RZ ;  /* 0x0000001f02027819 */ /* 0x000fe400000006ff */
[----:B------:R-:W-:-:S07]  /*50c0*/  MOV R0, UR7 ;  /* 0x0000000700007c02 */ /* 0x000fce0008000f00 */
.L_x_103:
[----:B-1----:R1:W2:Y:S02]  /*50d0*/  SYNCS.PHASECHK.TRANS64.TRYWAIT P0, [R0+URZ+0x380], R2 ;  /* 0x00038002000075a7 */ /* 0x0022a400080011ff */
[----:B--2---:R-:W-:Y:S05]  /*50e0*/  @!P0 NANOSLEEP.SYNCS 0x989680 ;  /* 0x009896800000895d */ /* 0x004fea0003900000 */
[----:B------:R-:W2:Y:S02]  /*50f0*/  @!P0 SYNCS.PHASECHK.TRANS64 P0, [R0+URZ+0x380], R2 ;  /* 0x00038002000085a7 */ /* 0x000ea400080010ff */
[----:B--2---:R-:W-:Y:S05]  /*5100*/  @P0 EXIT ;  /* 0x000000000000094d */ /* 0x004fea0003800000 */
[----:B------:R-:W-:Y:S05]  /*5110*/  BRA `(.L_x_103) ;  /* 0xfffffffc00ec7947 */ /* 0x000fea000383ffff */
.L_x_96:
[----:B------:R-:W-:Y:S05]  /*5120*/  BRA.U UP5, `(.L_x_104) ;  /* 0x0000001105847547 */ /* 0x000fea000b800000 */
[----:B------:R-:W-:Y:S01]  /*5130*/  UMOV UR4, 0x40 ;  /* 0x0000004000047882 */ /* 0x000fe20000000000 */
[----:B------:R-:W-:Y:S01]  /*5140*/  NOP ;  /* 0x0000000000007918 */ /* 0x000fe20000000000 */
[----:B------:R-:W-:Y:S01]  /*5150*/  ULEA UR5, UR46, UR4, 0x18 ;  /* 0x000000042e057291 */ /* 0x000fe2000f8ec0ff */
[----:B------:R-:W-:Y:S02]  /*5160*/  UMOV UR6, 0x400 ;  /* 0x0000040000067882 */ /* 0x000fe40000000000 */
[----:B------:R-:W-:-:S06]  /*5170*/  ULEA UR6, UR46, UR6, 0x18 ;  /* 0x000000062e067291 */ /* 0x000fcc000f8ec0ff */
[----:B------:R-:W2:Y:S02]  /*5180*/  LDS.U8 R0, [UR5+0x1c] ;  /* 0x00001c05ff007984 */ /* 0x000ea40008000000 */
[----:B--2---:R-:W-:-:S13]  /*5190*/  ISETP.NE.AND P0, PT, R0, RZ, PT ;  /* 0x000000ff0000720c */ /* 0x004fda0003f05270 */
[----:B------:R-:W-:Y:S05]  /*51a0*/  @P0 BRA `(.L_x_105) ;  /* 0x0000000400080947 */ /* 0x000fea0003800000 */
[----:B------:R-:W-:Y:S02]  /*51b0*/  UISETP.NE.U32.AND UP1, UPT, UR27, 0x1, UPT ;  /* 0x000000011b00788c */ /* 0x000fe4000bf25070 */
[----:B------:R-:W-:-:S07]  /*51c0*/  UIADD3 UR7, UPT, UPT, UR5, 0x8, URZ ;  /* 0x0000000805077890 */ /* 0x000fce000fffe0ff */
[----:B------:R-:W-:Y:S05]  /*51d0*/  BRA.U !UP1, `(.L_x_106) ;  /* 0x00000001099c7547 */ /* 0x000fea000b800000 */
[----:B------:R-:W-:Y:S01]  /*51e0*/  ELECT P0, URZ, PT ;  /* 0x0000000000ff782f */ /* 0x000fe20003800000 */
[----:B------:R-:W-:-:S12]  /*51f0*/  BSSY B0, `(.L_x_106) ;  /* 0x0000025000007945 */ /* 0x000fd80003800000 */
[----:B------:R-:W-:Y:S05]  /*5200*/  @!P0 BRA `(.L_x_107) ;  /* 0x00000000008c8947 */ /* 0x000fea0003800000 */
[----:B------:R-:W-:-:S05]  /*5210*/  UMOV UR4, 0x10 ;  /* 0x0000001000047882 */ /* 0x000fca0000000000 */
[----:B------:R-:W-:Y:S04]  /*5220*/  DEPBAR.LE SB2, 0x36 ;  /* 0x0000ad800000791a */ /* 0x000fe80000000000 */
[----:B------:R-:W2:Y:S02]  /*5230*/  UTCATOMSWS.2CTA.FIND_AND_SET.ALIGN UP0, UR4, UR4 ;  /* 0x00000004000475e3 */ /* 0x000ea40008200800 */
[----:B--2---:R-:W-:Y:S01]  /*5240*/  MOV R10, UR4 ;  /* 0x00000004000a7c02 */ /* 0x004fe20008000f00 */
[----:B------:R-:W-:Y:S06]  /*5250*/  BRA.U UP0, `(.L_x_108) ;  /* 0x0000000100187547 */ /* 0x000fec000b800000 */
.L_x_109:
[----:B------:R-:W-:Y:S05]  /*5260*/  NANOSLEEP 0x64 ;  /* 0x000000640000795d */ /* 0x000fea0003800000 */
[----:B------:R-:W-:-:S05]  /*5270*/  UMOV UR4, 0x10 ;  /* 0x0000001000047882 */ /* 0x000fca0000000000 */
[----:B------:R-:W-:Y:S04]  /*5280*/  DEPBAR.LE SB2, 0x36 ;  /* 0x0000ad800000791a */ /* 0x000fe80000000000 */
[----:B------:R-:W2:Y:S02]  /*5290*/  UTCATOMSWS.2CTA.FIND_AND_SET.ALIGN UP0, UR4, UR4 ;  /* 0x00000004000475e3 */ /* 0x000ea40008200800 */
[----:B--2---:R-:W-:Y:S01]  /*52a0*/  MOV R10, UR4 ;  /* 0x00000004000a7c02 */ /* 0x004fe20008000f00 */
[----:B------:R-:W-:Y:S05]  /*52b0*/  BRA.U !UP0, `(.L_x_109) ;  /* 0xfffffffd08e87547 */ /* 0x000fea000b83ffff */
.L_x_108:
[----:B------:R-:W2:Y:S01]  /*52c0*/  LDS R6, [UR5+0x10] ;  /* 0x00001005ff067984 */ /* 0x000ea20008000800 */
[----:B------:R-:W-:Y:S01]  /*52d0*/  IMAD.U32 R0, RZ, RZ, UR6 ;  /* 0x00000006ff007e24 */ /* 0x000fe2000f8e00ff */
[----:B------:R-:W-:-:S03]  /*52e0*/  MOV R4, UR28 ;  /* 0x0000001c00047c02 */ /* 0x000fc60008000f00 */
[----:B------:R-:W-:Y:S01]  /*52f0*/  VIADD R0, R0, 0x420 ;  /* 0x0000042000007836 */ /* 0x000fe20000000000 */
[----:B--2---:R-:W-:-:S04]  /*5300*/  SHF.L.U32 R6, R6, 0x1f, RZ ;  /* 0x0000001f06067819 */ /* 0x004fc800000006ff */
[----:B------:R-:W2:Y:S02]  /*5310*/  SYNCS.PHASECHK.TRANS64.TRYWAIT P0, [UR5+0x8], R6 ;  /* 0x00000806ff0075a7 */ /* 0x000ea40008001105 */
[----:B--2---:R-:W-:Y:S05]  /*5320*/  @P0 BRA `(.L_x_110) ;  /* 0x0000000000080947 */ /* 0x004fea0003800000 */
[----:B------:R-:W2:Y:S02]  /*5330*/  SYNCS.PHASECHK.TRANS64.TRYWAIT P0, [UR5+0x8], R6 ;  /* 0x00000806ff0075a7 */ /* 0x000ea40008001105 */
[----:B--2---:R-:W-:Y:S05]  /*5340*/  @!P0 BRA `(.L_x_111) ;  /* 0x0000006000a08947 */ /* 0x004fea0003800000 */
.L_x_110:
[----:B------:R-:W-:Y:S01]  /*5350*/  PRMT R4, R4, 0x654, R0 ;  /* 0x0000065404047816 */ /* 0x000fe20000000000 */
[----:B------:R-:W-:Y:S01]  /*5360*/  HFMA2 R0, -RZ, RZ, 0, 5.9604644775390625e-08 ;  /* 0x00000001ff007431 */ /* 0x000fe200000001ff */
[----:B------:R-:W-:Y:S01]  /*5370*/  UPRMT UR4, UR28, 0x654, UR7 ;  /* 0x000006541c047896 */ /* 0x000fe20008000007 */
[----:B------:R-:W-:Y:S02]  /*5380*/  IMAD.MOV.U32 R8, RZ, RZ, 0xffff ;  /* 0x0000ffffff087424 */ /* 0x000fe400078e00ff */
[----:B--2---:R-:W-:Y:S02]  /*5390*/  IMAD.MOV.U32 R6, RZ, RZ, 0x4 ;  /* 0x00000004ff067424 */ /* 0x004fe400078e00ff */
[----:B------:R-:W-:Y:S01]  /*53a0*/  IMAD.SHL.U32 R9, R10, 0x20, RZ ;  /* 0x000000200a097824 */ /* 0x000fe200078e00ff */
[----:B------:R-:W-:Y:S02]  /*53b0*/  MOV R5, UR4 ;  /* 0x0000000400057c02 */ /* 0x000fe40008000f00 */
[-C--:B------:R-:W-:Y:S01]  /*53c0*/  SHF.L.U32 R8, R8, R10.reuse, RZ ;  /* 0x0000000a08087219 */ /* 0x080fe200000006ff */
[----:B------:R2:W-:Y:S01]  /*53d0*/  SYNCS.ARRIVE.TRANS64.RED RZ, [UR4], R6 ;  /* 0x00000006ffff79a7 */ /* 0x0005e20008000404 */
[----:B------:R-:W-:Y:S01]  /*53e0*/  SHF.L.U32 R7, R0, R10, RZ ;  /* 0x0000000a00077219 */ /* 0x000fe200000006ff */
[----:B------:R2:W-:Y:S04]  /*53f0*/  STS [UR6+0x420], R9 ;  /* 0x00042009ff007988 */ /* 0x0005e80008000806 */
[----:B------:R2:W-:Y:S04]  /*5400*/  STAS [R4.64], R10 ;  /* 0x0000000a04007dbd */ /* 0x0005e8000c0008ff */
[----:B------:R2:W-:Y:S04]  /*5410*/  ATOMS.OR RZ, [UR5+0x14], R8 ;  /* 0x00001408ffff798c */ /* 0x0005e8000b000005 */
[----:B------:R2:W-:Y:S04]  /*5420*/  ATOMS.OR RZ, [UR5+0x18], R7 ;  /* 0x00001807ffff798c */ /* 0x0005e8000b000005 */
[----:B------:R2:W-:Y:S02]  /*5430*/  ATOMS.XOR RZ, [UR5+0x10], R0 ;  /* 0x00001000ffff798c */ /* 0x0005e4000b800005 */
.L_x_107:
[----:B-1----:R-:W-:Y:S05]  /*5440*/  BSYNC B0 ;  /* 0x0000000000007941 */ /* 0x002fea0003800000 */
.L_x_106:
[----:B------:R-:W-:Y:S05]  /*5450*/  BRA.U UP1, `(.L_x_112) ;  /* 0x00000001016c7547 */ /* 0x000fea000b800000 */
[----:B------:R-:W-:-:S03]  /*5460*/  UMOV UR4, 0xffffffff ;  /* 0xffffffff00047882 */ /* 0x000fc60000000000 */
[----:B------:R-:W-:Y:S05]  /*5470*/  BRA.DIV UR4, `(.L_x_113) ;  /* 0x00000062046c7947 */ /* 0x000fea000b800000 */
[----:B------:R-:W-:-:S13]  /*5480*/  ELECT P6, URZ, PT ;  /* 0x0000000000ff782f */ /* 0x000fda00038c0000 */
.L_x_285:
[----:B------:R-:W-:Y:S05]  /*5490*/  @!P6 BRA `(.L_x_112) ;  /* 0x00000000005ce947 */ /* 0x000fea0003800000 */
[----:B--2---:R-:W2:Y:S02]  /*54a0*/  LDS R4, [UR5+0x10] ;  /* 0x00001005ff047984 */ /* 0x004ea40008000800 */
[----:B--2---:R-:W-:-:S04]  /*54b0*/  SHF.L.U32 R4, R4, 0x1f, RZ ;  /* 0x0000001f04047819 */ /* 0x004fc800000006ff */
[----:B------:R-:W2:Y:S02]  /*54c0*/  SYNCS.PHASECHK.TRANS64.TRYWAIT P0, [UR5+0x8], R4 ;  /* 0x00000804ff0075a7 */ /* 0x000ea40008001105 */
[----:B--2---:R-:W-:Y:S05]  /*54d0*/  @P0 BRA `(.L_x_114) ;  /* 0x0000000000080947 */ /* 0x004fea0003800000 */
[----:B------:R-:W2:Y:S02]  /*54e0*/  SYNCS.PHASECHK.TRANS64.TRYWAIT P0, [UR5+0x8], R4 ;  /* 0x00000804ff0075a7 */ /* 0x000ea40008001105 */
[----:B--2---:R-:W-:Y:S05]  /*54f0*/  @!P0 BRA `(.L_x_115) ;  /* 0x00000060006c8947 */ /* 0x004fea0003800000 */
.L_x_114:
[----:B------:R-:W3:Y:S01]  /*5500*/  LDS R6, [UR6+0x420] ;  /* 0x00042006ff067984 */ /* 0x000ee20008000800 */
[----:B--2---:R-:W-:Y:S02]  /*5510*/  HFMA2 R0, -RZ, RZ, 0, 5.9604644775390625e-08 ;  /* 0x00000001ff007431 */ /* 0x004fe400000001ff */
[----:B------:R-:W-:Y:S01]  /*5520*/  IMAD.MOV.U32 R4, RZ, RZ, 0xffff ;  /* 0x0000ffffff047424 */ /* 0x000fe200078e00ff */
[----:B------:R-:W-:Y:S01]  /*5530*/  UPRMT UR4, UR28, 0x654, UR7 ;  /* 0x000006541c047896 */ /* 0x000fe20008000007 */
[----:B---3--:R-:W-:-:S03]  /*5540*/  IMAD.SHL.U32 R5, R6, 0x20, RZ ;  /* 0x0000002006057824 */ /* 0x008fc600078e00ff */
[-C--:B------:R-:W-:Y:S02]  /*5550*/  SHF.L.U32 R4, R4, R6.reuse, RZ ;  /* 0x0000000604047219 */ /* 0x080fe400000006ff */
[----:B------:R-:W-:Y:S01]  /*5560*/  SHF.L.U32 R6, R0, R6, RZ ;  /* 0x0000000600067219 */ /* 0x000fe200000006ff */
[----:B------:R3:W-:Y:S04]  /*5570*/  STS [UR6+0x420], R5 ;  /* 0x00042005ff007988 */ /* 0x0007e80008000806 */
[----:B------:R3:W-:Y:S04]  /*5580*/  ATOMS.OR RZ, [UR5+0x14], R4 ;  /* 0x00001404ffff798c */ /* 0x0007e8000b000005 */
[----:B------:R3:W-:Y:S01]  /*5590*/  ATOMS.OR RZ, [UR5+0x18], R6 ;  /* 0x00001806ffff798c */ /* 0x0007e2000b000005 */
[----:B------:R-:W-:Y:S03]  /*55a0*/  SYNCS.ARRIVE.TRANS64.RED.A1T0 RZ, [UR4], RZ ;  /* 0x000000ffffff79a7 */ /* 0x000fe60008100404 */
[----:B------:R3:W-:Y:S01]  /*55b0*/  ATOMS.XOR RZ, [UR5+0x10], R0 ;  /* 0x00001000ffff798c */ /* 0x0007e2000b800005 */
[----:B------:R-:W-:Y:S05]  /*55c0*/  BRA `(.L_x_112) ;  /* 0x0000000000107947 */ /* 0x000fea0003800000 */
.L_x_105:
[----:B------:R-:W-:Y:S02]  /*55d0*/  MOV R0, 0xffffffff ;  /* 0xffffffff00007802 */ /* 0x000fe40000000f00 */
[----:B------:R-:W-:-:S03]  /*55e0*/  MOV R4, 0x5610 ;  /* 0x0000561000047802 */ /* 0x000fc60000000f00 */
[----:B------:R2:W-:Y:S04]  /*55f0*/  STS [UR6+0x420], R0 ;  /* 0x00042000ff007988 */ /* 0x0005e80008000806 */
[----:B-12--5:R-:W-:Y:S05]  /*5600*/  CALL.REL.NOINC `($__internal_1_$__cuda_sm10x_tcgen05_guardrail_trap_phase_invalid_during_alloc) ;  /* 0x0000006400b47944 */ /* 0x026fea0003c00000 */
.L_x_112:
[----:B------:R-:W-:Y:S05]  /*5610*/  WARPSYNC.ALL ;  /* 0x0000000000007948 */ /* 0x000fea0003800000 */
[----:B------:R-:W4:Y:S01]  /*5620*/  S2UR UR4, SR_CgaCtaId ;  /* 0x00000000000479c3 */ /* 0x000f220000008800 */
[----:B------:R-:W-:Y:S01]  /*5630*/  UMOV UR13, 0x400 ;  /* 0x00000400000d7882 */ /* 0x000fe20000000000 */
[----:B------:R-:W-:-:S06]  /*5640*/  NOP ;  /* 0x0000000000007918 */ /* 0x000fcc0000000000 */
[----:B------:R-:W-:Y:S06]  /*5650*/  BAR.ARV 0x6, 0xa0 ;  /* 0x0182800000007b1d */ /* 0x000fec0000002000 */
[----:B------:R-:W1:Y:S01]  /*5660*/  LDCU UR6, c[0x0][0x38c] ;  /* 0x00007180ff0677ac */ /* 0x000e620008000800 */
[----:B------:R-:W-:Y:S01]  /*5670*/  LOP3.LUT R3, R3, 0xffff, RZ, 0xc0, !PT ;  /* 0x0000ffff03037812 */ /* 0x000fe200078ec0ff */
[----:B--2---:R-:W-:Y:S01]  /*5680*/  IMAD.MOV.U32 R9, RZ, RZ, 0x1 ;  /* 0x00000001ff097424 */ /* 0x004fe200078e00ff */
[----:B------:R-:W-:Y:S01]  /*5690*/  LOP3.LUT R2, R2, 0xffff, RZ, 0xc0, !PT ;  /* 0x0000ffff02027812 */ /* 0x000fe200078ec0ff */
[----:B------:R-:W-:Y:S01]  /*56a0*/  IMAD.MOV.U32 R8, RZ, RZ, RZ ;  /* 0x000000ffff087224 */ /* 0x000fe200078e00ff */
[----:B------:R-:W-:Y:S01]  /*56b0*/  R2UR UR16, R3 ;  /* 0x00000000031072ca */ /* 0x000fe200000e0000 */
[----:B------:R-:W-:Y:S01]  /*56c0*/  UMOV UR20, URZ ;  /* 0x000000ff00147c82 */ /* 0x000fe20008000000 */
[----:B------:R-:W-:-:S02]  /*56d0*/  R2UR UR24, R2 ;  /* 0x00000000021872ca */ /* 0x000fc400000e0000 */
[----:B------:R-:W-:Y:S01]  /*56e0*/  CS2R R2, SRZ ;  /* 0x0000000000027805 */ /* 0x000fe2000001ff00 */
[----:B------:R-:W-:Y:S01]  /*56f0*/  UMOV UR10, URZ ;  /* 0x000000ff000a7c82 */ /* 0x000fe20008000000 */
[----:B----4-:R-:W-:Y:S02]  /*5700*/  ULEA UR13, UR4, UR13, 0x18 ;  /* 0x0000000d040d7291 */ /* 0x010fe4000f8ec0ff */
[----:B------:R-:W-:Y:S02]  /*5710*/  UISETP.NE.AND UP3, UPT, UR27, URZ, UPT ;  /* 0x000000ff1b00728c */ /* 0x000fe4000bf65270 */
[----:B------:R-:W-:Y:S02]  /*5720*/  UIADD3 UR5, UPT, UPT, UR13, 0x4600, URZ ;  /* 0x000046000d057890 */ /* 0x000fe4000fffe0ff */
[----:B------:R-:W-:Y:S02]  /*5730*/  UIADD3 UR4, UPT, UPT, UR13, 0x1e600, URZ ;  /* 0x0001e6000d047890 */ /* 0x000fe4000fffe0ff */
[----:B-1----:R-:W-:Y:S01]  /*5740*/  UIADD3 UR6, UPT, UPT, UR6, 0x1f, URZ ;  /* 0x0000001f06067890 */ /* 0x002fe2000fffe0ff */
[----:B---3--:R-:W1:Y:S01]  /*5750*/  LDS R0, [UR13+0x420] ;  /* 0x0004200dff007984 */ /* 0x008e620008000800 */
[----:B------:R-:W-:-:S02]  /*5760*/  USHF.R.U32.HI UR5, URZ, 0x4, UR5 ;  /* 0x00000004ff057899 */ /* 0x000fc40008011605 */
[----:B------:R-:W-:Y:S02]  /*5770*/  USHF.R.S32.HI UR21, URZ, 0x1f, UR6 ;  /* 0x0000001fff157899 */ /* 0x000fe40008011406 */
[----:B------:R-:W-:Y:S02]  /*5780*/  USHF.R.U32.HI UR4, URZ, 0x4, UR4 ;  /* 0x00000004ff047899 */ /* 0x000fe40008011604 */
[----:B------:R-:W-:Y:S02]  /*5790*/  ULEA.HI UR21, UR21, UR6, URZ, 0x5 ;  /* 0x0000000615157291 */ /* 0x000fe4000f8f28ff */
[----:B------:R-:W-:Y:S02]  /*57a0*/  ULOP3.LUT UR5, UR5, 0x3fff, URZ, 0xc0, !UPT ;  /* 0x00003fff05057892 */ /* 0x000fe4000f8ec0ff */
[----:B------:R-:W-:Y:S02]  /*57b0*/  USHF.R.S32.HI UR21, URZ, 0x5, UR21 ;  /* 0x00000005ff157899 */ /* 0x000fe40008011415 */
[----:B------:R-:W-:-:S02]  /*57c0*/  ULOP3.LUT UR18, UR4, 0x3fff, URZ, 0xc0, !UPT ;  /* 0x00003fff04127892 */ /* 0x000fc4000f8ec0ff */
[----:B------:R-:W-:Y:S02]  /*57d0*/  UISETP.LT.AND UP0, UPT, UR21, 0x1, UPT ;  /* 0x000000011500788c */ /* 0x000fe4000bf01270 */
[----:B------:R-:W-:Y:S02]  /*57e0*/  ULOP3.LUT UR17, UR5, 0x10000, URZ, 0xfc, !UPT ;  /* 0x0001000005117892 */ /* 0x000fe4000f8efcff */
[----:B------:R-:W-:Y:S02]  /*57f0*/  ULOP3.LUT UR18, UR18, 0x10000, URZ, 0xfc, !UPT ;  /* 0x0001000012127892 */ /* 0x000fe4000f8efcff */
[----:B------:R-:W-:Y:S01]  /*5800*/  USEL UR25, UR21, 0x1, !UP0 ;  /* 0x0000000115197887 */ /* 0x000fe2000c000000 */
[----:B------:R-:W-:Y:S01]  /*5810*/  UMOV UR11, URZ ;  /* 0x000000ff000b7c82 */ /* 0x000fe20008000000 */
[----:B------:R-:W-:Y:S01]  /*5820*/  UMOV UR22, 0x0 ;  /* 0x0000000000167882 */ /* 0x000fe20000000000 */
[----:B------:R-:W-:Y:S01]  /*5830*/  UMOV UR23, 0x82004a0 ;  /* 0x082004a000177882 */ /* 0x000fe20000000000 */
[----:B-1----:R-:W-:-:S15]  /*5840*/  R2UR UR26, R0 ;  /* 0x00000000001a72ca */ /* 0x002fde00000e0000 */
.L_x_123:
[C---:B------:R-:W-:Y:S02]  /*5850*/  LEA R0, R8.reuse, UR13, 0x3 ;  /* 0x0000000d08007c11 */ /* 0x040fe4000f8e18ff */
[----:B------:R-:W-:Y:S02]  /*5860*/  SHF.L.U32 R4, R3, 0x1f, RZ ;  /* 0x0000001f03047819 */ /* 0x000fe400000006ff */
[----:B------:R-:W-:Y:S02]  /*5870*/  LEA R5, R8, UR13, 0x4 ;  /* 0x0000000d08057c11 */ /* 0x000fe4000f8e20ff */
[----:B------:R-:W1:Y:S02]  /*5880*/  SYNCS.PHASECHK.TRANS64.TRYWAIT P0, [R0+URZ+0x370], R4 ;  /* 0x00037004000075a7 */ /* 0x000e6400080011ff */
[----:B-1-3--:R-:W-:Y:S05]  /*5890*/  @!P0 BRA `(.L_x_116) ;  /* 0x0000005c009c8947 */ /* 0x00afea0003800000 */
.L_x_286:
[----:B-1----:R-:W1:Y:S01]  /*58a0*/  LDS.128 R4, [R5+0x400] ;  /* 0x0004000005047984 */ /* 0x002e620000000c00 */
[----:B------:R-:W-:Y:S02]  /*58b0*/  VIADD R0, R0, 0x380 ;  /* 0x0000038000007836 */ /* 0x000fe40000000000 */
[----:B------:R-:W-:Y:S01]  /*58c0*/  VIADD R8, R8, 0x1 ;  /* 0x0000000108087836 */ /* 0x000fe20000000000 */
[----:B------:R-:W-:Y:S01]  /*58d0*/  @!PT LDS RZ, [RZ] ;  /* 0x00000000fffff984 */ /* 0x000fe20000000800 */
[----:B------:R-:W-:Y:S01]  /*58e0*/  @!PT LDS RZ, [RZ] ;  /* 0x00000000fffff984 */ /* 0x000fe20000000800 */
[----:B------:R-:W-:Y:S01]  /*58f0*/  @!PT LDS RZ, [RZ] ;  /* 0x00000000fffff984 */ /* 0x000fe20000000800 */
[----:B------:R-:W-:Y:S01]  /*5900*/  @!PT LDS RZ, [RZ] ;  /* 0x00000000fffff984 */ /* 0x000fe20000000800 */
[----:B------:R2:W-:Y:S06]  /*5910*/  MEMBAR.ALL.CTA ;  /* 0x0000000000007992 */ /* 0x0005ec0000008000 */
[----:B--2---:R-:W2:Y:S01]  /*5920*/  FENCE.VIEW.ASYNC.S ;  /* 0x00000000000073c6 */ /* 0x004ea20000000000 */
[----:B------:R-:W-:-:S04]  /*5930*/  PRMT R0, RZ, 0x654, R0 ;  /* 0x00000654ff007816 */ /* 0x000fc80000000000 */
[----:B--2---:R2:W-:Y:S01]  /*5940*/  SYNCS.ARRIVE.TRANS64.RED.A1T0 RZ, [R0+URZ], RZ ;  /* 0x000000ff00ff79a7 */ /* 0x0045e200081004ff */
[----:B-1----:R-:W-:Y:S01]  /*5950*/  LOP3.LUT P1, RZ, R6, 0x1, RZ, 0xc0, !PT ;  /* 0x0000000106ff7812 */ /* 0x002fe2000782c0ff */
[----:B--2---:R-:W-:-:S12]  /*5960*/  BRA.U UP3, `(.L_x_117) ;  /* 0x0000000103cc7547 */ /* 0x004fd8000b800000 */
[----:B------:R-:W1:Y:S01]  /*5970*/  LDCU UR4, c[0x0][0x38c] ;  /* 0x00007180ff0477ac */ /* 0x000e620008000800 */
[----:B------:R-:W-:Y:S02]  /*5980*/  PLOP3.LUT P2, PT, PT, PT, PT, 0x80, 0x8 ;  /* 0x000000000008781c */ /* 0x000fe40003f4f070 */
[----:B------:R-:W-:Y:S01]  /*5990*/  SHF.L.U32 R4, R9, 0x1f, RZ ;  /* 0x0000001f09047819 */ /* 0x000fe200000006ff */
[----:B------:R-:W-:Y:S02]  /*59a0*/  ULEA UR19, UR20, UR13, 0x3 ;  /* 0x0000000d14137291 */ /* 0x000fe4000f8e18ff */
[----:B-1----:R-:W-:-:S06]  /*59b0*/  UISETP.GE.AND UP0, UPT, UR4, 0x1, UPT ;  /* 0x000000010400788c */ /* 0x002fcc000bf06270 */
[----:B------:R-:W-:-:S05]  /*59c0*/  PLOP3.LUT P0, PT, PT, PT, UP0, 0x80, 0x8 ;  /* 0x000000000008781c */ /* 0x000fca0003f0f008 */
[----:B------:R-:W-:-:S08]  /*59d0*/  @UP0 ULEA UR4, UR10, UR13, 0x3 ;  /* 0x0000000d0a040291 */ /* 0x000fd0000f8e18ff */
[----:B------:R-:W-:-:S04]  /*59e0*/  @P0 SHF.L.U32 R0, R2, 0x1f, RZ ;  /* 0x0000001f02000819 */ /* 0x000fc800000006ff */
[----:B------:R1:W2:Y:S01]  /*59f0*/  @P0 SYNCS.PHASECHK.TRANS64.TRYWAIT P2, [UR4], R0 ;  /* 0x00000000ff0005a7 */ /* 0x0002a20008041104 */
[----:B------:R-:W3:Y:S02]  /*5a00*/  SYNCS.PHASECHK.TRANS64.TRYWAIT P0, [UR19+0x3b0], R4 ;  /* 0x0003b004ff0075a7 */ /* 0x000ee40008001113 */
[----:B-123--:R-:W-:Y:S05]  /*5a10*/  @!P0 BRA `(.L_x_118) ;  /* 0x0000005c00508947 */ /* 0x00efea0003800000 */
.L_x_288:
[----:B------:R-:W-:Y:S01]  /*5a20*/  UMOV UR14, UR11 ;  /* 0x0000000b000e7c82 */ /* 0x000fe20008000000 */
[----:B------:R-:W-:Y:S05]  /*5a30*/  BRA.U !UP0, `(.L_x_119) ;  /* 0x0000000108887547 */ /* 0x000fea000b800000 */
[----:B------:R-:W-:Y:S02]  /*5a40*/  UIADD3 UR14, UPT, UPT, UR25, UR11, URZ ;  /* 0x0000000b190e7290 */ /* 0x000fe4000fffe0ff */
[----:B------:R-:W-:Y:S02]  /*5a50*/  ULEA UR15, UR20, UR26, 0x6 ;  /* 0x0000001a140f7291 */ /* 0x000fe4000f8e30ff */
[----:B------:R-:W-:Y:S01]  /*5a60*/  UPLOP3.LUT UP2, UPT, UPT, UPT, UPT, 0x40, 0x4 ;  /* 0x000000000004789c */ /* 0x000fe20003f4e870 */
[----:B------:R-:W-:Y:S01]  /*5a70*/  UMOV UR12, UR21 ;  /* 0x00000015000c7c82 */ /* 0x000fe20008000000 */
[----:B------:R-:W-:-:S09]  /*5a80*/  UMOV UR5, UR10 ;  /* 0x0000000a00057c82 */ /* 0x000fd20008000000 */
.L_x_122:
[----:B--2---:R-:W-:Y:S01]  /*5a90*/  ULEA UR6, UR5, UR13, 0x3 ;  /* 0x0000000d05067291 */ /* 0x004fe2000f8e18ff */
[----:B---3--:R-:W-:Y:S11]  /*5aa0*/  @P2 BRA `(.L_x_120) ;  /* 0x00000000000c2947 */ /* 0x008ff60003800000 */
[----:B-1----:R-:W-:Y:S04]  /*5ab0*/  SHF.L.U32 R4, R2, 0x1f, RZ ;  /* 0x0000001f02047819 */ /* 0x002fe800000006ff */
[----:B------:R-:W1:Y:S02]  /*5ac0*/  SYNCS.PHASECHK.TRANS64.TRYWAIT P0, [UR6], R4 ;  /* 0x00000004ff0075a7 */ /* 0x000e640008001106 */
[----:B-1----:R-:W-:Y:S05]  /*5ad0*/  @!P0 BRA `(.L_x_121) ;  /* 0x0000005c00388947 */ /* 0x002fea0003800000 */
.L_x_120:
[----:B------:R-:W-:Y:S01]  /*5ae0*/  UISETP.NE.AND UP0, UPT, UR12, 0x1, UPT ;  /* 0x000000010c00788c */ /* 0x000fe2000bf05270 */
[----:B------:R-:W-:Y:S01]  /*5af0*/  PLOP3.LUT P2, PT, PT, PT, PT, 0x80, 0x8 ;  /* 0x000000000008781c */ /* 0x000fe20003f4f070 */
[----:B------:R-:W-:Y:S02]  /*5b00*/  UIADD3 UR4, UPT, UPT, UR5, 0x1, URZ ;  /* 0x0000000105047890 */ /* 0x000fe4000fffe0ff */
[----:B------:R-:W-:Y:S02]  /*5b10*/  ULEA UR8, UR5, UR18, 0x7 ;  /* 0x0000001205087291 */ /* 0x000fe4000f8e38ff */
[----:B------:R-:W-:Y:S01]  /*5b20*/  UISETP.NE.AND UP1, UPT, UR4, 0x34, UPT ;  /* 0x000000340400788c */ /* 0x000fe2000bf25270 */
[----:B------:R-:W-:Y:S01]  /*5b30*/  PLOP3.LUT P0, PT, PT, PT, UP0, 0x80, 0x8 ;  /* 0x000000000008781c */ /* 0x000fe20003f0f008 */
[----:B------:R-:W-:Y:S02]  /*5b40*/  UIADD3 UR11, UPT, UPT, UR11, 0x1, URZ ;  /* 0x000000010b0b7890 */ /* 0x000fe4000fffe0ff */
[----:B------:R-:W-:Y:S02]  /*5b50*/  USEL UR7, URZ, 0x1, UP1 ;  /* 0x00000001ff077887 */ /* 0x000fe40008800000 */
[----:B------:R-:W-:Y:S01]  /*5b60*/  USEL UR10, UR4, URZ, UP1 ;  /* 0x000000ff040a7287 */ /* 0x000fe20008800000 */
[----:B------:R-:W-:Y:S01]  /*5b70*/  UMOV UR9, 0xc0004010 ;  /* 0xc000401000097882 */ /* 0x000fe20000000000 */
[----:B------:R-:W-:Y:S02]  /*5b80*/  UIADD3 UR12, UPT, UPT, UR12, -0x1, URZ ;  /* 0xffffffff0c0c7890 */ /* 0x000fe4000fffe0ff */
[----:B------:R-:W-:Y:S01]  /*5b90*/  LOP3.LUT R2, R2, UR7, RZ, 0x3c, !PT ;  /* 0x0000000702027c12 */ /* 0x000fe2000f8e3cff */
[----:B------:R-:W-:Y:S01]  /*5ba0*/  @UP0 ULEA UR4, UR10, UR13, 0x3 ;  /* 0x0000000d0a040291 */ /* 0x000fe2000f8e18ff */
[----:B------:R-:W-:Y:S02]  /*5bb0*/  UMOV UR7, 0xc0004010 ;  /* 0xc000401000077882 */ /* 0x000fe40000000000 */
[----:B-1----:R-:W-:Y:S01]  /*5bc0*/  @P0 SHF.L.U32 R0, R2, 0x1f, RZ ;  /* 0x0000001f02000819 */ /* 0x002fe200000006ff */
[----:B------:R-:W-:Y:S05]  /*5bd0*/  UISETP.NE.AND UP0, UPT, UR11, UR14, UPT ;  /* 0x0000000e0b00728c */ /* 0x000fea000bf05270 */
[----:B------:R2:W3:Y:S01]  /*5be0*/  @P0 SYNCS.PHASECHK.TRANS64.TRYWAIT P2, [UR4], R0 ;  /* 0x00000000ff0005a7 */ /* 0x0004e20008041104 */
[----:B------:R-:W-:Y:S02]  /*5bf0*/  UIADD3 UR4, UPT, UPT, UR6, 0x1a0, URZ ;  /* 0x000001a006047890 */ /* 0x000fe4000fffe0ff */
[----:B------:R-:W-:Y:S03]  /*5c00*/  ULEA UR6, UR5, UR17, 0x7 ;  /* 0x0000001105067291 */ /* 0x000fe6000f8e38ff */
[----:B------:R-:W-:Y:S06]  /*5c10*/  UMOV UR5, UR10 ;  /* 0x0000000a00057c82 */ /* 0x000fec0008000000 */
[----:B------:R2:W-:Y:S01]  /*5c20*/  UTCIMMA.2CTA gdesc[UR6], gdesc[UR8], tmem[UR15], tmem[UR22], idesc[UR23], UP2 ;  /* 0x00ff1608060075ea */ /* 0x0005e2000920010f */
[----:B------:R-:W-:Y:S01]  /*5c30*/  UPLOP3.LUT UP2, UPT, UPT, UPT, UPT, 0x80, 0x8 ;  /* 0x000000000008789c */ /* 0x000fe20003f4f070 */
[----:B------:R2:W-:Y:S01]  /*5c40*/  UTCBAR.2CTA.MULTICAST [UR4], URZ, UR16 ;  /* 0x000000ff040073e9 */ /* 0x0005e20008200810 */
[----:B------:R-:W-:Y:S09]  /*5c50*/  BRA.U UP0, `(.L_x_122) ;  /* 0xfffffffd008c7547 */ /* 0x000ff2000b83ffff */
.L_x_119:
[----:B--2---:R-:W-:Y:S01]  /*5c60*/  UIADD3 UR4, UPT, UPT, UR19, 0x390, URZ ;  /* 0x0000039013047890 */ /* 0x004fe2000fffe0ff */
[----:B------:R-:W-:-:S08]  /*5c70*/  UMOV UR11, UR14 ;  /* 0x0000000e000b7c82 */ /* 0x000fd00008000000 */
[----:B------:R2:W-:Y:S01]  /*5c80*/  UTCBAR.2CTA.MULTICAST [UR4], URZ, UR24 ;  /* 0x000000ff040073e9 */ /* 0x0005e20008200818 */
[----:B------:R-:W-:Y:S02]  /*5c90*/  NOP ;  /* 0x0000000000007918 */ /* 0x000fe40000000000 */
.L_x_117:
[----:B--2---:R-:W-:Y:S01]  /*5ca0*/  UIADD3 UR4, UPT, UPT, UR20, 0x1, URZ ;  /* 0x0000000114047890 */ /* 0x004fe2000fffe0ff */
[----:B------:R-:W-:-:S03]  /*5cb0*/  ISETP.NE.AND P0, PT, R8, 0x2, PT ;  /* 0x000000020800780c */ /* 0x000fc60003f05270 */
[----:B------:R-:W-:Y:S01]  /*5cc0*/  UISETP.NE.AND UP0, UPT, UR4, 0x4, UPT ;  /* 0x000000040400788c */ /* 0x000fe2000bf05270 */
[----:B-1----:R-:W-:Y:S02]  /*5cd0*/  SEL R0, RZ, 0x1, P0 ;  /* 0x00000001ff007807 */ /* 0x002fe40000000000 */
[----:B------:R-:W-:Y:S01]  /*5ce0*/  SEL R8, R8, RZ, P0 ;  /* 0x000000ff08087207 */ /* 0x000fe20000000000 */
[----:B------:R-:W-:Y:S01]  /*5cf0*/  USEL UR5, URZ, 0x1, UP0 ;  /* 0x00000001ff057887 */ /* 0x000fe20008000000 */
[----:B------:R-:W-:Y:S01]  /*5d00*/  LOP3.LUT R3, R3, R0, RZ, 0x3c, !PT ;  /* 0x0000000003037212 */ /* 0x000fe200078e3cff */
[----:B------:R-:W-:-:S04]  /*5d10*/  USEL UR20, UR4, URZ, UP0 ;  /* 0x000000ff04147287 */ /* 0x000fc80008000000 */
[----:B------:R-:W-:Y:S01]  /*5d20*/  LOP3.LUT R9, R9, UR5, RZ, 0x3c, !PT ;  /* 0x0000000509097c12 */ /* 0x000fe2000f8e3cff */
[----:B------:R-:W-:Y:S07]  /*5d30*/  @P1 BRA `(.L_x_123) ;  /* 0xfffffff800c41947 */ /* 0x000fee000383ffff */
[----:B------:R-:W1:Y:S01]  /*5d40*/  S2UR UR8, SR_CgaCtaId ;  /* 0x00000000000879c3 */ /* 0x000e620000008800 */
[----:B------:R-:W-:Y:S01]  /*5d50*/  ELECT P0, URZ, PT ;  /* 0x0000000000ff782f */ /* 0x000fe20003800000 */
[----:B------:R-:W-:Y:S01]  /*5d60*/  HFMA2 R0, -RZ, RZ, 0, 5.9604644775390625e-08 ;  /* 0x00000001ff007431 */ /* 0x000fe200000001ff */
[----:B------:R-:W-:-:S05]  /*5d70*/  UMOV UR4, 0x40 ;  /* 0x0000004000047882 */ /* 0x000fca0000000000 */
[----:B------:R-:W-:Y:S01]  /*5d80*/  UVIRTCOUNT.DEALLOC.SMPOOL 0x80 ;  /* 0x000000800000784c */ /* 0x000fe20000000000 */
[----:B------:R-:W-:Y:S02]  /*5d90*/  UISETP.NE.AND UP1, UPT, UR27, URZ, UPT ;  /* 0x000000ff1b00728c */ /* 0x000fe4000bf25270 */
[----:B-1----:R-:W-:-:S09]  /*5da0*/  ULEA UR8, UR8, UR4, 0x18 ;  /* 0x0000000408087291 */ /* 0x002fd2000f8ec0ff */
[----:B------:R1:W-:Y:S01]  /*5db0*/  @P0 STS.U8 [UR8+0x1c], R0 ;  /* 0x00001c00ff000988 */ /* 0x0003e20008000008 */
[----:B------:R-:W-:Y:S05]  /*5dc0*/  BRA.U UP1, `(.L_x_124) ;  /* 0x0000000101a07547 */ /* 0x000fea000b800000 */
[----:B------:R-:W-:Y:S01]  /*5dd0*/  UIADD3 UR7, UPT, UPT, UR13, 0x3b0, URZ ;  /* 0x000003b00d077890 */ /* 0x000fe2000fffe0ff */
[----:B------:R-:W-:-:S03]  /*5de0*/  SHF.L.U32 R2, R9, 0x1f, RZ ;  /* 0x0000001f09027819 */ /* 0x000fc600000006ff */
[----:B------:R-:W-:-:S09]  /*5df0*/  ULEA UR4, UR20, UR7, 0x3 ;  /* 0x0000000714047291 */ /* 0x000fd2000f8e18ff */
[----:B------:R-:W2:Y:S02]  /*5e00*/  SYNCS.PHASECHK.TRANS64.TRYWAIT P0, [UR4], R2 ;  /* 0x00000002ff0075a7 */ /* 0x000ea40008001104 */
[----:B--2---:R-:W-:Y:S05]  /*5e10*/  @!P0 BRA `(.L_x_125) ;  /* 0x0000005800808947 */ /* 0x004fea0003800000 */
.L_x_291:
        /* <DEDUP_REMOVED lines=9> */
.L_x_293:
        /* <DEDUP_REMOVED lines=9> */
.L_x_295:
[----:B------:R-:W-:-:S04]  /*5f40*/  UIADD3 UR4, UPT, UPT, UR4, 0x1, URZ ;  /* 0x0000000104047890 */ /* 0x000fc8000fffe0ff */
[----:B------:R-:W-:-:S04]  /*5f50*/  UISETP.NE.AND UP0, UPT, UR4, 0x4, UPT ;  /* 0x000000040400788c */ /* 0x000fc8000bf05270 */
[----:B------:R-:W-:Y:S02]  /*5f60*/  USEL UR5, URZ, 0x1, UP0 ;  /* 0x00000001ff057887 */ /* 0x000fe40008000000 */
[----:B------:R-:W-:-:S04]  /*5f70*/  USEL UR4, UR4, URZ, UP0 ;  /* 0x000000ff04047287 */ /* 0x000fc80008000000 */
[----:B------:R-:W-:Y:S01]  /*5f80*/  ULEA UR4, UR4, UR7, 0x3 ;  /* 0x0000000704047291 */ /* 0x000fe2000f8e18ff */
[----:B------:R-:W-:-:S04]  /*5f90*/  LOP3.LUT R2, R2, UR5, RZ, 0x3c, !PT ;  /* 0x0000000502027c12 */ /* 0x000fc8000f8e3cff */
[----:B------:R-:W-:Y:S01]  /*5fa0*/  SHF.L.U32 R2, R2, 0x1f, RZ ;  /* 0x0000001f02027819 */ /* 0x000fe200000006ff */
[----:B-1----:R-:W-:-:S04]  /*5fb0*/  IMAD.U32 R0, RZ, RZ, UR4 ;  /* 0x00000004ff007e24 */ /* 0x002fc8000f8e00ff */
[----:B------:R1:W2:Y:S03]  /*5fc0*/  SYNCS.PHASECHK.TRANS64.TRYWAIT P0, [R0+URZ], R2 ;  /* 0x00000002000075a7 */ /* 0x0002a600080011ff */
[----:B--2---:R-:W-:Y:S05]  /*5fd0*/  @!P0 NANOSLEEP.SYNCS 0x989680 ;  /* 0x009896800000895d */ /* 0x004fea0003900000 */
[----:B------:R-:W2:Y:S02]  /*5fe0*/  @!P0 SYNCS.PHASECHK.TRANS64 P0, [R0+URZ], R2 ;  /* 0x00000002000085a7 */ /* 0x000ea400080010ff */
[----:B--2---:R-:W-:Y:S05]  /*5ff0*/  @P0 BRA `(.L_x_128) ;  /* 0x0000000000200947 */ /* 0x004fea0003800000 */
.L_x_129:
[----:B--2---:R2:W4:Y:S02]  /*6000*/  SYNCS.PHASECHK.TRANS64.TRYWAIT P0, [R0+URZ], R2 ;  /* 0x00000002000075a7 */ /* 0x00452400080011ff */
[----:B----4-:R-:W-:Y:S05]  /*6010*/  @!P0 NANOSLEEP.SYNCS 0x989680 ;  /* 0x009896800000895d */ /* 0x010fea0003900000 */
[----:B------:R-:W4:Y:S02]  /*6020*/  @!P0 SYNCS.PHASECHK.TRANS64 P0, [R0+URZ], R2 ;  /* 0x00000002000085a7 */ /* 0x000f2400080010ff */
[----:B----4-:R-:W-:Y:S05]  /*6030*/  @!P0 BRA `(.L_x_129) ;  /* 0xfffffffc00f08947 */ /* 0x010fea000383ffff */
[----:B------:R-:W-:Y:S05]  /*6040*/  BRA `(.L_x_128) ;  /* 0x00000000000c7947 */ /* 0x000fea0003800000 */
.L_x_124:
[----:B------:R-:W-:-:S04]  /*6050*/  UIADD3 UR4, UPT, UPT, UR13, 0x3f0, URZ ;  /* 0x000003f00d047890 */ /* 0x000fc8000fffe0ff */
[----:B------:R-:W-:-:S09]  /*6060*/  UPRMT UR4, UR28, 0x654, UR4 ;  /* 0x000006541c047896 */ /* 0x000fd20008000004 */
[----:B------:R-:W-:Y:S03]  /*6070*/  SYNCS.ARRIVE.TRANS64.RED.A1T0 RZ, [UR4], RZ ;  /* 0x000000ffffff79a7 */ /* 0x000fe60008100404 */
.L_x_128:
[----:B-12---:R-:W-:Y:S01]  /*6080*/  SHF.L.U32 R2, RZ, 0x1f, RZ ;  /* 0x0000001fff027819 */ /* 0x006fe200000006ff */
[----:B------:R-:W-:Y:S01]  /*6090*/  UIADD3 UR4, UPT, UPT, UR13, 0x3f0, URZ ;  /* 0x000003f00d047890 */ /* 0x000fe2000fffe0ff */
[----:B------:R-:W-:Y:S02]  /*60a0*/  PLOP3.LUT P0, PT, PT, PT, UP1, 0x80, 0x8 ;  /* 0x000000000008781c */ /* 0x000fe40003f0f018 */
[----:B------:R-:W1:Y:S02]  /*60b0*/  SYNCS.PHASECHK.TRANS64.TRYWAIT P1, [UR13+0x3f0], R2 ;  /* 0x0003f002ff0075a7 */ /* 0x000e64000802110d */
[----:B-1----:R-:W-:Y:S09]  /*60c0*/  @!P1 BRA `(.L_x_130) ;  /* 0x00000058001c9947 */ /* 0x002ff20003800000 */
.L_x_297:
[----:B------:R-:W-:Y:S01]  /*60d0*/  @!UP1 UPRMT UR4, UR28, 0x654, UR4 ;  /* 0x000006541c049896 */ /* 0x000fe20008000004 */
[----:B------:R-:W-:Y:S01]  /*60e0*/  UMOV UR5, 0xffff ;  /* 0x0000ffff00057882 */ /* 0x000fe20000000000 */
[----:B------:R-:W-:-:S07]  /*60f0*/  UMOV UR6, 0x1 ;  /* 0x0000000100067882 */ /* 0x000fce0000000000 */
[----:B------:R-:W-:Y:S01]  /*6100*/  @!P0 SYNCS.ARRIVE.TRANS64.RED.A1T0 RZ, [UR4], RZ ;  /* 0x000000ffffff89a7 */ /* 0x000fe20008100404 */
[----:B------:R-:W-:Y:S01]  /*6110*/  NOP ;  /* 0x0000000000007918 */ /* 0x000fe20000000000 */
[----:B-1----:R-:W1:Y:S01]  /*6120*/  LDS R0, [UR8+0x14] ;  /* 0x00001408ff007984 */ /* 0x002e620008000800 */
[----:B------:R-:W-:-:S04]  /*6130*/  ULOP3.LUT UR4, UR26, 0xffff, URZ, 0xc0, !UPT ;  /* 0x0000ffff1a047892 */ /* 0x000fc8000f8ec0ff */
[----:B------:R-:W-:-:S04]  /*6140*/  USHF.R.U32.HI UR4, URZ, 0x5, UR4 ;  /* 0x00000005ff047899 */ /* 0x000fc80008011604 */
[----:B------:R-:W-:Y:S02]  /*6150*/  USHF.L.U32 UR5, UR5, UR4, URZ ;  /* 0x0000000405057299 */ /* 0x000fe400080006ff */
[----:B------:R-:W-:-:S04]  /*6160*/  USHF.L.U32 UR4, UR6, UR4, URZ ;  /* 0x0000000406047299 */ /* 0x000fc800080006ff */
[----:B-1----:R-:W-:-:S04]  /*6170*/  LOP3.LUT R0, R0, UR5, RZ, 0xc0, !PT ;  /* 0x0000000500007c12 */ /* 0x002fc8000f8ec0ff */
[----:B------:R-:W-:-:S13]  /*6180*/  ISETP.NE.AND P0, PT, R0, UR5, PT ;  /* 0x0000000500007c0c */ /* 0x000fda000bf05270 */
[----:B------:R-:W-:Y:S05]  /*6190*/  @P0 BRA `(.L_x_131) ;  /* 0x0000000000580947 */ /* 0x000fea0003800000 */
[----:B------:R-:W1:Y:S02]  /*61a0*/  LDS R0, [UR8+0x18] ;  /* 0x00001808ff007984 */ /* 0x000e640008000800 */
[----:B-1----:R-:W-:-:S04]  /*61b0*/  LOP3.LUT R0, R0, UR4, RZ, 0xc0, !PT ;  /* 0x0000000400007c12 */ /* 0x002fc8000f8ec0ff */
[----:B------:R-:W-:-:S13]  /*61c0*/  ISETP.NE.AND P0, PT, R0, UR4, PT ;  /* 0x0000000400007c0c */ /* 0x000fda000bf05270 */
[----:B------:R-:W-:Y:S05]  /*61d0*/  @P0 BRA `(.L_x_132) ;  /* 0x00000000003c0947 */ /* 0x000fea0003800000 */
[----:B------:R-:W1:Y:S01]  /*61e0*/  S2R R2, SR_LANEID ;  /* 0x0000000000027919 */ /* 0x000e620000000000 */
[----:B------:R-:W-:-:S06]  /*61f0*/  ULOP3.LUT UR5, URZ, UR5, URZ, 0x33, !UPT ;  /* 0x00000005ff057292 */ /* 0x000fcc000f8e33ff */
[----:B------:R-:W-:-:S04]  /*6200*/  IMAD.U32 R0, RZ, RZ, UR5 ;  /* 0x00000005ff007e24 */ /* 0x000fc8000f8e00ff */
[----:B------:R2:W4:Y:S02]  /*6210*/  REDUX UR7, R0 ;  /* 0x00000000000773c4 */ /* 0x0005240000000000 */
[----:B------:R1:W-:Y:S01]  /*6220*/  UTCATOMSWS.AND URZ, UR5 ;  /* 0x0000000500ff79e3 */ /* 0x0003e20008000000 */
[----:B--2---:R-:W-:Y:S01]  /*6230*/  LOP3.LUT R0, RZ, UR4, RZ, 0x33, !PT ;  /* 0x00000004ff007c12 */ /* 0x004fe2000f8e33ff */
[----:B------:R-:W-:Y:S02]  /*6240*/  VOTEU.ANY UR4, UPT, PT ;  /* 0x0000000000047886 */ /* 0x000fe400038e0100 */
[----:B------:R-:W-:Y:S02]  /*6250*/  UFLO.U32 UR4, UR4 ;  /* 0x00000004000472bd */ /* 0x000fe400080e0000 */
[----:B------:R-:W2:Y:S04]  /*6260*/  REDUX UR6, R0 ;  /* 0x00000000000673c4 */ /* 0x000ea80000000000 */
[----:B-1----:R-:W-:-:S02]  /*6270*/  ISETP.EQ.U32.AND P0, PT, R2, UR4, PT ;  /* 0x0000000402007c0c */ /* 0x002fc4000bf02070 */
[----:B----4-:R-:W-:-:S11]  /*6280*/  MOV R2, UR7 ;  /* 0x0000000700027c02 */ /* 0x010fd60008000f00 */
[----:B------:R1:W-:Y:S01]  /*6290*/  @P0 ATOMS.AND RZ, [UR8+0x14], R2 ;  /* 0x00001402ffff098c */ /* 0x0003e2000a800008 */
[----:B--2---:R-:W-:-:S05]  /*62a0*/  IMAD.U32 R0, RZ, RZ, UR6 ;  /* 0x00000006ff007e24 */ /* 0x004fca000f8e00ff */
[----:B------:R1:W-:Y:S01]  /*62b0*/  @P0 ATOMS.AND RZ, [UR8+0x18], R0 ;  /* 0x00001800ffff098c */ /* 0x0003e2000a800008 */
[----:B------:R-:W-:Y:S05]  /*62c0*/  BRA `(.L_x_133) ;  /* 0x0000000000147947 */ /* 0x000fea0003800000 */
.L_x_132:
[----:B------:R-:W-:Y:S02]  /*62d0*/  MOV R2, 0x62f0 ;  /* 0x000062f000027802 */ /* 0x000fe40000000f00 */
[----:B---3-5:R-:W-:Y:S05]  /*62e0*/  CALL.REL.NOINC `($__internal_0_$__cuda_sm10x_tcgen05_guardrail_trap_col_being_dealloced_not_returned_by_alloc) ;  /* 0x0000005800707944 */ /* 0x028fea0003c00000 */
[----:B------:R-:W-:Y:S05]  /*62f0*/  BRA `(.L_x_133) ;  /* 0x0000000000087947 */ /* 0x000fea0003800000 */
.L_x_131:
[----:B------:R-:W-:Y:S02]  /*6300*/  MOV R2, 0x6320 ;  /* 0x0000632000027802 */ /* 0x000fe40000000f00 */
[----:B---3-5:R-:W-:Y:S05]  /*6310*/  CALL.REL.NOINC `($__internal_2_$__cuda_sm10x_tcgen05_guardrail_trap_unallocated_columns_being_dealloced) ;  /* 0x00000058007c7944 */ /* 0x028fea0003c00000 */
.L_x_133:
[----:B------:R-:W-:Y:S01]  /*6320*/  NOP ;  /* 0x0000000000007918 */ /* 0x000fe20000000000 */
[----:B------:R-:W-:Y:S05]  /*6330*/  EXIT ;  /* 0x000000000000794d */ /* 0x000fea0003800000 */
.L_x_104:
[----:B------:R-:W-:-:S09]  /*6340*/  UISETP.NE.OR UP0, UPT, UR18, 0x3, !UP4 ;  /* 0x000000031200788c */ /* 0x000fd2000e705670 */
[----:B------:R-:W-:Y:S05]  /*6350*/  BRA.U UP0, `(.L_x_134) ;  /* 0x0000000d00dc7547 */ /* 0x000fea000b800000 */
[----:B------:R-:W2:Y:S01]  /*6360*/  LDCU.64 UR4, c[0x0][0x888] ;  /* 0x00011100ff0477ac */ /* 0x000ea20008000a00 */
[----:B------:R-:W3:Y:S01]  /*6370*/  LDC.64 R12, c[0x0][0x348] ;  /* 0x0000d200ff0c7b82 */ /* 0x000ee20000000a00 */
[----:B------:R-:W-:Y:S02]  /*6380*/  HFMA2 R9, -RZ, RZ, 0, 0 ;  /* 0x00000000ff097431 */ /* 0x000fe400000001ff */
[----:B------:R-:W-:Y:S01]  /*6390*/  IMAD.MOV.U32 R11, RZ, RZ, 0x1 ;  /* 0x00000001ff0b7424 */ /* 0x000fe200078e00ff */
[----:B------:R-:W4:Y:S01]  /*63a0*/  LDCU UR35, c[0x0][0x370] ;  /* 0x00006e00ff2377ac */ /* 0x000f220008000800 */
[----:B------:R-:W-:Y:S01]  /*63b0*/  IMAD.MOV.U32 R10, RZ, RZ, RZ ;  /* 0x000000ffff0a7224 */ /* 0x000fe200078e00ff */
[----:B------:R-:W-:Y:S01]  /*63c0*/  MOV R3, 0x1000 ;  /* 0x0000100000037802 */ /* 0x000fe20000000f00 */
[----:B------:R-:W4:Y:S01]  /*63d0*/  LDCU.128 UR48, c[0x0][0xb10] ;  /* 0x00016200ff3077ac */ /* 0x000f220008000c00 */
[----:B------:R-:W1:Y:S01]  /*63e0*/  LDCU UR34, c[0x0][0x374] ;  /* 0x00006e80ff2277ac */ /* 0x000e620008000800 */
[----:B------:R-:W1:Y:S01]  /*63f0*/  LDCU.64 UR32, c[0x0][0x890] ;  /* 0x00011200ff2077ac */ /* 0x000e620008000a00 */
[----:B------:R-:W1:Y:S01]  /*6400*/  LDCU UR15, c[0x0][0xb0c] ;  /* 0x00016180ff0f77ac */ /* 0x000e620008000800 */
[----:B--2---:R-:W-:Y:S01]  /*6410*/  UISETP.NE.U32.AND UP0, UPT, UR4, URZ, UPT ;  /* 0x000000ff0400728c */ /* 0x004fe2000bf05070 */
[----:B------:R-:W2:Y:S01]  /*6420*/  LDCU UR40, c[0x0][0xb20] ;  /* 0x00016400ff2877ac */ /* 0x000ea20008000800 */
[----:B------:R-:W2:Y:S01]  /*6430*/  LDCU UR4, c[0x0][0xb30] ;  /* 0x00016600ff0477ac */ /* 0x000ea20008000800 */
[----:B------:R-:W-:Y:S01]  /*6440*/  UMOV UR21, 0x400 ;  /* 0x0000040000157882 */ /* 0x000fe20000000000 */
[----:B----4-:R-:W-:-:S02]  /*6450*/  UIMAD.WIDE.U32 UR6, UR35, UR48, URZ ;  /* 0x00000030230672a5 */ /* 0x010fc4000f8e00ff */
[----:B-1----:R-:W-:Y:S02]  /*6460*/  UIMAD.WIDE.U32 UR8, UR34, UR51, URZ ;  /* 0x00000033220872a5 */ /* 0x002fe4000f8e00ff */
[----:B------:R-:W-:Y:S02]  /*6470*/  ULEA UR21, UR46, UR21, 0x18 ;  /* 0x000000152e157291 */ /* 0x000fe4000f8ec0ff */
[----:B------:R-:W-:Y:S02]  /*6480*/  UISETP.NE.U32.AND UP6, UPT, UR32, URZ, UPT ;  /* 0x000000ff2000728c */ /* 0x000fe4000bfc5070 */
[----:B------:R-:W-:Y:S02]  /*6490*/  UIADD3 UR37, UPT, UPT, UR21, 0x348, URZ ;  /* 0x0000034815257890 */ /* 0x000fe4000fffe0ff */
[----:B------:R-:W-:Y:S02]  /*64a0*/  UISETP.NE.AND.EX UP5, UPT, UR5, URZ, UPT, UP0 ;  /* 0x000000ff0500728c */ /* 0x000fe4000bfa5300 */
[----:B------:R-:W-:Y:S01]  /*64b0*/  UISETP.NE.AND UP0, UPT, UR42, 0x1, UPT ;  /* 0x000000012a00788c */ /* 0x000fe2000bf05270 */
[----:B------:R-:W-:Y:S01]  /*64c0*/  UMOV UR6, UR7 ;  /* 0x0000000700067c82 */ /* 0x000fe20008000000 */
[----:B------:R-:W-:Y:S01]  /*64d0*/  UMOV UR38, UR9 ;  /* 0x0000000900267c82 */ /* 0x000fe20008000000 */
[----:B------:R-:W-:-:S02]  /*64e0*/  UISETP.NE.AND UP0, UPT, UR15, 0x1, UPT ;  /* 0x000000010f00788c */ /* 0x000fc4000bf05270 */
[----:B------:R-:W-:Y:S02]  /*64f0*/  UPLOP3.LUT UP4, UPT, UPT, UPT, UPT, 0x40, 0x4 ;  /* 0x000000000004789c */ /* 0x000fe40003f8e870 */
[----:B------:R-:W-:Y:S01]  /*6500*/  UISETP.GE.AND UP2, UPT, UR42, 0x1, UPT ;  /* 0x000000012a00788c */ /* 0x000fe2000bf46270 */
[----:B------:R-:W1:Y:S01]  /*6510*/  LDCU.64 UR22, c[0x0][0xb28] ;  /* 0x00016500ff1677ac */ /* 0x000e620008000a00 */
[----:B------:R-:W-:Y:S02]  /*6520*/  UISETP.NE.AND.EX UP6, UPT, UR33, URZ, UPT, UP6 ;  /* 0x000000ff2100728c */ /* 0x000fe4000bfc5360 */
[----:B------:R-:W-:Y:S02]  /*6530*/  UIADD3 UR25, UPT, UPT, UR21, 0x340, URZ ;  /* 0x0000034015197890 */ /* 0x000fe4000fffe0ff */
[----:B------:R-:W-:Y:S02]  /*6540*/  UPRMT UR37, UR46, 0x654, UR37 ;  /* 0x000006542e257896 */ /* 0x000fe40008000025 */
[----:B------:R-:W-:-:S02]  /*6550*/  USHF.R.U32.HI UR39, URZ, UR49, UR6 ;  /* 0x00000031ff277299 */ /* 0x000fc40008011606 */
[----:B--2---:R-:W-:Y:S02]  /*6560*/  USHF.R.U32.HI UR38, URZ, UR40, UR38 ;  /* 0x00000028ff267299 */ /* 0x004fe40008011626 */
[----:B------:R-:W-:Y:S02]  /*6570*/  UISETP.NE.AND UP0, UPT, UR50, 0x1, UPT ;  /* 0x000000013200788c */ /* 0x000fe4000bf05270 */
[----:B---3--:R-:W-:-:S11]  /*6580*/  UISETP.NE.AND UP3, UPT, UR4, 0x1, UPT ;  /* 0x000000010400788c */ /* 0x008fd6000bf65270 */
.L_x_143:
[C---:B------:R-:W-:Y:S02]  /*6590*/  LEA R8, R10.reuse, UR21, 0x3 ;  /* 0x000000150a087c11 */ /* 0x040fe4000f8e18ff */
[----:B------:R-:W-:Y:S02]  /*65a0*/  SHF.L.U32 R0, R9, 0x1f, RZ ;  /* 0x0000001f09007819 */ /* 0x000fe400000006ff */
[----:B------:R-:W-:Y:S02]  /*65b0*/  LEA R4, R10, UR21, 0x4 ;  /* 0x000000150a047c11 */ /* 0x000fe4000f8e20ff */
[----:B--2---:R-:W2:Y:S02]  /*65c0*/  SYNCS.PHASECHK.TRANS64.TRYWAIT P0, [R8+URZ+0x370], R0 ;  /* 0x00037000080075a7 */ /* 0x004ea400080011ff */
[----:B--2---:R-:W-:Y:S05]  /*65d0*/  @!P0 BRA `(.L_x_135) ;  /* 0x0000005000f08947 */ /* 0x004fea0003800000 */
.L_x_298:
[----:B------:R-:W3:Y:S01]  /*65e0*/  LDS.128 R4, [R4+0x400] ;  /* 0x0004000004047984 */ /* 0x000ee20000000c00 */
[----:B------:R-:W-:Y:S01]  /*65f0*/  UISETP.GE.AND UP0, UPT, UR42, 0x1, UPT ;  /* 0x000000012a00788c */ /* 0x000fe2000bf06270 */
[----:B------:R-:W-:Y:S01]  /*6600*/  @!PT LDS RZ, [RZ] ;  /* 0x00000000fffff984 */ /* 0x000fe20000000800 */
[----:B------:R-:W-:Y:S01]  /*6610*/  @!PT LDS RZ, [RZ] ;  /* 0x00000000fffff984 */ /* 0x000fe20000000800 */
[----:B------:R-:W-:Y:S01]  /*6620*/  @!PT LDS RZ, [RZ] ;  /* 0x00000000fffff984 */ /* 0x000fe20000000800 */
[----:B------:R-:W-:Y:S01]  /*6630*/  @!PT LDS RZ, [RZ] ;  /* 0x00000000fffff984 */ /* 0x000fe20000000800 */
[----:B------:R4:W-:Y:S06]  /*6640*/  MEMBAR.ALL.CTA ;  /* 0x0000000000007992 */ /* 0x0009ec0000008000 */
[----:B----4-:R-:W4:Y:S01]  /*6650*/  FENCE.VIEW.ASYNC.S ;  /* 0x00000000000073c6 */ /* 0x010f220000000000 */
[----:B---3--:R-:W-:Y:S11]  /*6660*/  LOP3.LUT P0, RZ, R6, 0x1, RZ, 0xc0, !PT ;  /* 0x0000000106ff7812 */ /* 0x008ff6000780c0ff */
[----:B------:R-:W-:Y:S02]  /*6670*/  @!UPT UIADD3 URZ, UPT, UPT, URZ, URZ, URZ ;  /* 0x000000fffffff290 */ /* 0x000fe4000fffe0ff */
[----:B----4-:R-:W-:Y:S01]  /*6680*/  VOTEU.ANY UP2, P0 ;  /* 0x0000000000ff7886 */ /* 0x010fe20000040100 */
[----:B------:R-:W-:Y:S11]  /*6690*/  PLOP3.LUT P0, PT, PT, PT, UP2, 0x80, 0x8 ;  /* 0x000000000008781c */ /* 0x000ff60003f0f028 */
[----:B------:R-:W-:Y:S02]  /*66a0*/  @!UPT UIADD3 URZ, UPT, UPT, URZ, URZ, URZ ;  /* 0x000000fffffff290 */ /* 0x000fe4000fffe0ff */
[----:B--2---:R-:W-:Y:S02]  /*66b0*/  @P0 SHF.R.U32.HI R0, RZ, 0x10, R5 ;  /* 0x00000010ff000819 */ /* 0x004fe40000011605 */
[----:B------:R-:W-:Y:S02]  /*66c0*/  @P0 MOV R2, R4 ;  /* 0x0000000400020202 */ /* 0x000fe40000000f00 */
[----:B------:R-:W-:Y:S01]  /*66d0*/  @P0 R2UR UR4, R0 ;  /* 0x00000000000402ca */ /* 0x000fe200000e0000 */
[----:B------:R-:W-:Y:S01]  /*66e0*/  VIADD R0, R8, 0x380 ;  /* 0x0000038008007836 */ /* 0x000fe20000000000 */
[----:B------:R-:W-:Y:S02]  /*66f0*/  @P0 LOP3.LUT R4, R5, 0xffff, RZ, 0xc0, !PT ;  /* 0x0000ffff05040812 */ /* 0x000fe400078ec0ff */
[----:B------:R-:W-:Y:S02]  /*6700*/  @P0 R2UR UR6, R2 ;  /* 0x00000000020602ca */ /* 0x000fe400000e0000 */
[----:B------:R-:W-:Y:S02]  /*6710*/  PRMT R0, RZ, 0x654, R0 ;  /* 0x00000654ff007816 */ /* 0x000fe40000000000 */
[----:B------:R-:W-:Y:S02]  /*6720*/  @P0 R2UR UR5, R4 ;  /* 0x00000000040502ca */ /* 0x000fe400000e0000 */
[----:B------:R2:W-:Y:S03]  /*6730*/  SYNCS.ARRIVE.TRANS64.RED.A1T0 RZ, [R0+URZ], RZ ;  /* 0x000000ff00ff79a7 */ /* 0x0005e600081004ff */
[----:B------:R-:W-:Y:S04]  /*6740*/  @UP2 UMOV UR29, UR4 ;  /* 0x00000004001d2c82 */ /* 0x000fe80008000000 */
[----:B------:R-:W-:Y:S04]  /*6750*/  @UP2 UMOV UR14, UR6 ;  /* 0x00000006000e2c82 */ /* 0x000fe80008000000 */
[----:B------:R-:W-:Y:S01]  /*6760*/  @UP2 UMOV UR13, UR5 ;  /* 0x00000005000d2c82 */ /* 0x000fe20008000000 */
[----:B------:R-:W-:Y:S05]  /*6770*/  BRA.U !UP0, `(.L_x_136) ;  /* 0x0000000108c07547 */ /* 0x000fea000b800000 */
[----:B------:R-:W-:Y:S02]  /*6780*/  UIMAD.WIDE.U32 UR8, UR13, UR51, URZ ;  /* 0x000000330d0872a5 */ /* 0x000fe4000f8e00ff */
[----:B------:R-:W-:Y:S02]  /*6790*/  UP2UR UR12, UPR, URZ, 0x4 ;  /* 0x00000004ff0c7883 */ /* 0x000fe40008000000 */
[----:B------:R-:W-:Y:S02]  /*67a0*/  UISETP.NE.AND UP2, UPT, UR50, 0x1, UPT ;  /* 0x000000013200788c */ /* 0x000fe4000bf45270 */
[----:B------:R-:W-:Y:S02]  /*67b0*/  UIMAD.WIDE.U32 UR10, UR14, UR48, URZ ;  /* 0x000000300e0a72a5 */ /* 0x000fe4000f8e00ff */
[----:B------:R-:W-:Y:S02]  /*67c0*/  USEL UR4, UR34, UR38, !UP2 ;  /* 0x0000002622047287 */ /* 0x000fe4000d000000 */
[----:B------:R-:W-:Y:S02]  /*67d0*/  UISETP.NE.AND UP0, UPT, UR15, 0x1, UPT ;  /* 0x000000010f00788c */ /* 0x000fe4000bf05270 */
[----:B------:R-:W-:Y:S02]  /*67e0*/  UP2UR UR20, UPR, URZ, 0x2 ;  /* 0x00000002ff147883 */ /* 0x000fe40008000000 */
[----:B------:R-:W-:Y:S02]  /*67f0*/  UISETP.NE.AND UP1, UPT, UR42, 0x1, UPT ;  /* 0x000000012a00788c */ /* 0x000fe4000bf25270 */
[----:B-1----:R-:W-:Y:S02]  /*6800*/  UIMAD.WIDE.U32 UR16, UR4, UR22, URZ ;  /* 0x00000016041072a5 */ /* 0x002fe4000f8e00ff */
[----:B------:R-:W-:Y:S01]  /*6810*/  USEL UR7, UR35, UR39, !UP0 ;  /* 0x0000002723077287 */ /* 0x000fe2000c000000 */
[----:B------:R-:W-:Y:S02]  /*6820*/  UMOV UR5, UR9 ;  /* 0x0000000900057c82 */ /* 0x000fe40008000000 */
[----:B------:R-:W-:Y:S02]  /*6830*/  USHF.R.U32.HI UR6, URZ, UR40, UR5 ;  /* 0x00000028ff067299 */ /* 0x000fe40008011605 */
[----:B------:R-:W-:Y:S02]  /*6840*/  UIMAD.WIDE.U32 UR18, UR7, UR22, URZ ;  /* 0x00000016071272a5 */ /* 0x000fe4000f8e00ff */
[----:B------:R-:W-:Y:S02]  /*6850*/  USEL UR6, UR13, UR6, !UP2 ;  /* 0x000000060d067287 */ /* 0x000fe4000d000000 */
[----:B------:R-:W-:Y:S01]  /*6860*/  UISETP.NE.AND UP2, UPT, UR12, URZ, UPT ;  /* 0x000000ff0c00728c */ /* 0x000fe2000bf45270 */
[----:B------:R-:W-:Y:S01]  /*6870*/  UMOV UR5, UR11 ;  /* 0x0000000b00057c82 */ /* 0x000fe20008000000 */
[----:B------:R-:W-:Y:S02]  /*6880*/  UIMAD.WIDE.U32 UR10, UR6, UR22, URZ ;  /* 0x00000016060a72a5 */ /* 0x000fe4000f8e00ff */
[----:B------:R-:W-:Y:S03]  /*6890*/  USHF.R.U32.HI UR8, URZ, UR49, UR5 ;  /* 0x00000031ff087299 */ /* 0x000fe60008011605 */
[----:B------:R-:W-:Y:S02]  /*68a0*/  UMOV UR5, UR17 ;  /* 0x0000001100057c82 */ /* 0x000fe40008000000 */
[----:B------:R-:W-:Y:S03]  /*68b0*/  @UP1 USHF.R.U32.HI UR4, URZ, UR23, UR5 ;  /* 0x00000017ff041299 */ /* 0x000fe60008011605 */
[----:B------:R-:W-:Y:S01]  /*68c0*/  UMOV UR5, UR19 ;  /* 0x0000001300057c82 */ /* 0x000fe20008000000 */
[----:B------:R-:W-:Y:S02]  /*68d0*/  UIMAD UR4, UR42, UR4, URZ ;  /* 0x000000042a0472a4 */ /* 0x000fe4000f8e02ff */
[----:B------:R-:W-:Y:S02]  /*68e0*/  @UP1 USHF.R.U32.HI UR7, URZ, UR23, UR5 ;  /* 0x00000017ff071299 */ /* 0x000fe40008011605 */
[----:B------:R-:W-:Y:S02]  /*68f0*/  USEL UR5, UR14, UR8, !UP0 ;  /* 0x000000080e057287 */ /* 0x000fe4000c000000 */
[----:B------:R-:W-:Y:S02]  /*6900*/  UIMAD UR8, UR42, UR7, URZ ;  /* 0x000000072a0872a4 */ /* 0x000fe4000f8e02ff */
[----:B------:R-:W-:Y:S03]  /*6910*/  UISETP.GE.AND UP0, UPT, UR6, UR4, UPT ;  /* 0x000000040600728c */ /* 0x000fe6000bf06270 */
[----:B------:R-:W-:Y:S01]  /*6920*/  UMOV UR4, UR11 ;  /* 0x0000000b00047c82 */ /* 0x000fe20008000000 */
[----:B------:R-:W-:Y:S02]  /*6930*/  UISETP.GE.OR UP0, UPT, UR5, UR8, UP0 ;  /* 0x000000080500728c */ /* 0x000fe40008706670 */
[----:B------:R-:W-:Y:S02]  /*6940*/  USHF.R.U32.HI UR4, URZ, UR23, UR4 ;  /* 0x00000017ff047299 */ /* 0x000fe40008011604 */
[----:B------:R-:W-:Y:S02]  /*6950*/  UIMAD.WIDE.U32 UR8, UR5, UR22, URZ ;  /* 0x00000016050872a5 */ /* 0x000fe4000f8e00ff */
[----:B------:R-:W-:Y:S04]  /*6960*/  USEL UR10, UR6, UR4, !UP1 ;  /* 0x00000004060a7287 */ /* 0x000fe8000c800000 */
[----:B------:R-:W-:Y:S01]  /*6970*/  UIADD3 UR11, UPT, UPT, -UR10, URZ, URZ ;  /* 0x000000ff0a0b7290 */ /* 0x000fe2000fffe1ff */
[----:B------:R-:W-:Y:S02]  /*6980*/  @!UP0 UMOV UR4, UR9 ;  /* 0x0000000900048c82 */ /* 0x000fe40008000000 */
[----:B------:R-:W-:Y:S02]  /*6990*/  @!UP0 USHF.R.U32.HI UR4, URZ, UR23, UR4 ;  /* 0x00000017ff048299 */ /* 0x000fe40008011604 */
[----:B------:R-:W-:Y:S02]  /*69a0*/  UIMAD UR8, UR42, UR11, UR6 ;  /* 0x0000000b2a0872a4 */ /* 0x000fe4000f8e0206 */
[----:B------:R-:W-:Y:S02]  /*69b0*/  @!UP0 USEL UR4, UR5, UR4, !UP1 ;  /* 0x0000000405048287 */ /* 0x000fe4000c800000 */
[----:B------:R-:W-:Y:S02]  /*69c0*/  UISETP.NE.AND UP1, UPT, UR20, URZ, UPT ;  /* 0x000000ff1400728c */ /* 0x000fe4000bf25270 */
[----:B------:R-:W-:Y:S02]  /*69d0*/  @!UP0 UIMAD UR8, UR7, UR8, UR4 ;  /* 0x00000008070882a4 */ /* 0x000fe4000f8e0204 */
[----:B------:R-:W-:Y:S02]  /*69e0*/  @!UP0 UIADD3 UR9, UPT, UPT, UR10, -UR4, URZ ;  /* 0x800000040a098290 */ /* 0x000fe4000fffe0ff */
[----:B------:R-:W-:Y:S02]  /*69f0*/  UIADD3 UR4, UPT, UPT, -UR5, URZ, URZ ;  /* 0x000000ff05047290 */ /* 0x000fe4000fffe1ff */
[----:B------:R-:W-:Y:S02]  /*6a00*/  UIADD3 UR7, UPT, UPT, -UR6, URZ, URZ ;  /* 0x000000ff06077290 */ /* 0x000fe4000fffe1ff */
[----:B------:R-:W-:Y:S02]  /*6a10*/  @!UP0 UIMAD UR6, UR9, UR42, UR5 ;  /* 0x0000002a090682a4 */ /* 0x000fe4000f8e0205 */
[----:B------:R-:W-:Y:S02]  /*6a20*/  UIMAD UR14, UR15, UR4, UR14 ;  /* 0x000000040f0e72a4 */ /* 0x000fe4000f8e020e */
[----:B------:R-:W-:Y:S01]  /*6a30*/  UIMAD UR4, UR50, UR7, UR13 ;  /* 0x00000007320472a4 */ /* 0x000fe2000f8e020d */
[----:B------:R-:W-:Y:S02]  /*6a40*/  @!UP0 UMOV UR5, UR8 ;  /* 0x0000000800058c82 */ /* 0x000fe40008000000 */
[----:B------:R-:W-:Y:S02]  /*6a50*/  UIMAD UR14, UR5, UR15, UR14 ;  /* 0x0000000f050e72a4 */ /* 0x000fe4000f8e020e */
[----:B------:R-:W-:Y:S11]  /*6a60*/  UIMAD UR13, UR6, UR50, UR4 ;  /* 0x00000032060d72a4 */ /* 0x000ff6000f8e0204 */
[----:B------:R-:W-:Y:S01]  /*6a70*/  @!UPT UIADD3 URZ, UPT, UPT, URZ, URZ, URZ ;  /* 0x000000fffffff290 */ /* 0x000fe2000fffe0ff */
.L_x_136:
[----:B------:R-:W3:Y:S01]  /*6a80*/  @!UP3 LDCU.128 UR8, c[0x0][0xb10] ;  /* 0x00016200ff08b7ac */ /* 0x000ee20008000c00 */
[----:B------:R-:W-:Y:S02]  /*6a90*/  ISETP.NE.U32.AND P0, PT, RZ, UR32, PT ;  /* 0x00000020ff007c0c */ /* 0x000fe4000bf05070 */
[----:B------:R-:W-:Y:S02]  /*6aa0*/  SHF.L.U32 R4, R11, 0x1f, RZ ;  /* 0x0000001f0b047819 */ /* 0x000fe400000006ff */
[----:B------:R-:W-:Y:S01]  /*6ab0*/  ISETP.NE.AND.EX P0, PT, RZ, UR33, PT, P0 ;  /* 0x00000021ff007c0c */ /* 0x000fe2000bf05300 */
[----:B------:R-:W4:Y:S01]  /*6ac0*/  @!UP3 LDCU UR5, c[0x0][0xb0c] ;  /* 0x00016180ff05b7ac */ /* 0x000f220008000800 */
[----:B------:R-:W-:Y:S02]  /*6ad0*/  USHF.L.U32 UR26, UR31, 0x7, URZ ;  /* 0x000000071f1a7899 */ /* 0x000fe400080006ff */
[----:B------:R-:W-:Y:S02]  /*6ae0*/  USHF.L.U32 UR27, UR30, 0x6, URZ ;  /* 0x000000061e1b7899 */ /* 0x000fe400080006ff */
[----:B---3--:R-:W-:Y:S07]  /*6af0*/  UIMAD.WIDE.U32 UR6, UR14, UR8, URZ ;  /* 0x000000080e0672a5 */ /* 0x008fee000f8e00ff */
[----:B------:R-:W-:Y:S01]  /*6b00*/  @!UP3 UMOV UR4, UR7 ;  /* 0x000000070004bc82 */ /* 0x000fe20008000000 */
[----:B----4-:R-:W-:Y:S02]  /*6b10*/  @!UP3 UISETP.NE.AND UP0, UPT, UR5, 0x1, UPT ;  /* 0x000000010500b88c */ /* 0x010fe4000bf05270 */
[----:B------:R-:W-:Y:S02]  /*6b20*/  @!UP3 USHF.R.U32.HI UR4, URZ, UR9, UR4 ;  /* 0x00000009ff04b299 */ /* 0x000fe40008011604 */
[----:B------:R-:W-:Y:S02]  /*6b30*/  UIMAD.WIDE.U32 UR6, UR13, UR11, URZ ;  /* 0x0000000b0d0672a5 */ /* 0x000fe4000f8e00ff */
[----:B------:R-:W-:Y:S02]  /*6b40*/  @!UP3 USEL UR8, UR14, UR4, !UP0 ;  /* 0x000000040e08b287 */ /* 0x000fe4000c000000 */
[----:B------:R-:W-:Y:S03]  /*6b50*/  @!UP3 UISETP.NE.AND UP0, UPT, UR10, 0x1, UPT ;  /* 0x000000010a00b88c */ /* 0x000fe6000bf05270 */
[----:B------:R-:W-:Y:S02]  /*6b60*/  @!UP3 UMOV UR6, UR7 ;  /* 0x000000070006bc82 */ /* 0x000fe40008000000 */
[----:B------:R-:W3:Y:S02]  /*6b70*/  @!UP3 LDCU UR4, c[0x0][0xb20] ;  /* 0x00016400ff04b7ac */ /* 0x000ee40008000800 */
[----:B---3--:R-:W-:Y:S04]  /*6b80*/  @!UP3 USHF.R.U32.HI UR6, URZ, UR4, UR6 ;  /* 0x00000004ff06b299 */ /* 0x008fe80008011606 */
[----:B------:R-:W-:Y:S04]  /*6b90*/  @!UP3 USEL UR6, UR13, UR6, !UP0 ;  /* 0x000000060d06b287 */ /* 0x000fe8000c000000 */
[----:B------:R-:W-:Y:S02]  /*6ba0*/  @!UP3 UIADD3 UR4, UPT, UPT, -UR8, UR6, URZ ;  /* 0x000000060804b290 */ /* 0x000fe4000fffe1ff */
[----:B------:R-:W-:Y:S02]  /*6bb0*/  @!UP3 UIADD3 UR6, UPT, UPT, UR8, -UR6, URZ ;  /* 0x800000060806b290 */ /* 0x000fe4000fffe0ff */
[----:B------:R-:W-:Y:S02]  /*6bc0*/  @!UP3 UIMAD UR14, UR4, UR5, UR14 ;  /* 0x00000005040eb2a4 */ /* 0x000fe4000f8e020e */
[----:B------:R-:W-:Y:S01]  /*6bd0*/  @!UP3 UIMAD UR13, UR6, UR10, UR13 ;  /* 0x0000000a060db2a4 */ /* 0x000fe2000f8e020d */
[----:B------:R-:W-:Y:S11]  /*6be0*/  BRA.U UP4, `(.L_x_137) ;  /* 0x0000000104107547 */ /* 0x000ff6000b800000 */
[----:B------:R-:W-:Y:S04]  /*6bf0*/  MOV R2, UR43 ;  /* 0x0000002b00027c02 */ /* 0x000fe80008000f00 */
[----:B------:R-:W-:Y:S04]  /*6c00*/  SHF.L.U32 R2, R2, 0x1f, RZ ;  /* 0x0000001f02027819 */ /* 0x000fe800000006ff */
[----:B------:R-:W3:Y:S02]  /*6c10*/  SYNCS.PHASECHK.TRANS64.TRYWAIT P1, [UR21+0x368], R2 ;  /* 0x00036802ff0075a7 */ /* 0x000ee40008021115 */
[----:B---3--:R-:W-:Y:S05]  /*6c20*/  @!P1 BRA `(.L_x_138) ;  /* 0x0000004c00709947 */ /* 0x008fea0003800000 */
.L_x_137:
[----:B------:R-:W-:Y:S05]  /*6c30*/  BRA.U !UP6, `(.L_x_139) ;  /* 0x000000010e387547 */ /* 0x000fea000b800000 */
[----:B------:R-:W-:Y:S01]  /*6c40*/  UPLOP3.LUT UP1, UPT, UPT, UPT, UP5, 0x80, 0x8 ;  /* 0x000000000008789c */ /* 0x000fe20003f2f050 */
[----:B--2---:R-:W-:Y:S01]  /*6c50*/  HFMA2 R0, -RZ, RZ, 0, 5.9604644775390625e-08 ;  /* 0x00000001ff007431 */ /* 0x004fe200000001ff */
[----:B------:R-:W2:Y:S01]  /*6c60*/  LDCU.64 UR8, c[0x0][0x358] ;  /* 0x00006b00ff0877ac */ /* 0x000ea20008000a00 */
[----:B------:R-:W-:Y:S03]  /*6c70*/  IMAD.MOV.U32 R76, RZ, RZ, 0x1 ;  /* 0x00000001ff4c7424 */ /* 0x000fe600078e00ff */
[----:B------:R-:W-:Y:S05]  /*6c80*/  PLOP3.LUT P1, PT, PT, PT, UP1, 0x80, 0x8 ;  /* 0x000000000008781c */ /* 0x000fea0003f2f018 */
[----:B------:R-:W3:Y:S01]  /*6c90*/  @UP1 LDCU.64 UR4, c[0x0][0x888] ;  /* 0x00011100ff0417ac */ /* 0x000ee20008000a00 */
[----:B------:R-:W-:Y:S07]  /*6ca0*/  @UP1 UIMAD UR6, UR36, UR32, URZ ;  /* 0x00000020240612a4 */ /* 0x000fee000f8e02ff */
[----:B------:R-:W-:Y:S01]  /*6cb0*/  @!P1 PRMT R76, R0, 0x7610, R76 ;  /* 0x00007610004c9816 */ /* 0x000fe2000000004c */
[----:B---3--:R-:W-:Y:S06]  /*6cc0*/  @UP1 UIMAD.WIDE UR4, UR6, 0x4, UR4 ;  /* 0x00000004060418a5 */ /* 0x008fec000f8e0204 */
[----:B-----5:R-:W-:Y:S01]  /*6cd0*/  IMAD.U32 R40, RZ, RZ, UR4 ;  /* 0x00000004ff287e24 */ /* 0x020fe2000f8e00ff */
[----:B------:R-:W-:Y:S04]  /*6ce0*/  MOV R41, UR5 ;  /* 0x0000000500297c02 */ /* 0x000fe80008000f00 */
[----:B------:R-:W3:Y:S01]  /*6cf0*/  @!UP1 LDCU UR4, c[0x0][0x880] ;  /* 0x00011000ff0497ac */ /* 0x000ee20008000800 */
[----:B--2---:R4:W5:Y:S02]  /*6d00*/  @P1 LDG.E R40, desc[UR8][R40.64] ;  /* 0x0000000828281981 */ /* 0x004964000c1e1900 */
[----:B---34-:R-:W-:Y:S07]  /*6d10*/  @!P1 IMAD.U32 R40, RZ, RZ, UR4 ;  /* 0x00000004ff289e24 */ /* 0x018fee000f8e00ff */
.L_x_139:
[----:B-----5:R-:W-:Y:S01]  /*6d20*/  @!P0 ISETP.EQ.AND P2, PT, R40, RZ, PT ;  /* 0x000000ff2800820c */ /* 0x020fe20003f42270 */
[----:B------:R-:W-:Y:S01]  /*6d30*/  @!UPT UIADD3 URZ, UPT, UPT, URZ, URZ, URZ ;  /* 0x000000fffffff290 */ /* 0x000fe2000fffe0ff */
[----:B------:R-:W-:Y:S11]  /*6d40*/  @!P0 BRA `(.L_x_140) ;  /* 0x0000000000148947 */ /* 0x000ff60003800000 */
[----:B------:R-:W-:Y:S02]  /*6d50*/  LOP3.LUT P0, RZ, R76, 0xff, RZ, 0xc0, !PT ;  /* 0x000000ff4cff7812 */ /* 0x000fe4000780c0ff */
[----:B------:R-:W-:Y:S04]  /*6d60*/  PLOP3.LUT P2, PT, PT, PT, UP1, 0x80, 0x8 ;  /* 0x000000000008781c */ /* 0x000fe80003f4f018 */
[----:B------:R-:W-:Y:S07]  /*6d70*/  PLOP3.LUT P2, PT, P2, PT, PT, 0x8, 0x80 ;  /* 0x000000000080781c */ /* 0x000fee000174e170 */
[----:B------:R-:W-:Y:S11]  /*6d80*/  @P0 ISETP.EQ.AND P2, PT, R40, RZ, PT ;  /* 0x000000ff2800020c */ /* 0x000ff60003f42270 */
[----:B------:R-:W-:Y:S02]  /*6d90*/  @!UPT UIADD3 URZ, UPT, UPT, URZ, URZ, URZ ;  /* 0x000000fffffff290 */ /* 0x000fe4000fffe0ff */
.L_x_140:
[----:B------:R-:W3:Y:S01]  /*6da0*/  SYNCS.PHASECHK.TRANS64.TRYWAIT P0, [UR21+0x350], R4 ;  /* 0x00035004ff0075a7 */ /* 0x000ee20008001115 */
[----:B------:R-:W-:Y:S04]  /*6db0*/  ELECT P1, URZ, PT ;  /* 0x0000000000ff782f */ /* 0x000fe80003820000 */
[----:B------:R-:W-:Y:S01]  /*6dc0*/  PLOP3.LUT P1, PT, P2, P1, PT, 0xf2, 0x2f ;  /* 0x00000000002f781c */ /* 0x000fe20001723e72 */
[----:B------:R-:W-:Y:S01]  /*6dd0*/  @!UPT UIADD3 URZ, UPT, UPT, URZ, URZ, URZ ;  /* 0x000000fffffff290 */ /* 0x000fe2000fffe0ff */
[----:B---3--:R-:W-:Y:S11]  /*6de0*/  @!P0 BRA `(.L_x_141) ;  /* 0x0000004c00188947 */ /* 0x008ff60003800000 */
.L_x_301:
[----:B--2---:R-:W-:Y:S01]  /*6df0*/  @!P1 IADD3 R2, P0, PT, R12, 0x580, RZ ;  /* 0x000005800c029810 */ /* 0x004fe20007f1e0ff */
[----:B------:R-:W-:Y:S01]  /*6e00*/  VOTEU.ALL UP0, P1 ;  /* 0x0000000000ff7886 */ /* 0x000fe20000800000 */
[----:B------:R-:W-:Y:S01]  /*6e10*/  UMOV UR6, 0x0 ;  /* 0x0000000000067882 */ /* 0x000fe20000000000 */
[----:B------:R-:W-:Y:S01]  /*6e20*/  UMOV UR7, 0x10000000 ;  /* 0x1000000000077882 */ /* 0x000fe20000000000 */
[----:B------:R-:W-:Y:S01]  /*6e30*/  @!P1 R2UR UR5, R2 ;  /* 0x00000000020592ca */ /* 0x000fe200000e0000 */
[----:B------:R-:W-:Y:S01]  /*6e40*/  @!P1 IMAD.X R0, RZ, RZ, R13, P0 ;  /* 0x000000ffff009224 */ /* 0x000fe200000e060d */
[----:B------:R-:W-:Y:S01]  /*6e50*/  @!UP0 UIADD3 UR24, UPT, UPT, UR21, 0x500, URZ ;  /* 0x0000050015188890 */ /* 0x000fe2000fffe0ff */
[----:B------:R-:W-:Y:S01]  /*6e60*/  VIADD R10, R10, 0x1 ;  /* 0x000000010a0a7836 */ /* 0x000fe20000000000 */
[----:B------:R-:W-:Y:S02]  /*6e70*/  @!UP0 UIADD3 UR10, UPT, UPT, UR26, 0x40, URZ ;  /* 0x000000401a0a8890 */ /* 0x000fe4000fffe0ff */
[----:B------:R-:W-:Y:S01]  /*6e80*/  @!P1 R2UR UR4, R0 ;  /* 0x00000000000492ca */ /* 0x000fe200000e0000 */
[----:B------:R-:W-:Y:S01]  /*6e90*/  @!UP0 UIADD3 UR8, UPT, UPT, UR21, 0xd00, URZ ;  /* 0x00000d0015088890 */ /* 0x000fe2000fffe0ff */
[----:B------:R-:W-:Y:S01]  /*6ea0*/  @!P1 IMAD.MOV.U32 R0, RZ, RZ, 0x1000 ;  /* 0x00001000ff009424 */ /* 0x000fe200078e00ff */
[----:B------:R-:W-:Y:S01]  /*6eb0*/  VOTEU.ALL UP0, P1 ;  /* 0x0000000000ff7886 */ /* 0x000fe20000800000 */
[----:B------:R-:W-:Y:S01]  /*6ec0*/  UMOV UR28, UR36 ;  /* 0x00000024001c7c82 */ /* 0x000fe20008000000 */
[----:B------:R-:W-:Y:S01]  /*6ed0*/  UMOV UR9, UR25 ;  /* 0x0000001900097c82 */ /* 0x000fe20008000000 */
[----:B------:R-:W-:Y:S01]  /*6ee0*/  UMOV UR11, UR27 ;  /* 0x0000001b000b7c82 */ /* 0x000fe20008000000 */
[----:B------:R-:W-:Y:S01]  /*6ef0*/  IMAD.U32 R6, RZ, RZ, UR5 ;  /* 0x00000005ff067e24 */ /* 0x000fe2000f8e00ff */
[----:B------:R-:W-:Y:S05]  /*6f00*/  UMOV UR12, UR36 ;  /* 0x00000024000c7c82 */ /* 0x000fea0008000000 */
[----:B------:R-:W-:Y:S01]  /*6f10*/  IMAD.U32 R7, RZ, RZ, UR4 ;  /* 0x00000004ff077e24 */ /* 0x000fe2000f8e00ff */
[----:B------:R-:W-:Y:S04]  /*6f20*/  @!P1 R2UR UR4, R6 ;  /* 0x00000000060492ca */ /* 0x000fe800000e0000 */
[----:B------:R-:W-:Y:S11]  /*6f30*/  @!P1 R2UR UR5, R7 ;  /* 0x00000000070592ca */ /* 0x000ff600000e0000 */
[----:B------:R-:W-:Y:S02]  /*6f40*/  @!UPT UIADD3 URZ, UPT, UPT, URZ, URZ, URZ ;  /* 0x000000fffffff290 */ /* 0x000fe4000fffe0ff */
[----:B------:R-:W-:Y:S01]  /*6f50*/  @!UP0 UTMALDG.3D [UR24], [UR4], desc[UR6] ;  /* 0x00000618040085b4 */ /* 0x000fe20008011000 */
[----:B------:R-:W-:Y:S05]  /*6f60*/  VOTEU.ALL UP0, P1 ;  /* 0x0000000000ff7886 */ /* 0x000fea0000800000 */
[----:B------:R2:W-:Y:S01]  /*6f70*/  @!UP0 UTMALDG.3D [UR8], [UR4], desc[UR6] ;  /* 0x00000608040085b4 */ /* 0x0005e20008011000 */
[----:B------:R3:W-:Y:S01]  /*6f80*/  @!P1 SYNCS.ARRIVE.TRANS64.RED.A0TR RZ, [UR21+0x340], R0 ;  /* 0x00034000ffff99a7 */ /* 0x0007e20008300415 */
[----:B--2---:R-:W-:Y:S09]  /*6f90*/  UPRMT UR4, UR46, 0x654, UR25 ;  /* 0x000006542e047896 */ /* 0x004ff20008000019 */
[----:B------:R-:W-:Y:S01]  /*6fa0*/  SYNCS.ARRIVE.TRANS64.RED.A1T0 RZ, [UR4], RZ ;  /* 0x000000ffffff79a7 */ /* 0x000fe20008100404 */
[----:B------:R-:W2:Y:S02]  /*6fb0*/  SYNCS.PHASECHK.TRANS64.TRYWAIT P0, [UR21+0x358], R4 ;  /* 0x00035804ff0075a7 */ /* 0x000ea40008001115 */
[----:B--23--:R-:W-:Y:S05]  /*6fc0*/  @!P0 BRA `(.L_x_142) ;  /* 0x0000004800b88947 */ /* 0x00cfea0003800000 */
.L_x_303:
[----:B------:R-:W-:Y:S01]  /*6fd0*/  UIADD3 UR30, UPT, UPT, UR14, UR63, URZ ;  /* 0x0000003f0e1e7290 */ /* 0x000fe2000fffe0ff */
[----:B------:R-:W-:Y:S01]  /*6fe0*/  @!P1 IADD3 R2, P0, PT, R12, 0x580, RZ ;  /* 0x000005800c029810 */ /* 0x000fe20007f1e0ff */
[----:B------:R-:W-:Y:S01]  /*6ff0*/  UPLOP3.LUT UP4, UPT, UPT, UPT, UPT, 0x80, 0x8 ;  /* 0x000000000008789c */ /* 0x000fe20003f8f070 */
[----:B------:R-:W-:Y:S01]  /*7000*/  R2UR UR24, R78 ;  /* 0x000000004e1872ca */ /* 0x000fe200000e0000 */
[----:B------:R-:W-:Y:S01]  /*7010*/  VOTEU.ALL UP0, P1 ;  /* 0x0000000000ff7886 */ /* 0x000fe20000800000 */
[----:B------:R-:W-:Y:S01]  /*7020*/  @!P1 R2UR UR5, R2 ;  /* 0x00000000020592ca */ /* 0x000fe200000e0000 */
[----:B--2---:R-:W-:Y:S01]  /*7030*/  @!P1 IMAD.X R0, RZ, RZ, R13, P0 ;  /* 0x000000ffff009224 */ /* 0x004fe200000e060d */
[----:B------:R-:W-:Y:S01]  /*7040*/  UMOV UR6, 0x0 ;  /* 0x0000000000067882 */ /* 0x000fe20000000000 */
[----:B------:R-:W-:Y:S01]  /*7050*/  UMOV UR7, 0x10000000 ;  /* 0x1000000000077882 */ /* 0x000fe20000000000 */
[----:B------:R-:W-:Y:S01]  /*7060*/  @!UP0 UIADD3 UR18, UPT, UPT, UR26, 0x20, URZ ;  /* 0x000000201a128890 */ /* 0x000fe2000fffe0ff */
[----:B------:R-:W-:Y:S01]  /*7070*/  ISETP.NE.AND P0, PT, R10, 0x2, PT ;  /* 0x000000020a00780c */ /* 0x000fe20003f05270 */
[----:B------:R-:W-:Y:S01]  /*7080*/  @!UP0 UIADD3 UR16, UPT, UPT, UR21, 0x1500, URZ ;  /* 0x0000150015108890 */ /* 0x000fe2000fffe0ff */
[----:B------:R-:W-:Y:S01]  /*7090*/  @!P1 R2UR UR4, R0 ;  /* 0x00000000000492ca */ /* 0x000fe200000e0000 */
[----:B------:R-:W-:Y:S01]  /*70a0*/  @!UP0 UIADD3 UR17, UPT, UPT, UR21, 0x348, URZ ;  /* 0x0000034815118890 */ /* 0x000fe2000fffe0ff */
[----:B------:R-:W-:Y:S01]  /*70b0*/  SEL R0, RZ, 0x1, P0 ;  /* 0x00000001ff007807 */ /* 0x000fe20000000000 */
[----:B------:R-:W-:Y:S01]  /*70c0*/  @!UP0 UIADD3 UR10, UPT, UPT, UR26, 0x60, URZ ;  /* 0x000000601a0a8890 */ /* 0x000fe2000fffe0ff */
[----:B------:R-:W-:Y:S01]  /*70d0*/  LOP3.LUT R11, R11, 0x1, RZ, 0x3c, !PT ;  /* 0x000000010b0b7812 */ /* 0x000fe200078e3cff */
[----:B------:R-:W-:Y:S01]  /*70e0*/  @!UP0 UIADD3 UR8, UPT, UPT, UR21, 0x1d00, URZ ;  /* 0x00001d0015088890 */ /* 0x000fe2000fffe0ff */
[----:B------:R-:W-:Y:S01]  /*70f0*/  IMAD.U32 R4, RZ, RZ, UR5 ;  /* 0x00000005ff047e24 */ /* 0x000fe2000f8e00ff */
[----:B------:R-:W-:Y:S01]  /*7100*/  VOTEU.ALL UP0, P1 ;  /* 0x0000000000ff7886 */ /* 0x000fe20000800000 */
[----:B------:R-:W-:Y:S01]  /*7110*/  UMOV UR19, UR27 ;  /* 0x0000001b00137c82 */ /* 0x000fe20008000000 */
[----:B------:R-:W-:Y:S01]  /*7120*/  UMOV UR20, UR36 ;  /* 0x0000002400147c82 */ /* 0x000fe20008000000 */
[----:B------:R-:W-:Y:S01]  /*7130*/  UMOV UR11, UR27 ;  /* 0x0000001b000b7c82 */ /* 0x000fe20008000000 */
[----:B------:R-:W-:Y:S01]  /*7140*/  UMOV UR12, UR36 ;  /* 0x00000024000c7c82 */ /* 0x000fe20008000000 */
[----:B------:R-:W-:Y:S01]  /*7150*/  UMOV UR9, UR17 ;  /* 0x0000001100097c82 */ /* 0x000fe20008000000 */
[----:B------:R-:W-:Y:S01]  /*7160*/  IMAD.U32 R5, RZ, RZ, UR4 ;  /* 0x00000004ff057e24 */ /* 0x000fe2000f8e00ff */
[----:B------:R-:W-:Y:S01]  /*7170*/  @!P1 R2UR UR4, R4 ;  /* 0x00000000040492ca */ /* 0x000fe200000e0000 */
[----:B------:R-:W-:Y:S01]  /*7180*/  UIADD3 UR31, UPT, UPT, UR13, UR24, URZ ;  /* 0x000000180d1f7290 */ /* 0x000fe2000fffe0ff */
[----:B------:R-:W-:Y:S01]  /*7190*/  LOP3.LUT R9, R9, R0, RZ, 0x3c, !PT ;  /* 0x0000000009097212 */ /* 0x000fe200078e3cff */
[----:B------:R-:W-:Y:S01]  /*71a0*/  UMOV UR36, UR29 ;  /* 0x0000001d00247c82 */ /* 0x000fe20008000000 */
[----:B------:R-:W-:Y:S02]  /*71b0*/  @!P1 R2UR UR5, R5 ;  /* 0x00000000050592ca */ /* 0x000fe400000e0000 */
[----:B------:R-:W-:Y:S11]  /*71c0*/  SEL R10, R10, RZ, P0 ;  /* 0x000000ff0a0a7207 */ /* 0x000ff60000000000 */
[----:B------:R2:W-:Y:S01]  /*71d0*/  @!UP0 UTMALDG.3D [UR16], [UR4], desc[UR6] ;  /* 0x00000610040085b4 */ /* 0x0005e20008011000 */
[----:B------:R-:W-:Y:S05]  /*71e0*/  VOTEU.ALL UP0, P1 ;  /* 0x0000000000ff7886 */ /* 0x000fea0000800000 */
[----:B------:R2:W-:Y:S01]  /*71f0*/  @!UP0 UTMALDG.3D [UR8], [UR4], desc[UR6] ;  /* 0x00000608040085b4 */ /* 0x0005e20008011000 */
[----:B------:R2:W-:Y:S01]  /*7200*/  @!P1 SYNCS.ARRIVE.TRANS64.RED.A0TR RZ, [UR21+0x348], R3 ;  /* 0x00034803ffff99a7 */ /* 0x0005e20008300415 */
[----:B------:R-:W-:Y:S01]  /*7210*/  SYNCS.ARRIVE.TRANS64.RED.A1T0 RZ, [UR37], RZ ;  /* 0x000000ffffff79a7 */ /* 0x000fe20008100425 */
[----:B------:R-:W-:Y:S05]  /*7220*/  BRA.U UP2, `(.L_x_143) ;  /* 0xfffffff102d87547 */ /* 0x000fea000b83ffff */
[----:B------:R-:W-:-:S04]  /*7230*/  SHF.L.U32 R2, R11, 0x1f, RZ ;  /* 0x0000001f0b027819 */ /* 0x000fc800000006ff */
[----:B------:R-:W3:Y:S02]  /*7240*/  SYNCS.PHASECHK.TRANS64.TRYWAIT P0, [UR21+0x350], R2 ;  /* 0x00035002ff0075a7 */ /* 0x000ee40008001115 */
[----:B---3--:R-:W-:Y:S05]  /*7250*/  @!P0 BRA `(.L_x_144) ;  /* 0x00000048002c8947 */ /* 0x008fea0003800000 */
.L_x_305:
[----:B---3--:R-:W-:-:S07]  /*7260*/  MOV R0, UR21 ;  /* 0x0000001500007c02 */ /* 0x008fce0008000f00 */
.L_x_145:
[----:B---3--:R-:W-:-:S04]  /*7270*/  SHF.L.U32 R2, R11, 0x1f, RZ ;  /* 0x0000001f0b027819 */ /* 0x008fc800000006ff */
[----:B------:R3:W4:Y:S03]  /*7280*/  SYNCS.PHASECHK.TRANS64.TRYWAIT P0, [R0+URZ+0x358], R2 ;  /* 0x00035802000075a7 */ /* 0x00072600080011ff */
[----:B----4-:R-:W-:Y:S05]  /*7290*/  @!P0 NANOSLEEP.SYNCS 0x989680 ;  /* 0x009896800000895d */ /* 0x010fea0003900000 */
[----:B------:R-:W4:Y:S02]  /*72a0*/  @!P0 SYNCS.PHASECHK.TRANS64 P0, [R0+URZ+0x358], R2 ;  /* 0x00035802000085a7 */ /* 0x000f2400080010ff */
[----:B-12-4-:R-:W-:Y:S05]  /*72b0*/  @P0 EXIT ;  /* 0x000000000000094d */ /* 0x016fea0003800000 */
[----:B------:R-:W-:Y:S05]  /*72c0*/  BRA `(.L_x_145) ;  /* 0xfffffffc00e87947 */ /* 0x000fea000383ffff */
.L_x_134:
[----:B------:R-:W-:-:S06]  /*72d0*/  UISETP.GE.AND UP0, UPT, UR18, 0x4, UPT ;  /* 0x000000041200788c */ /* 0x000fcc000bf06270 */
[----:B------:R-:W-:-:S13]  /*72e0*/  PLOP3.LUT P0, PT, PT, PT, UP0, 0x80, 0x8 ;  /* 0x000000000008781c */ /* 0x000fda0003f0f008 */
[----:B-1----:R-:W-:Y:S05]  /*72f0*/  @!P0 EXIT ;  /* 0x000000000000894d */ /* 0x002fea0003800000 */
[----:B------:R-:W-:Y:S01]  /*7300*/  BAR.SYNC.DEFER_BLOCKING 0x6, 0xa0 ;  /* 0x0182800000007b1d */ /* 0x000fe20000010000 */
[----:B------:R-:W-:Y:S01]  /*7310*/  IMAD.SHL.U32 R75, R87, 0x20, RZ ;  /* 0x00000020574b7824 */ /* 0x000fe200078e00ff */
[----:B------:R-:W-:Y:S01]  /*7320*/  CS2R R84, SRZ ;  /* 0x0000000000547805 */ /* 0x000fe2000001ff00 */
[----:B------:R-:W-:Y:S01]  /*7330*/  IMAD.SHL.U32 R5, R77, 0x200000, RZ ;  /* 0x002000004d057824 */ /* 0x000fe200078e00ff */
[----:B------:R-:W-:Y:S01]  /*7340*/  CS2R R82, SRZ ;  /* 0x0000000000527805 */ /* 0x000fe2000001ff00 */
[C---:B------:R-:W-:Y:S01]  /*7350*/  IMAD.U32 R37, R87.reuse, 0x10000, RZ ;  /* 0x0001000057257824 */ /* 0x040fe200078e00ff */
[----:B------:R-:W-:Y:S02]  /*7360*/  UMOV UR44, 0x400 ;  /* 0x00000400002c7882 */ /* 0x000fe40000000000 */
[----:B------:R-:W1:Y:S01]  /*7370*/  LDC.64 R72, c[0x0][0x8b0] ;  /* 0x00022c00ff487b82 */ /* 0x000e620000000a00 */
[----:B------:R-:W-:Y:S01]  /*7380*/  ULEA UR44, UR46, UR44, 0x18 ;  /* 0x0000002c2e2c7291 */ /* 0x000fe2000f8ec0ff */
[----:B------:R-:W-:Y:S01]  /*7390*/  IMAD.SHL.U32 R4, R87, 0x4, RZ ;  /* 0x0000000457047824 */ /* 0x000fe200078e00ff */
[----:B------:R-:W-:Y:S01]  /*73a0*/  LOP3.LUT R7, R75, 0x80, RZ, 0xc0, !PT ;  /* 0x000000804b077812 */ /* 0x000fe200078ec0ff */
[----:B------:R-:W-:Y:S01]  /*73b0*/  IMAD.SHL.U32 R6, R77, 0x400, RZ ;  /* 0x000004004d067824 */ /* 0x000fe200078e00ff */
[----:B------:R-:W-:Y:S01]  /*73c0*/  LOP3.LUT R74, R75, 0xb60, RZ, 0xc0, !PT ;  /* 0x00000b604b4a7812 */ /* 0x000fe200078ec0ff */
[----:B------:R-:W-:Y:S01]  /*73d0*/  UIADD3 UR4, UPT, UPT, UR44, 0x2500, URZ ;  /* 0x000025002c047890 */ /* 0x000fe2000fffe0ff */
[----:B------:R-:W-:Y:S01]  /*73e0*/  LOP3.LUT R5, R5, 0x200000, RZ, 0xc0, !PT ;  /* 0x0020000005057812 */ /* 0x000fe200078ec0ff */
[----:B------:R-:W2:Y:S01]  /*73f0*/  LDC.64 R70, c[0x0][0x8a8] ;  /* 0x00022a00ff467b82 */ /* 0x000ea20000000a00 */
[----:B------:R-:W-:Y:S01]  /*7400*/  LOP3.LUT R4, R7, 0x10, R4, 0xf8, !PT ;  /* 0x0000001007047812 */ /* 0x000fe200078ef804 */
[----:B------:R-:W-:Y:S01]  /*7410*/  IMAD.MOV.U32 R36, RZ, RZ, RZ ;  /* 0x000000ffff247224 */ /* 0x000fe200078e00ff */
[----:B------:R-:W-:Y:S01]  /*7420*/  LOP3.LUT R74, R74, 0x400, R6, 0xf8, !PT ;  /* 0x000004004a4a7812 */ /* 0x000fe200078ef806 */
[----:B------:R-:W-:Y:S01]  /*7430*/  IMAD.MOV.U32 R81, RZ, RZ, RZ ;  /* 0x000000ffff517224 */ /* 0x000fe200078e00ff */
[----:B------:R-:W-:Y:S01]  /*7440*/  LOP3.LUT R37, R5, 0x400000, R37, 0xf8, !PT ;  /* 0x0040000005257812 */ /* 0x000fe200078ef825 */
[----:B------:R-:W-:Y:S01]  /*7450*/  IMAD.U32 R86, RZ, RZ, UR4 ;  /* 0x00000004ff567e24 */ /* 0x000fe2000f8e00ff */
[----:B------:R-:W-:Y:S01]  /*7460*/  LOP3.LUT P0, RZ, R75, 0x80, RZ, 0xc0, !PT ;  /* 0x000000804bff7812 */ /* 0x000fe2000780c0ff */
[----:B------:R-:W3:Y:S01]  /*7470*/  LDCU UR58, c[0x0][0x370] ;  /* 0x00006e00ff3a77ac */ /* 0x000ee20008000800 */
[----:B------:R-:W4:Y:S01]  /*7480*/  LDS R0, [UR44+0x420] ;  /* 0x0004202cff007984 */ /* 0x000f220008000800 */
[----:B------:R-:W-:-:S02]  /*7490*/  LOP3.LUT R74, R74, R4, RZ, 0xfc, !PT ;  /* 0x000000044a4a7212 */ /* 0x000fc400078efcff */
[----:B------:R-:W-:Y:S01]  /*74a0*/  P2R R4, PR, RZ, 0x1 ;  /* 0x00000001ff047803 */ /* 0x000fe20000000000 */
[----:B------:R-:W1:Y:S01]  /*74b0*/  LDCU UR43, c[0x0][0xb0c] ;  /* 0x00016180ff2b77ac */ /* 0x000e620008000800 */
[----:B------:R-:W-:Y:S01]  /*74c0*/  LOP3.LUT R87, R87, 0x60, RZ, 0xc0, !PT ;  /* 0x0000006057577812 */ /* 0x000fe200078ec0ff */
[----:B------:R-:W1:Y:S01]  /*74d0*/  LDCU UR39, c[0x0][0xb30] ;  /* 0x00016600ff2777ac */ /* 0x000e620008000800 */
[----:B------:R-:W1:Y:S01]  /*74e0*/  LDCU.64 UR56, c[0x0][0x888] ;  /* 0x00011100ff3877ac */ /* 0x000e620008000a00 */
[----:B------:R-:W1:Y:S01]  /*74f0*/  LDCU.64 UR40, c[0x0][0xb28] ;  /* 0x00016500ff2877ac */ /* 0x000e620008000a00 */
[----:B------:R-:W1:Y:S01]  /*7500*/  LDCU.64 UR60, c[0x0][0x890] ;  /* 0x00011200ff3c77ac */ /* 0x000e620008000a00 */
[----:B------:R-:W1:Y:S01]  /*7510*/  LDCU.128 UR52, c[0x0][0xb10] ;  /* 0x00016200ff3477ac */ /* 0x000e620008000c00 */
[----:B------:R-:W1:Y:S01]  /*7520*/  LDCU UR47, c[0x0][0x374] ;  /* 0x00006e80ff2f77ac */ /* 0x000e620008000800 */
[----:B------:R-:W-:Y:S01]  /*7530*/  UIADD3 UR62, UPT, UPT, UR44, 0x500, URZ ;  /* 0x000005002c3e7890 */ /* 0x000fe2000fffe0ff */
[----:B-1234-:R-:W-:-:S11]  /*7540*/  IMAD.IADD R37, R0, 0x1, R37 ;  /* 0x0000000100257824 */ /* 0x01efd600078e0225 */
.L_x_171:
[C---:B------:R-:W-:Y:S02]  /*7550*/  LEA R3, R81.reuse, UR44, 0x3 ;  /* 0x0000002c51037c11 */ /* 0x040fe4000f8e18ff */
[----:B------:R-:W-:Y:S02]  /*7560*/  SHF.L.U32 R0, R84, 0x1f, RZ ;  /* 0x0000001f54007819 */ /* 0x000fe400000006ff */
[----:B------:R-:W-:Y:S02]  /*7570*/  LEA R4, R81, UR44, 0x4 ;  /* 0x0000002c51047c11 */ /* 0x000fe4000f8e20ff */
[----:B-1----:R-:W1:Y:S02]  /*7580*/  SYNCS.PHASECHK.TRANS64.TRYWAIT P0, [R3+URZ+0x370], R0 ;  /* 0x00037000030075a7 */ /* 0x002e6400080011ff */
[----:B-1----:R-:W-:Y:S05]  /*7590*/  @!P0 BRA `(.L_x_146) ;  /* 0x0000004400748947 */ /* 0x002fea0003800000 */
.L_x_306:
        /* <DEDUP_REMOVED lines=8> */
[----:B--2---:R-:W-:Y:S11]  /*7620*/  LOP3.LUT P0, RZ, R6, 0x1, RZ, 0xc0, !PT ;  /* 0x0000000106ff7812 */ /* 0x004ff6000780c0ff */
[----:B------:R-:W-:Y:S02]  /*7630*/  @!UPT UIADD3 URZ, UPT, UPT, URZ, URZ, URZ ;  /* 0x000000fffffff290 */ /* 0x000fe4000fffe0ff */
[----:B---3--:R-:W-:Y:S01]  /*7640*/  VOTEU.ANY UP1, P0 ;  /* 0x0000000000ff7886 */ /* 0x008fe20000020100 */
[----:B------:R-:W-:Y:S01]  /*7650*/  PLOP3.LUT P0, PT, PT, PT, UP1, 0x80, 0x8 ;  /* 0x000000000008781c */ /* 0x000fe20003f0f018 */
[----:B------:R-:W-:Y:S11]  /*7660*/  UP2UR UR45, UPR, URZ, 0x2 ;  /* 0x00000002ff2d7883 */ /* 0x000ff60008000000 */
[----:B------:R-:W-:Y:S01]  /*7670*/  @!UPT UIADD3 URZ, UPT, UPT, URZ, URZ, URZ ;  /* 0x000000fffffff290 */ /* 0x000fe2000fffe0ff */
[----:B-1----:R-:W-:Y:S02]  /*7680*/  @P0 SHF.R.U32.HI R0, RZ, 0x10, R5 ;  /* 0x00000010ff000819 */ /* 0x002fe40000011605 */
        /* <DEDUP_REMOVED lines=12> */
[----:B------:R-:W2:Y:S01]  /*7750*/  LDCU UR12, c[0x0][0xb20] ;  /* 0x00016400ff0c77ac */ /* 0x000ea20008000800 */
[----:B------:R-:W-:Y:S02]  /*7760*/  UIMAD.WIDE.U32 UR4, UR47, UR55, URZ ;  /* 0x000000372f0472a5 */ /* 0x000fe4000f8e00ff */
[----:B------:R-:W-:Y:S02]  /*7770*/  UIMAD.WIDE.U32 UR6, UR58, UR52, URZ ;  /* 0x000000343a0672a5 */ /* 0x000fe4000f8e00ff */
[----:B------:R-:W-:Y:S02]  /*7780*/  UISETP.NE.AND UP0, UPT, UR54, 0x1, UPT ;  /* 0x000000013600788c */ /* 0x000fe4000bf05270 */
[----:B------:R-:W-:Y:S02]  /*7790*/  UIMAD.WIDE.U32 UR8, UR37, UR55, URZ ;  /* 0x00000037250872a5 */ /* 0x000fe4000f8e00ff */
[----:B------:R-:W-:Y:S02]  /*77a0*/  UIMAD.WIDE.U32 UR10, UR38, UR52, URZ ;  /* 0x00000034260a72a5 */ /* 0x000fe4000f8e00ff */
[----:B------:R-:W-:Y:S02]  /*77b0*/  UISETP.NE.AND UP1, UPT, UR43, 0x1, UPT ;  /* 0x000000012b00788c */ /* 0x000fe4000bf25270 */
[----:B------:R-:W-:Y:S01]  /*77c0*/  UISETP.NE.AND UP2, UPT, UR42, 0x1, UPT ;  /* 0x000000012a00788c */ /* 0x000fe2000bf45270 */
[----:B------:R-:W-:Y:S02]  /*77d0*/  UMOV UR4, UR5 ;  /* 0x0000000500047c82 */ /* 0x000fe40008000000 */
[----:B--2---:R-:W-:Y:S03]  /*77e0*/  USHF.R.U32.HI UR5, URZ, UR12, UR4 ;  /* 0x0000000cff057299 */ /* 0x004fe60008011604 */
[----:B------:R-:W-:Y:S02]  /*77f0*/  UMOV UR4, UR7 ;  /* 0x0000000700047c82 */ /* 0x000fe40008000000 */
[----:B------:R-:W-:Y:S02]  /*7800*/  USHF.R.U32.HI UR7, URZ, UR53, UR4 ;  /* 0x00000035ff077299 */ /* 0x000fe40008011604 */
[----:B------:R-:W-:Y:S02]  /*7810*/  USEL UR4, UR47, UR5, !UP0 ;  /* 0x000000052f047287 */ /* 0x000fe4000c000000 */
[----:B------:R-:W-:Y:S01]  /*7820*/  USEL UR7, UR58, UR7, !UP1 ;  /* 0x000000073a077287 */ /* 0x000fe2000c800000 */
[----:B------:R-:W-:Y:S01]  /*7830*/  UMOV UR5, UR9 ;  /* 0x0000000900057c82 */ /* 0x000fe20008000000 */
[----:B------:R-:W-:Y:S02]  /*7840*/  UIMAD.WIDE.U32 UR8, UR4, UR40, URZ ;  /* 0x00000028040872a5 */ /* 0x000fe4000f8e00ff */
[----:B------:R-:W-:Y:S03]  /*7850*/  USHF.R.U32.HI UR6, URZ, UR12, UR5 ;  /* 0x0000000cff067299 */ /* 0x000fe60008011605 */
[----:B------:R-:W-:Y:S01]  /*7860*/  UMOV UR5, UR11 ;  /* 0x0000000b00057c82 */ /* 0x000fe20008000000 */
[----:B------:R-:W-:Y:S02]  /*7870*/  UIMAD.WIDE.U32 UR10, UR7, UR40, URZ ;  /* 0x00000028070a72a5 */ /* 0x000fe4000f8e00ff */
[----:B------:R-:W-:Y:S02]  /*7880*/  USHF.R.U32.HI UR12, URZ, UR53, UR5 ;  /* 0x00000035ff0c7299 */ /* 0x000fe40008011605 */
[----:B------:R-:W-:Y:S01]  /*7890*/  USEL UR6, UR37, UR6, !UP0 ;  /* 0x0000000625067287 */ /* 0x000fe2000c000000 */
[----:B------:R-:W-:Y:S02]  /*78a0*/  UMOV UR5, UR9 ;  /* 0x0000000900057c82 */ /* 0x000fe40008000000 */
[----:B------:R-:W-:Y:S01]  /*78b0*/  UMOV UR10, UR11 ;  /* 0x0000000b000a7c82 */ /* 0x000fe20008000000 */
[----:B------:R-:W-:Y:S02]  /*78c0*/  @UP2 USHF.R.U32.HI UR4, URZ, UR41, UR5 ;  /* 0x00000029ff042299 */ /* 0x000fe40008011605 */
[----:B------:R-:W-:Y:S02]  /*78d0*/  @UP2 USHF.R.U32.HI UR7, URZ, UR41, UR10 ;  /* 0x00000029ff072299 */ /* 0x000fe4000801160a */
[----:B------:R-:W-:Y:S02]  /*78e0*/  UIMAD UR4, UR42, UR4, URZ ;  /* 0x000000042a0472a4 */ /* 0x000fe4000f8e02ff */
[----:B------:R-:W-:Y:S02]  /*78f0*/  UIMAD.WIDE.U32 UR10, UR6, UR40, URZ ;  /* 0x00000028060a72a5 */ /* 0x000fe4000f8e00ff */
[----:B------:R-:W-:Y:S02]  /*7900*/  USEL UR5, UR38, UR12, !UP1 ;  /* 0x0000000c26057287 */ /* 0x000fe4000c800000 */
[----:B------:R-:W-:Y:S02]  /*7910*/  UIMAD UR8, UR42, UR7, URZ ;  /* 0x000000072a0872a4 */ /* 0x000fe4000f8e02ff */
[----:B------:R-:W-:Y:S03]  /*7920*/  UISETP.GE.AND UP0, UPT, UR6, UR4, UPT ;  /* 0x000000040600728c */ /* 0x000fe6000bf06270 */
[----:B------:R-:W-:Y:S01]  /*7930*/  UMOV UR4, UR11 ;  /* 0x0000000b00047c82 */ /* 0x000fe20008000000 */
[----:B------:R-:W-:Y:S02]  /*7940*/  UISETP.GE.OR UP0, UPT, UR5, UR8, UP0 ;  /* 0x000000080500728c */ /* 0x000fe40008706670 */
[----:B------:R-:W-:Y:S02]  /*7950*/  USHF.R.U32.HI UR4, URZ, UR41, UR4 ;  /* 0x00000029ff047299 */ /* 0x000fe40008011604 */
[----:B------:R-:W-:Y:S02]  /*7960*/  UIMAD.WIDE.U32 UR8, UR5, UR40, URZ ;  /* 0x00000028050872a5 */ /* 0x000fe4000f8e00ff */
[----:B------:R-:W-:Y:S02]  /*7970*/  USEL UR11, UR6, UR4, !UP2 ;  /* 0x00000004060b7287 */ /* 0x000fe4000d000000 */
[----:B------:R-:W-:Y:S02]  /*7980*/  UIADD3 UR8, UPT, UPT, -UR5, URZ, URZ ;  /* 0x000000ff05087290 */ /* 0x000fe4000fffe1ff */
[----:B------:R-:W-:Y:S01]  /*7990*/  UIADD3 UR10, UPT, UPT, -UR11, URZ, URZ ;  /* 0x000000ff0b0a7290 */ /* 0x000fe2000fffe1ff */
[----:B------:R-:W-:Y:S01]  /*79a0*/  @!UP0 UMOV UR4, UR9 ;  /* 0x0000000900048c82 */ /* 0x000fe20008000000 */
[----:B------:R-:W-:Y:S02]  /*79b0*/  UIADD3 UR9, UPT, UPT, -UR6, URZ, URZ ;  /* 0x000000ff06097290 */ /* 0x000fe4000fffe1ff */
[----:B------:R-:W-:Y:S02]  /*79c0*/  @!UP0 USHF.R.U32.HI UR4, URZ, UR41, UR4 ;  /* 0x00000029ff048299 */ /* 0x000fe40008011604 */
[----:B------:R-:W-:Y:S02]  /*79d0*/  UIMAD UR10, UR42, UR10, UR6 ;  /* 0x0000000a2a0a72a4 */ /* 0x000fe4000f8e0206 */
[----:B------:R-:W-:Y:S04]  /*79e0*/  @!UP0 USEL UR4, UR5, UR4, !UP2 ;  /* 0x0000000405048287 */ /* 0x000fe8000d000000 */
[----:B------:R-:W-:Y:S02]  /*79f0*/  @!UP0 UIMAD UR10, UR7, UR10, UR4 ;  /* 0x0000000a070a82a4 */ /* 0x000fe4000f8e0204 */
[----:B------:R-:W-:Y:S02]  /*7a00*/  @!UP0 UIADD3 UR11, UPT, UPT, UR11, -UR4, URZ ;  /* 0x800000040b0b8290 */ /* 0x000fe4000fffe0ff */
[----:B------:R-:W-:Y:S02]  /*7a10*/  UIMAD UR7, UR43, UR8, UR38 ;  /* 0x000000082b0772a4 */ /* 0x000fe4000f8e0226 */
[----:B------:R-:W-:Y:S02]  /*7a20*/  @!UP0 UIMAD UR6, UR11, UR42, UR5 ;  /* 0x0000002a0b0682a4 */ /* 0x000fe4000f8e0205 */
[----:B------:R-:W-:Y:S01]  /*7a30*/  UIMAD UR4, UR54, UR9, UR37 ;  /* 0x00000009360472a4 */ /* 0x000fe2000f8e0225 */
[----:B------:R-:W-:Y:S02]  /*7a40*/  @!UP0 UMOV UR5, UR10 ;  /* 0x0000000a00058c82 */ /* 0x000fe40008000000 */
[----:B------:R-:W-:Y:S02]  /*7a50*/  UIMAD UR38, UR5, UR43, UR7 ;  /* 0x0000002b052672a4 */ /* 0x000fe4000f8e0207 */
[----:B------:R-:W-:Y:S11]  /*7a60*/  UIMAD UR37, UR6, UR54, UR4 ;  /* 0x00000036062572a4 */ /* 0x000ff6000f8e0204 */
[----:B------:R-:W-:Y:S01]  /*7a70*/  @!UPT UIADD3 URZ, UPT, UPT, URZ, URZ, URZ ;  /* 0x000000fffffff290 */ /* 0x000fe2000fffe0ff */
.L_x_147:
[----:B------:R-:W-:Y:S01]  /*7a80*/  UISETP.NE.AND UP0, UPT, UR39, 0x1, UPT ;  /* 0x000000012700788c */ /* 0x000fe2000bf05270 */
[----:B------:R-:W-:Y:S01]  /*7a90*/  IADD3 R81, PT, PT, R81, 0x1, RZ ;  /* 0x0000000151517810 */ /* 0x000fe20007ffe0ff */
[----:B------:R-:W-:Y:S02]  /*7aa0*/  USHF.L.U32 UR50, UR30, 0x6, URZ ;  /* 0x000000061e327899 */ /* 0x000fe400080006ff */
[----:B------:R-:W-:Y:S07]  /*7ab0*/  USHF.L.U32 UR49, UR31, 0x7, URZ ;  /* 0x000000071f317899 */ /* 0x000fee00080006ff */
[----:B------:R-:W2:Y:S01]  /*7ac0*/  @!UP0 LDCU.128 UR12, c[0x0][0xb10] ;  /* 0x00016200ff0c87ac */ /* 0x000ea20008000c00 */
[----:B------:R-:W3:Y:S01]  /*7ad0*/  @!UP0 LDCU UR5, c[0x0][0xb0c] ;  /* 0x00016180ff0587ac */ /* 0x000ee20008000800 */
[----:B------:R-:W4:Y:S01]  /*7ae0*/  @!UP0 LDCU UR10, c[0x0][0xb20] ;  /* 0x00016400ff0a87ac */ /* 0x000f220008000800 */
[----:B--2---:R-:W-:Y:S02]  /*7af0*/  UIMAD.WIDE.U32 UR8, UR38, UR12, URZ ;  /* 0x0000000c260872a5 */ /* 0x004fe4000f8e00ff */
[----:B------:R-:W-:Y:S02]  /*7b00*/  UIMAD.WIDE.U32 UR6, UR37, UR15, URZ ;  /* 0x0000000f250672a5 */ /* 0x000fe4000f8e00ff */
[----:B------:R-:W-:Y:S03]  /*7b10*/  @!UP0 UISETP.NE.AND UP1, UPT, UR14, 0x1, UPT ;  /* 0x000000010e00888c */ /* 0x000fe6000bf25270 */
[----:B------:R-:W-:Y:S01]  /*7b20*/  @!UP0 UMOV UR4, UR9 ;  /* 0x0000000900048c82 */ /* 0x000fe20008000000 */
[----:B---3--:R-:W-:Y:S02]  /*7b30*/  @!UP0 UISETP.NE.AND UP2, UPT, UR5, 0x1, UPT ;  /* 0x000000010500888c */ /* 0x008fe4000bf45270 */
[----:B------:R-:W-:Y:S01]  /*7b40*/  @!UP0 USHF.R.U32.HI UR4, URZ, UR13, UR4 ;  /* 0x0000000dff048299 */ /* 0x000fe20008011604 */
[----:B------:R-:W-:Y:S02]  /*7b50*/  @!UP0 UMOV UR6, UR7 ;  /* 0x0000000700068c82 */ /* 0x000fe40008000000 */
[----:B----4-:R-:W-:Y:S02]  /*7b60*/  @!UP0 USHF.R.U32.HI UR6, URZ, UR10, UR6 ;  /* 0x0000000aff068299 */ /* 0x010fe40008011606 */
[----:B------:R-:W-:Y:S02]  /*7b70*/  @!UP0 USEL UR7, UR38, UR4, !UP2 ;  /* 0x0000000426078287 */ /* 0x000fe4000d000000 */
[----:B------:R-:W-:Y:S04]  /*7b80*/  @!UP0 USEL UR6, UR37, UR6, !UP1 ;  /* 0x0000000625068287 */ /* 0x000fe8000c800000 */
[----:B------:R-:W-:Y:S02]  /*7b90*/  @!UP0 UIADD3 UR4, UPT, UPT, -UR7, UR6, URZ ;  /* 0x0000000607048290 */ /* 0x000fe4000fffe1ff */
[----:B------:R-:W-:Y:S02]  /*7ba0*/  @!UP0 UIADD3 UR6, UPT, UPT, UR7, -UR6, URZ ;  /* 0x8000000607068290 */ /* 0x000fe4000fffe0ff */
[----:B------:R-:W-:Y:S02]  /*7bb0*/  @!UP0 UIMAD UR38, UR4, UR5, UR38 ;  /* 0x00000005042682a4 */ /* 0x000fe4000f8e0226 */
[----:B------:R-:W-:Y:S02]  /*7bc0*/  @!UP0 UIMAD UR37, UR6, UR14, UR37 ;  /* 0x0000000e062582a4 */ /* 0x000fe4000f8e0225 */
[----:B------:R-:W-:Y:S09]  /*7bd0*/  ULOP3.LUT UP0, URZ, UR62, 0x90, URZ, 0xc0, !UPT ;  /* 0x000000903eff7892 */ /* 0x000ff2000f80c0ff */
[----:B------:R-:W-:Y:S05]  /*7be0*/  BRA.U !UP0, `(.L_x_148) ;  /* 0x0000000108407547 */ /* 0x000fea000b800000 */
[----:B------:R-:W2:Y:S01]  /*7bf0*/  LDCU.64 UR8, c[0x4][0x80] ;  /* 0x01001000ff0877ac */ /* 0x000ea20008000a00 */
[----:B------:R-:W-:Y:S01]  /*7c00*/  MOV R3, 0x0 ;  /* 0x0000000000037802 */ /* 0x000fe20000000f00 */
[----:B------:R-:W-:Y:S02]  /*7c10*/  HFMA2 R12, -RZ, RZ, 0, 5.9604644775390625e-08 ;  /* 0x00000001ff0c7431 */ /* 0x000fe400000001ff */
[----:B------:R-:W-:Y:S02]  /*7c20*/  IMAD.MOV.U32 R8, RZ, RZ, 0x70 ;  /* 0x00000070ff087424 */ /* 0x000fe400078e00ff */
[----:B------:R-:W-:Y:S01]  /*7c30*/  IMAD.MOV.U32 R13, RZ, RZ, RZ ;  /* 0x000000ffff0d7224 */ /* 0x000fe200078e00ff */
[----:B------:R-:W3:Y:S01]  /*7c40*/  LDCU.64 UR6, c[0x4][0x88] ;  /* 0x01001100ff0677ac */ /* 0x000ee20008000a00 */
[----:B------:R-:W4:Y:S01]  /*7c50*/  LDC.64 R2, c[0x4][R3] ;  /* 0x0100000003027b82 */ /* 0x000f220000000a00 */
[----:B------:R-:W1:Y:S01]  /*7c60*/  LDCU.64 UR4, c[0x4][0x8] ;  /* 0x01000100ff0477ac */ /* 0x000e620008000a00 */
[----:B--2---:R-:W-:Y:S01]  /*7c70*/  MOV R5, UR9 ;  /* 0x0000000900057c02 */ /* 0x004fe20008000f00 */
[----:B------:R-:W-:Y:S01]  /*7c80*/  IMAD.U32 R4, RZ, RZ, UR8 ;  /* 0x00000008ff047e24 */ /* 0x000fe2000f8e00ff */
[----:B---3--:R-:W-:Y:S01]  /*7c90*/  MOV R7, UR7 ;  /* 0x0000000700077c02 */ /* 0x008fe20008000f00 */
[----:B------:R-:W-:Y:S01]  /*7ca0*/  IMAD.U32 R6, RZ, RZ, UR6 ;  /* 0x00000006ff067e24 */ /* 0x000fe2000f8e00ff */
[----:B-1----:R-:W-:Y:S01]  /*7cb0*/  MOV R11, UR5 ;  /* 0x00000005000b7c02 */ /* 0x002fe20008000f00 */
[----:B------:R-:W-:Y:S02]  /*7cc0*/  IMAD.U32 R10, RZ, RZ, UR4 ;  /* 0x00000004ff0a7e24 */ /* 0x000fe4000f8e00ff */
[----:B------:R-:W-:Y:S07]  /*7cd0*/  LEPC R20, `(.L_x_148) ;  /* 0x000000001014794e */ /* 0x000fee0000000000 */
[----:B----45:R-:W-:Y:S05]  /*7ce0*/  CALL.ABS.NOINC R2 ;  /* 0x0000000002007343 */ /* 0x030fea0003c00000 */
.L_x_148:
[----:B------:R-:W-:Y:S01]  /*7cf0*/  LOP3.LUT P0, RZ, R86, 0x90, RZ, 0xc0, !PT ;  /* 0x0000009056ff7812 */ /* 0x000fe2000780c0ff */
[----:B------:R-:W-:Y:S11]  /*7d00*/  BSSY.RECONVERGENT B6, `(.L_x_149) ;  /* 0x0000013000067945 */ /* 0x000ff60003800200 */
[----:B------:R-:W-:Y:S01]  /*7d10*/  @!UPT UIADD3 URZ, UPT, UPT, URZ, URZ, URZ ;  /* 0x000000fffffff290 */ /* 0x000fe2000fffe0ff */
[----:B------:R-:W-:Y:S05]  /*7d20*/  @!P0 BRA `(.L_x_150) ;  /* 0x0000000000408947 */ /* 0x000fea0003800000 */
        /* <DEDUP_REMOVED lines=16> */
.L_x_150:
[----:B------:R-:W-:Y:S05]  /*7e30*/  BSYNC.RECONVERGENT B6 ;  /* 0x0000000000067941 */ /* 0x000fea0003800200 */
.L_x_149:
[----:B------:R-:W-:Y:S01]  /*7e40*/  R2UR UR4, R79 ;  /* 0x000000004f0472ca */ /* 0x000fe200000e0000 */
[----:B------:R-:W-:Y:S01]  /*7e50*/  UISETP.NE.U32.AND UP0, UPT, UR60, URZ, UPT ;  /* 0x000000ff3c00728c */ /* 0x000fe2000bf05070 */
[----:B------:R-:W-:Y:S02]  /*7e60*/  ISETP.NE.U32.AND P4, PT, R72, RZ, PT ;  /* 0x000000ff4800720c */ /* 0x000fe40003f85070 */
[----:B------:R-:W-:Y:S01]  /*7e70*/  ISETP.NE.U32.AND P2, PT, RZ, UR56, PT ;  /* 0x00000038ff007c0c */ /* 0x000fe2000bf45070 */
[----:B------:R-:W-:Y:S01]  /*7e80*/  UISETP.NE.AND.EX UP1, UPT, UR61, URZ, UPT, UP0 ;  /* 0x000000ff3d00728c */ /* 0x000fe2000bf25300 */
[----:B------:R-:W-:Y:S01]  /*7e90*/  ISETP.NE.AND.EX P4, PT, R73, RZ, PT, P4 ;  /* 0x000000ff4900720c */ /* 0x000fe20003f85340 */
[----:B------:R-:W-:Y:S01]  /*7ea0*/  UPLOP3.LUT UP0, UPT, UPT, UPT, UPT, 0x40, 0x4 ;  /* 0x000000000004789c */ /* 0x000fe20003f0e870 */
[----:B------:R-:W-:Y:S05]  /*7eb0*/  ISETP.NE.AND.EX P2, PT, RZ, UR57, PT, P2 ;  /* 0x00000039ff007c0c */ /* 0x000fea000bf45320 */
[----:B------:R-:W-:Y:S06]  /*7ec0*/  UISETP.NE.AND UP2, UPT, UR4, URZ, UPT ;  /* 0x000000ff0400728c */ /* 0x000fec000bf45270 */
[----:B------:R-:W-:Y:S05]  /*7ed0*/  PLOP3.LUT P1, PT, PT, PT, UP2, 0x80, 0x8 ;  /* 0x000000000008781c */ /* 0x000fea0003f2f028 */
[----:B------:R-:W-:Y:S06]  /*7ee0*/  @UP2 UPLOP3.LUT UP0, UPT, UPT, UPT, UP1, 0x80, 0x8 ;  /* 0x000000000008289c */ /* 0x000fec0003f0f010 */
[----:B------:R-:W-:Y:S01]  /*7ef0*/  PLOP3.LUT P0, PT, PT, PT, UP0, 0x80, 0x8 ;  /* 0x000000000008781c */ /* 0x000fe20003f0f008 */
[----:B------:R-:W-:Y:S01]  /*7f00*/  @!UPT UIADD3 URZ, UPT, UPT, URZ, URZ, URZ ;  /* 0x000000fffffff290 */ /* 0x000fe2000fffe0ff */
[----:B------:R-:W-:Y:S11]  /*7f10*/  BRA.U !UP1, `(.L_x_151) ;  /* 0x00000001093c7547 */ /* 0x000ff6000b800000 */
[----:B------:R-:W-:Y:S01]  /*7f20*/  UISETP.NE.U32.AND UP0, UPT, UR56, URZ, UPT ;  /* 0x000000ff3800728c */ /* 0x000fe2000bf05070 */
[----:B-1----:R-:W-:Y:S01]  /*7f30*/  HFMA2 R0, -RZ, RZ, 0, 5.9604644775390625e-08 ;  /* 0x00000001ff007431 */ /* 0x002fe200000001ff */
[----:B------:R-:W1:Y:S01]  /*7f40*/  LDCU.64 UR8, c[0x0][0x358] ;  /* 0x00006b00ff0877ac */ /* 0x000e620008000a00 */
[----:B------:R-:W-:Y:S01]  /*7f50*/  IMAD.MOV.U32 R76, RZ, RZ, 0x1 ;  /* 0x00000001ff4c7424 */ /* 0x000fe200078e00ff */
[----:B------:R-:W-:Y:S06]  /*7f60*/  UISETP.NE.AND.EX UP0, UPT, UR57, URZ, UPT, UP0 ;  /* 0x000000ff3900728c */ /* 0x000fec000bf05300 */
[----:B------:R-:W-:Y:S05]  /*7f70*/  PLOP3.LUT P3, PT, PT, PT, UP0, 0x80, 0x8 ;  /* 0x000000000008781c */ /* 0x000fea0003f6f008 */
[----:B------:R-:W2:Y:S01]  /*7f80*/  @UP0 LDCU.64 UR4, c[0x0][0x888] ;  /* 0x00011100ff0407ac */ /* 0x000ea20008000a00 */
[----:B------:R-:W-:Y:S07]  /*7f90*/  @UP0 UIMAD UR6, UR36, UR60, URZ ;  /* 0x0000003c240602a4 */ /* 0x000fee000f8e02ff */
[----:B------:R-:W-:Y:S01]  /*7fa0*/  @!P3 PRMT R76, R0, 0x7610, R76 ;  /* 0x00007610004cb816 */ /* 0x000fe2000000004c */
[----:B--2---:R-:W-:Y:S06]  /*7fb0*/  @UP0 UIMAD.WIDE UR4, UR6, 0x4, UR4 ;  /* 0x00000004060408a5 */ /* 0x004fec000f8e0204 */
[----:B-----5:R-:W-:Y:S01]  /*7fc0*/  IMAD.U32 R40, RZ, RZ, UR4 ;  /* 0x00000004ff287e24 */ /* 0x020fe2000f8e00ff */
[----:B------:R-:W-:Y:S04]  /*7fd0*/  MOV R41, UR5 ;  /* 0x0000000500297c02 */ /* 0x000fe80008000f00 */
[----:B------:R-:W2:Y:S01]  /*7fe0*/  @!UP0 LDCU UR4, c[0x0][0x880] ;  /* 0x00011000ff0487ac */ /* 0x000ea20008000800 */
[----:B-1----:R3:W5:Y:S02]  /*7ff0*/  @P3 LDG.E R40, desc[UR8][R40.64] ;  /* 0x0000000828283981 */ /* 0x002764000c1e1900 */
[----:B--23--:R-:W-:Y:S02]  /*8000*/  @!P3 IMAD.U32 R40, RZ, RZ, UR4 ;  /* 0x00000004ff28be24 */ /* 0x00cfe4000f8e00ff */
.L_x_151:
[----:B------:R-:W-:Y:S05]  /*8010*/  @!P4 BRA `(.L_x_152) ;  /* 0x000000000024c947 */ /* 0x000fea0003800000 */
[----:B------:R-:W-:Y:S01]  /*8020*/  ISETP.NE.U32.AND P3, PT, R70, RZ, PT ;  /* 0x000000ff4600720c */ /* 0x000fe20003f65070 */
[----:B------:R-:W2:Y:S03]  /*8030*/  LDCU.64 UR4, c[0x0][0x358] ;  /* 0x00006b00ff0477ac */ /* 0x000ea60008000a00 */
[----:B------:R-:W-:Y:S11]  /*8040*/  ISETP.NE.AND.EX P3, PT, R71, RZ, PT, P3 ;  /* 0x000000ff4700720c */ /* 0x000ff60003f65330 */
[----:B------:R-:W-:Y:S02]  /*8050*/  @!UPT UIADD3 URZ, UPT, UPT, URZ, URZ, URZ ;  /* 0x000000fffffff290 */ /* 0x000fe4000fffe0ff */
[----:B------:R-:W3:Y:S01]  /*8060*/  @P3 LDC.64 R2, c[0x0][0x8a8] ;  /* 0x00022a00ff023b82 */ /* 0x000ee20000000a00 */
[----:B-1----:R-:W-:Y:S04]  /*8070*/  @P3 IMAD R0, R72, UR36, RZ ;  /* 0x0000002448003c24 */ /* 0x002fe8000f8e02ff */
[----:B---3--:R-:W-:Y:S05]  /*8080*/  @P3 IMAD.WIDE R2, R0, 0x4, R2 ;  /* 0x0000000400023825 */ /* 0x008fea00078e0202 */
[----:B--2--5:R2:W5:Y:S02]  /*8090*/  @P3 LDG.E R38, desc[UR4][R2.64] ;  /* 0x0000000402263981 */ /* 0x024564000c1e1900 */
[----:B--2---:R-:W3:Y:S02]  /*80a0*/  @!P3 LDC R38, c[0x0][0x8a0] ;  /* 0x00022800ff26bb82 */ /* 0x004ee40000000800 */
.L_x_152:
[----:B-----5:R-:W-:Y:S01]  /*80b0*/  ISETP.NE.AND P4, PT, R40, RZ, PT ;  /* 0x000000ff2800720c */ /* 0x020fe20003f85270 */
[----:B------:R-:W-:Y:S01]  /*80c0*/  BSSY B1, `(.L_x_153) ;  /* 0x0000040000017945 */ /* 0x000fe20003800000 */
[----:B------:R-:W-:Y:S01]  /*80d0*/  SEL R3, RZ, 0xffffffff, P2 ;  /* 0xffffffffff037807 */ /* 0x000fe20001000000 */
[----:B------:R-:W-:Y:S01]  /*80e0*/  IMAD.MOV.U32 R43, RZ, RZ, 0x1 ;  /* 0x00000001ff2b7424 */ /* 0x000fe200078e00ff */
[----:B------:R-:W-:Y:S01]  /*80f0*/  LOP3.LUT P3, RZ, R76, 0xff, RZ, 0xc0, !PT ;  /* 0x000000ff4cff7812 */ /* 0x000fe2000786c0ff */
[C---:B------:R-:W-:Y:S01]  /*8100*/  IMAD R39, R36.reuse, 0x40, R37 ;  /* 0x0000004024277824 */ /* 0x040fe200078e0225 */
[----:B-1----:R-:W-:Y:S02]  /*8110*/  @P1 SEL R0, RZ, 0xffffffff, P4 ;  /* 0xffffffffff001807 */ /* 0x002fe40002000000 */
[----:B------:R-:W-:Y:S02]  /*8120*/  CS2R R50, SRZ ;  /* 0x0000000000327805 */ /* 0x000fe4000001ff00 */
[----:B------:R-:W-:Y:S02]  /*8130*/  LEA R4, R83, UR44, 0x3 ;  /* 0x0000002c53047c11 */ /* 0x000fe4000f8e18ff */
[----:B------:R-:W-:Y:S02]  /*8140*/  CS2R R48, SRZ ;  /* 0x0000000000307805 */ /* 0x000fe4000001ff00 */
[----:B------:R-:W-:Y:S02]  /*8150*/  @P0 SEL R0, R3, R0, !P3 ;  /* 0x0000000003000207 */ /* 0x000fe40005800000 */
[----:B------:R-:W-:Y:S02]  /*8160*/  CS2R R46, SRZ ;  /* 0x00000000002e7805 */ /* 0x000fe4000001ff00 */
[----:B------:R-:W-:Y:S02]  /*8170*/  LEA R80, R36, UR44, 0x3 ;  /* 0x0000002c24507c11 */ /* 0x000fe4000f8e18ff */
[----:B------:R-:W-:Y:S02]  /*8180*/  CS2R R44, SRZ ;  /* 0x00000000002c7805 */ /* 0x000fe4000001ff00 */
[----:B------:R-:W-:Y:S02]  /*8190*/  @P1 LOP3.LUT R0, R0, 0x1, RZ, 0xc0, !PT ;  /* 0x0000000100001812 */ /* 0x000fe400078ec0ff */
[----:B------:R-:W-:Y:S02]  /*81a0*/  SHF.L.U32 R5, R85, 0x1f, RZ ;  /* 0x0000001f55057819 */ /* 0x000fe400000006ff */
[----:B------:R-:W-:Y:S02]  /*81b0*/  ISETP.NE.U32.OR P6, PT, R0, 0x1, !P1 ;  /* 0x000000010000780c */ /* 0x000fe40004fc5470 */
[----:B------:R-:W-:Y:S02]  /*81c0*/  PLOP3.LUT P2, PT, PT, PT, UP1, 0x80, 0x8 ;  /* 0x000000000008781c */ /* 0x000fe40003f4f018 */
[----:B------:R-:W-:Y:S09]  /*81d0*/  P2R R2, PR, RZ, 0x40 ;  /* 0x00000040ff027803 */ /* 0x000ff20000000000 */
[----:B------:R-:W-:Y:S04]  /*81e0*/  @P6 SHF.L.U32 R0, R82, 0x1f, RZ ;  /* 0x0000001f52006819 */ /* 0x000fe800000006ff */
[----:B------:R1:W2:Y:S01]  /*81f0*/  @P6 SYNCS.PHASECHK.TRANS64.TRYWAIT P1, [R4+URZ+0x340], R0 ;  /* 0x00034000040065a7 */ /* 0x0002a200080211ff */
[----:B------:R4:W3:Y:S01]  /*8200*/  SYNCS.PHASECHK.TRANS64.TRYWAIT P0, [R80+URZ+0x390], R5 ;  /* 0x00039005500075a7 */ /* 0x0008e200080011ff */
[----:B-1----:R-:W-:Y:S04]  /*8210*/  SEL R0, RZ, 0xffffffff, P4 ;  /* 0xffffffffff007807 */ /* 0x002fe80002000000 */
[----:B------:R-:W-:Y:S04]  /*8220*/  @P2 SEL R0, R3, R0, !P3 ;  /* 0x0000000003002207 */ /* 0x000fe80005800000 */
[----:B------:R-:W-:Y:S04]  /*8230*/  LOP3.LUT R0, R0, 0x1, RZ, 0xc0, !PT ;  /* 0x0000000100007812 */ /* 0x000fe800078ec0ff */
[----:B------:R-:W-:Y:S04]  /*8240*/  ISETP.NE.U32.AND P5, PT, R0, 0x1, PT ;  /* 0x000000010000780c */ /* 0x000fe80003fa5070 */
[----:B------:R-:W-:Y:S02]  /*8250*/  P2R R56, PR, RZ, 0x20 ;  /* 0x00000020ff387803 */ /* 0x000fe40000000000 */
[----:B--2---:R-:W-:Y:S01]  /*8260*/  @P6 SEL R43, RZ, 0x1, !P1 ;  /* 0x00000001ff2b6807 */ /* 0x004fe20004800000 */
[----:B---34-:R-:W-:Y:S06]  /*8270*/  @!P6 BRA `(.L_x_154) ;  /* 0x000000000090e947 */ /* 0x018fec0003800000 */
[----:B------:R-:W-:Y:S01]  /*8280*/  @P5 IMAD R6, R83, 0x1000, R74 ;  /* 0x0000100053065824 */ /* 0x000fe200078e024a */
[----:B------:R-:W-:Y:S01]  /*8290*/  LOP3.LUT P6, RZ, R75, 0x80, RZ, 0xc0, !PT ;  /* 0x000000804bff7812 */ /* 0x000fe200078cc0ff */
[----:B------:R-:W-:Y:S01]  /*82a0*/  BSSY B0, `(.L_x_155) ;  /* 0x000000f000007945 */ /* 0x000fe20003800000 */
[----:B------:R-:W-:Y:S01]  /*82b0*/  ISETP.NE.AND P2, PT, R43, RZ, PT ;  /* 0x000000ff2b00720c */ /* 0x000fe20003f45270 */
[----:B------:R-:W-:Y:S01]  /*82c0*/  @P5 VIADD R0, R6, UR44 ;  /* 0x0000002c06005c36 */ /* 0x000fe20008000000 */
[----:B------:R-:W-:Y:S02]  /*82d0*/  PLOP3.LUT P1, PT, PT, PT, PT, 0x8, 0x80 ;  /* 0x000000000080781c */ /* 0x000fe40003f2e170 */
[----:B------:R-:W-:Y:S02]  /*82e0*/  CS2R R46, SRZ ;  /* 0x00000000002e7805 */ /* 0x000fe4000001ff00 */
[----:B------:R-:W-:Y:S01]  /*82f0*/  @P5 PLOP3.LUT P1, PT, P6, PT, PT, 0x80, 0x8 ;  /* 0x000000000008581c */ /* 0x000fe2000372f070 */
[C---:B------:R-:W-:Y:S01]  /*8300*/  @P5 VIADD R3, R0.reuse, 0x10 ;  /* 0x0000001000035836 */ /* 0x040fe20000000000 */
[----:B------:R-:W-:Y:S02]  /*8310*/  CS2R R44, SRZ ;  /* 0x00000000002c7805 */ /* 0x000fe4000001ff00 */
[----:B------:R-:W-:Y:S02]  /*8320*/  CS2R R50, SRZ ;  /* 0x0000000000327805 */ /* 0x000fe4000001ff00 */
[----:B------:R-:W-:Y:S07]  /*8330*/  CS2R R48, SRZ ;  /* 0x0000000000307805 */ /* 0x000fee000001ff00 */
[----:B------:R-:W-:Y:S01]  /*8340*/  @P1 VIADD R3, R0, 0xfffffff0 ;  /* 0xfffffff000031836 */ /* 0x000fe20000000000 */
[----:B------:R-:W-:Y:S06]  /*8350*/  @P2 BRA `(.L_x_156) ;  /* 0x00000000000c2947 */ /* 0x000fec0003800000 */
[----:B------:R-:W-:Y:S04]  /*8360*/  SHF.L.U32 R0, R82, 0x1f, RZ ;  /* 0x0000001f52007819 */ /* 0x000fe800000006ff */
[----:B------:R-:W1:Y:S02]  /*8370*/  SYNCS.PHASECHK.TRANS64.TRYWAIT P1, [R4+URZ+0x340], R0 ;  /* 0x00034000040075a7 */ /* 0x000e6400080211ff */
[----:B-1----:R-:W-:Y:S05]  /*8380*/  @!P1 BRA `(.L_x_157) ;  /* 0x00000038000c9947 */ /* 0x002fea0003800000 */
.L_x_156:
[----:B------:R-:W-:Y:S05]  /*8390*/  BSYNC B0 ;  /* 0x0000000000007941 */ /* 0x000fea0003800000 */
.L_x_155:
[----:B------:R-:W-:Y:S01]  /*83a0*/  ISETP.NE.AND P1, PT, R56, RZ, PT ;  /* 0x000000ff3800720c */ /* 0x000fe20003f25270 */
[----:B-1----:R-:W-:Y:S02]  /*83b0*/  VIADD R4, R4, 0x350 ;  /* 0x0000035004047836 */ /* 0x002fe40000000000 */
[----:B------:R-:W-:Y:S02]  /*83c0*/  IMAD.U32 R0, RZ, RZ, UR46 ;  /* 0x0000002eff007e24 */ /* 0x000fe4000f8e00ff */
[----:B------:R-:W-:Y:S03]  /*83d0*/  VIADD R83, R83, 0x1 ;  /* 0x0000000153537836 */ /* 0x000fe60000000000 */
[----:B------:R-:W-:Y:S05]  /*83e0*/  PRMT R0, R0, 0x654, R4 ;  /* 0x0000065400007816 */ /* 0x000fea0000000004 */
[----:B------:R1:W2:Y:S04]  /*83f0*/  @P1 LDS.128 R44, [R6+UR44+0x500] ;  /* 0x0005002c062c1984 */ /* 0x0002a80008000c00 */
[----:B------:R1:W3:Y:S01]  /*8400*/  @P1 LDS.128 R48, [R3+0x500] ;  /* 0x0005000003301984 */ /* 0x0002e20000000c00 */
[C---:B------:R-:W-:Y:S01]  /*8410*/  ISETP.NE.AND P1, PT, R83.reuse, 0x2, PT ;  /* 0x000000025300780c */ /* 0x040fe20003f25270 */
[----:B------:R-:W-:Y:S01]  /*8420*/  @!PT LDS RZ, [RZ] ;  /* 0x00000000fffff984 */ /* 0x000fe20000000800 */
[----:B------:R-:W-:Y:S01]  /*8430*/  @!PT LDS RZ, [RZ] ;  /* 0x00000000fffff984 */ /* 0x000fe20000000800 */
[----:B------:R-:W-:Y:S01]  /*8440*/  @!PT LDS RZ, [RZ] ;  /* 0x00000000fffff984 */ /* 0x000fe20000000800 */
[----:B------:R-:W-:Y:S01]  /*8450*/  @!PT LDS RZ, [RZ] ;  /* 0x00000000fffff984 */ /* 0x000fe20000000800 */
[----:B------:R4:W-:Y:S06]  /*8460*/  MEMBAR.ALL.CTA ;  /* 0x0000000000007992 */ /* 0x0009ec0000008000 */
[----:B----4-:R-:W4:Y:S01]  /*8470*/  FENCE.VIEW.ASYNC.S ;  /* 0x00000000000073c6 */ /* 0x010f220000000000 */
[----:B------:R-:W-:Y:S01]  /*8480*/  SEL R83, R83, RZ, P1 ;  /* 0x000000ff53537207 */ /* 0x000fe20000800000 */
[----:B----4-:R4:W-:Y:S02]  /*8490*/  SYNCS.ARRIVE.TRANS64.RED.A1T0 RZ, [R0+URZ], RZ ;  /* 0x000000ff00ff79a7 */ /* 0x0109e400081004ff */
[----:B----4-:R-:W-:Y:S04]  /*84a0*/  SEL R0, RZ, 0x1, P1 ;  /* 0x00000001ff007807 */ /* 0x010fe80000800000 */
[----:B-12---:R-:W-:Y:S02]  /*84b0*/  LOP3.LUT R82, R82, R0, RZ, 0x3c, !PT ;  /* 0x0000000052527212 */ /* 0x006fe400078e3cff */
.L_x_154:
[----:B------:R-:W-:Y:S05]  /*84c0*/  BSYNC B1 ;  /* 0x0000000000017941 */ /* 0x000fea0003800000 */
.L_x_153:
[----:B------:R-:W-:Y:S04]  /*84d0*/  SHF.R.U32.HI R0, RZ, 0x15, R39 ;  /* 0x00000015ff007819 */ /* 0x000fe80000011627 */
[----:B------:R-:W-:Y:S01]  /*84e0*/  LOP3.LUT P1, RZ, R0, 0x3, R77, 0x48, !PT ;  /* 0x0000000300ff7812 */ /* 0x000fe2000782484d */
[----:B------:R-:W-:Y:S01]  /*84f0*/  @!UPT UIADD3 URZ, UPT, UPT, URZ, URZ, URZ ;  /* 0x000000fffffff290 */ /* 0x000fe2000fffe0ff */
[----:B------:R-:W-:Y:S11]  /*8500*/  @P0 BRA `(.L_x_158) ;  /* 0x0000000000080947 */ /* 0x000ff60003800000 */
[----:B------:R-:W1:Y:S02]  /*8510*/  SYNCS.PHASECHK.TRANS64.TRYWAIT P0, [R80+URZ+0x390], R5 ;  /* 0x00039005500075a7 */ /* 0x000e6400080011ff */
[----:B-1----:R-:W-:Y:S05]  /*8520*/  @!P0 BRA `(.L_x_159) ;  /* 0x0000003400b88947 */ /* 0x002fea0003800000 */
.L_x_158:
[----:B------:R-:W-:Y:S05]  /*8530*/  @!P1 BRA `(.L_x_160) ;  /* 0x0000000000409947 */ /* 0x000fea0003800000 */
[----:B------:R-:W1:Y:S01]  /*8540*/  LDCU.64 UR8, c[0x4][0x70] ;  /* 0x01000e00ff0877ac */ /* 0x000e620008000a00 */
[----:B------:R-:W-:Y:S01]  /*8550*/  MOV R15, 0x0 ;  /* 0x00000000000f7802 */ /* 0x000fe20000000f00 */
[----:B------:R-:W-:Y:S02]  /*8560*/  HFMA2 R12, -RZ, RZ, 0, 5.9604644775390625e-08 ;  /* 0x00000001ff0c7431 */ /* 0x000fe400000001ff */
[----:B------:R-:W-:Y:S02]  /*8570*/  IMAD.MOV.U32 R8, RZ, RZ, 0x192 ;  /* 0x00000192ff087424 */ /* 0x000fe400078e00ff */
[----:B------:R-:W-:Y:S01]  /*8580*/  IMAD.MOV.U32 R13, RZ, RZ, RZ ;  /* 0x000000ffff0d7224 */ /* 0x000fe200078e00ff */
[----:B------:R-:W2:Y:S01]  /*8590*/  LDCU.64 UR6, c[0x4][0x78] ;  /* 0x01000f00ff0677ac */ /* 0x000ea20008000a00 */
[----:B------:R-:W4:Y:S01]  /*85a0*/  LDC.64 R14, c[0x4][R15] ;  /* 0x010000000f0e7b82 */ /* 0x000f220000000a00 */
[----:B------:R-:W5:Y:S01]  /*85b0*/  LDCU.64 UR4, c[0x4][0x10] ;  /* 0x01000200ff0477ac */ /* 0x000f620008000a00 */
[----:B-1----:R-:W-:Y:S01]  /*85c0*/  MOV R5, UR9 ;  /* 0x0000000900057c02 */ /* 0x002fe20008000f00 */
[----:B------:R-:W-:Y:S01]  /*85d0*/  IMAD.U32 R4, RZ, RZ, UR8 ;  /* 0x00000008ff047e24 */ /* 0x000fe2000f8e00ff */
[----:B--2---:R-:W-:Y:S01]  /*85e0*/  MOV R7, UR7 ;  /* 0x0000000700077c02 */ /* 0x004fe20008000f00 */
[----:B------:R-:W-:Y:S01]  /*85f0*/  IMAD.U32 R6, RZ, RZ, UR6 ;  /* 0x00000006ff067e24 */ /* 0x000fe2000f8e00ff */
[----:B-----5:R-:W-:Y:S01]  /*8600*/  MOV R11, UR5 ;  /* 0x00000005000b7c02 */ /* 0x020fe20008000f00 */
[----:B------:R-:W-:Y:S02]  /*8610*/  IMAD.U32 R10, RZ, RZ, UR4 ;  /* 0x00000004ff0a7e24 */ /* 0x000fe4000f8e00ff */
[----:B------:R-:W-:Y:S07]  /*8620*/  LEPC R20, `(.L_x_160) ;  /* 0x000000001014794e */ /* 0x000fee0000000000 */
[----:B---34-:R-:W-:Y:S05]  /*8630*/  CALL.ABS.NOINC R14 ;  /* 0x000000000e007343 */ /* 0x018fea0003c00000 */
.L_x_160:
[----:B------:R-:W-:Y:S01]  /*8640*/  IMAD.U32 R42, R45, 0x10000, RZ ;  /* 0x000100002d2a7824 */ /* 0x000fe200078e00ff */
[----:B------:R-:W-:Y:S01]  /*8650*/  ISETP.NE.AND P6, PT, R2, RZ, PT ;  /* 0x000000ff0200720c */ /* 0x000fe20003fc5270 */
[----:B------:R-:W-:Y:S05]  /*8660*/  WARPSYNC.ALL ;  /* 0x0000000000007948 */ /* 0x000fea0003800000 */
[----:B------:R-:W-:Y:S01]  /*8670*/  R2UR UR4, R39 ;  /* 0x00000000270472ca */ /* 0x000fe200000e0000 */
[----:B------:R-:W-:Y:S01]  /*8680*/  BSSY.RECONVERGENT B0, `(.L_x_161) ;  /* 0x00000a4000007945 */ /* 0x000fe20003800200 */
[C---:B------:R-:W-:Y:S02]  /*8690*/  SHF.L.U32 R2, R44.reuse, 0x10, RZ ;  /* 0x000000102c027819 */ /* 0x040fe400000006ff */
[C---:B------:R-:W-:Y:S02]  /*86a0*/  PRMT R3, R44.reuse, 0x8880, RZ ;  /* 0x000088802c037816 */ /* 0x040fe400000000ff */
[----:B------:R-:W-:Y:S02]  /*86b0*/  SHF.L.U32 R41, R44, 0x8, RZ ;  /* 0x000000082c297819 */ /* 0x000fe400000006ff */
[----:B------:R-:W-:Y:S02]  /*86c0*/  LOP3.LUT P5, RZ, R75, 0x80, RZ, 0xc0, !PT ;  /* 0x000000804bff7812 */ /* 0x000fe400078ac0ff */
[----:B------:R-:W-:Y:S03]  /*86d0*/  ISETP.NE.AND P0, PT, R87, RZ, PT ;  /* 0x000000ff5700720c */ /* 0x000fe60003f05270 */
[----:B-1----:R-:W1:Y:S02]  /*86e0*/  LDTM.x32 R4, tmem[UR4] ;  /* 0x00000004000479ee */ /* 0x002e6400082c0000 */
[C---:B-1----:R-:W-:Y:S01]  /*86f0*/  IMAD R0, R38.reuse, R4, RZ ;  /* 0x0000000426007224 */ /* 0x042fe200078e02ff */
[----:B------:R-:W-:Y:S01]  /*8700*/  SHF.R.S32.HI R4, RZ, 0x18, R2 ;  /* 0x00000018ff047819 */ /* 0x000fe20000011402 */
[C---:B------:R-:W-:Y:S01]  /*8710*/  IMAD R2, R38.reuse, R5, RZ ;  /* 0x0000000526027224 */ /* 0x040fe200078e02ff */
[----:B------:R-:W-:Y:S01]  /*8720*/  SHF.R.S32.HI R5, RZ, 0x18, R41 ;  /* 0x00000018ff057819 */ /* 0x000fe20000011429 */
[----:B------:R-:W-:Y:S01]  /*8730*/  IMAD R0, R3, R40, R0 ;  /* 0x0000002803007224 */ /* 0x000fe200078e0200 */
[----:B------:R-:W-:Y:S01]  /*8740*/  PRMT R41, R45, 0x8880, RZ ;  /* 0x000088802d297816 */ /* 0x000fe200000000ff */
[----:B------:R-:W-:Y:S02]  /*8750*/  IMAD R3, R38, R6, RZ ;  /* 0x0000000626037224 */ /* 0x000fe400078e02ff */
[-C--:B------:R-:W-:Y:S01]  /*8760*/  IMAD R2, R4, R40.reuse, R2 ;  /* 0x0000002804027224 */ /* 0x080fe200078e0202 */
[----:B------:R-:W-:Y:S01]  /*8770*/  SHF.R.S32.HI R4, RZ, 0x18, R44 ;  /* 0x00000018ff047819 */ /* 0x000fe2000001142c */
[C---:B------:R-:W-:Y:S02]  /*8780*/  IMAD R7, R38.reuse, R7, RZ ;  /* 0x0000000726077224 */ /* 0x040fe400078e02ff */
[-C--:B------:R-:W-:Y:S02]  /*8790*/  IMAD R3, R5, R40.reuse, R3 ;  /* 0x0000002805037224 */ /* 0x080fe400078e0203 */
[----:B------:R-:W-:Y:S02]  /*87a0*/  IMAD R5, R38, R9, RZ ;  /* 0x0000000926057224 */ /* 0x000fe400078e02ff */
[----:B------:R-:W-:Y:S02]  /*87b0*/  IMAD R7, R4, R40, R7 ;  /* 0x0000002804077224 */ /* 0x000fe400078e0207 */
[C---:B------:R-:W-:Y:S02]  /*87c0*/  IMAD R9, R38.reuse, R13, RZ ;  /* 0x0000000d26097224 */ /* 0x040fe400078e02ff */
[C---:B------:R-:W-:Y:S01]  /*87d0*/  IMAD R4, R38.reuse, R8, RZ ;  /* 0x0000000826047224 */ /* 0x040fe200078e02ff */
[----:B------:R-:W-:Y:S01]  /*87e0*/  I2IP.S8.S32.SAT R52, R7, R3, RZ ;  /* 0x0000000307347239 */ /* 0x000fe200000014ff */
[C---:B------:R-:W-:Y:S01]  /*87f0*/  IMAD R13, R38.reuse, R17, RZ ;  /* 0x00000011260d7224 */ /* 0x040fe200078e02ff */
[----:B------:R-:W-:Y:S01]  /*8800*/  SHF.R.S32.HI R7, RZ, 0x18, R45 ;  /* 0x00000018ff077819 */ /* 0x000fe2000001142d */
[----:B------:R-:W-:Y:S01]  /*8810*/  IMAD R8, R38, R12, RZ ;  /* 0x0000000c26087224 */ /* 0x000fe200078e02ff */
[----:B------:R-:W-:Y:S01]  /*8820*/  I2IP.S8.S32.SAT R52, R2, R0, R52 ;  /* 0x0000000002347239 */ /* 0x000fe20000001434 */
[----:B------:R-:W-:Y:S01]  /*8830*/  IMAD R17, R38, R21, RZ ;  /* 0x0000001526117224 */ /* 0x000fe200078e02ff */
[----:B------:R-:W-:Y:S01]  /*8840*/  SHF.L.U32 R0, R46, 0x8, RZ ;  /* 0x000000082e007819 */ /* 0x000fe200000006ff */
[C---:B------:R-:W-:Y:S01]  /*8850*/  IMAD R12, R38.reuse, R16, RZ ;  /* 0x00000010260c7224 */ /* 0x040fe200078e02ff */
[----:B------:R-:W-:Y:S01]  /*8860*/  SHF.R.S32.HI R2, RZ, 0x18, R46 ;  /* 0x00000018ff027819 */ /* 0x000fe2000001142e */
[C---:B------:R-:W-:Y:S01]  /*8870*/  IMAD R21, R38.reuse, R25, RZ ;  /* 0x0000001926157224 */ /* 0x040fe200078e02ff */
[----:B------:R-:W-:Y:S01]  /*8880*/  SHF.R.S32.HI R0, RZ, 0x18, R0 ;  /* 0x00000018ff007819 */ /* 0x000fe20000011400 */
[C---:B------:R-:W-:Y:S02]  /*8890*/  IMAD R16, R38.reuse, R20, RZ ;  /* 0x0000001426107224 */ /* 0x040fe400078e02ff */
[C---:B------:R-:W-:Y:S02]  /*88a0*/  IMAD R25, R38.reuse, R29, RZ ;  /* 0x0000001d26197224 */ /* 0x040fe400078e02ff */
[C---:B------:R-:W-:Y:S02]  /*88b0*/  IMAD R20, R38.reuse, R24, RZ ;  /* 0x0000001826147224 */ /* 0x040fe400078e02ff */
[C---:B------:R-:W-:Y:S01]  /*88c0*/  IMAD R29, R38.reuse, R33, RZ ;  /* 0x00000021261d7224 */ /* 0x040fe200078e02ff */
[----:B------:R-:W-:Y:S01]  /*88d0*/  SHF.L.U32 R33, R45, 0x8, RZ ;  /* 0x000000082d217819 */ /* 0x000fe200000006ff */
[C---:B------:R-:W-:Y:S02]  /*88e0*/  IMAD R24, R38.reuse, R28, RZ ;  /* 0x0000001c26187224 */ /* 0x040fe400078e02ff */
[C---:B------:R-:W-:Y:S01]  /*88f0*/  IMAD R28, R38.reuse, R32, RZ ;  /* 0x00000020261c7224 */ /* 0x040fe200078e02ff */
[----:B------:R-:W-:Y:S01]  /*8900*/  SHF.R.S32.HI R32, RZ, 0x18, R42 ;  /* 0x00000018ff207819 */ /* 0x000fe2000001142a */
[----:B------:R-:W-:Y:S01]  /*8910*/  IMAD R4, R41, R40, R4 ;  /* 0x0000002829047224 */ /* 0x000fe200078e0204 */
[----:B------:R-:W-:Y:S01]  /*8920*/  SHF.R.S32.HI R3, RZ, 0x18, R33 ;  /* 0x00000018ff037819 */ /* 0x000fe20000011421 */
[----:B------:R-:W-:Y:S01]  /*8930*/  IMAD R6, R38, R10, RZ ;  /* 0x0000000a26067224 */ /* 0x000fe200078e02ff */
[----:B------:R-:W-:Y:S01]  /*8940*/  PRMT R33, R46, 0x8880, RZ ;  /* 0x000088802e217816 */ /* 0x000fe200000000ff */
[-C--:B------:R-:W-:Y:S01]  /*8950*/  IMAD R5, R32, R40.reuse, R5 ;  /* 0x0000002820057224 */ /* 0x080fe200078e0205 */
[----:B------:R-:W-:Y:S01]  /*8960*/  SHF.L.U32 R32, R46, 0x10, RZ ;  /* 0x000000102e207819 */ /* 0x000fe200000006ff */
[C---:B------:R-:W-:Y:S02]  /*8970*/  IMAD R11, R38.reuse, R11, RZ ;  /* 0x0000000b260b7224 */ /* 0x040fe400078e02ff */
[-C--:B------:R-:W-:Y:S02]  /*8980*/  IMAD R6, R3, R40.reuse, R6 ;  /* 0x0000002803067224 */ /* 0x080fe400078e0206 */
[----:B------:R-:W-:Y:S01]  /*8990*/  IMAD R11, R7, R40, R11 ;  /* 0x00000028070b7224 */ /* 0x000fe200078e020b */
[----:B------:R-:W-:Y:S01]  /*89a0*/  SHF.R.S32.HI R7, RZ, 0x18, R32 ;  /* 0x00000018ff077819 */ /* 0x000fe20000011420 */
[----:B------:R-:W-:Y:S02]  /*89b0*/  IMAD.MOV.U32 R3, RZ, RZ, R33 ;  /* 0x000000ffff037224 */ /* 0x000fe400078e0021 */
[----:B------:R-:W-:Y:S01]  /*89c0*/  IMAD R10, R38, R14, RZ ;  /* 0x0000000e260a7224 */ /* 0x000fe200078e02ff */
[----:B------:R-:W-:Y:S01]  /*89d0*/  I2IP.S8.S32.SAT R11, R11, R6, RZ ;  /* 0x000000060b0b7239 */ /* 0x000fe200000014ff */
[-C--:B------:R-:W-:Y:S01]  /*89e0*/  IMAD R8, R3, R40.reuse, R8 ;  /* 0x0000002803087224 */ /* 0x080fe200078e0208 */
[----:B------:R-:W-:Y:S01]  /*89f0*/  SHF.L.U32 R3, R47, 0x10, RZ ;  /* 0x000000102f037819 */ /* 0x000fe200000006ff */
[-C--:B------:R-:W-:Y:S01]  /*8a00*/  IMAD R9, R7, R40.reuse, R9 ;  /* 0x0000002807097224 */ /* 0x080fe200078e0209 */
[C---:B------:R-:W-:Y:S01]  /*8a10*/  PRMT R7, R47.reuse, 0x8880, RZ ;  /* 0x000088802f077816 */ /* 0x040fe200000000ff */
[----:B------:R-:W-:Y:S01]  /*8a20*/  IMAD R10, R0, R40, R10 ;  /* 0x00000028000a7224 */ /* 0x000fe200078e020a */
[----:B------:R-:W-:Y:S01]  /*8a30*/  SHF.R.S32.HI R3, RZ, 0x18, R3 ;  /* 0x00000018ff037819 */ /* 0x000fe20000011403 */
[----:B------:R-:W-:Y:S01]  /*8a40*/  IMAD R15, R38, R15, RZ ;  /* 0x0000000f260f7224 */ /* 0x000fe200078e02ff */
[----:B------:R-:W-:Y:S01]  /*8a50*/  MOV R0, R7 ;  /* 0x0000000700007202 */ /* 0x000fe20000000f00 */
[----:B------:R-:W-:Y:S01]  /*8a60*/  IMAD.SHL.U32 R6, R47, 0x100, RZ ;  /* 0x000001002f067824 */ /* 0x000fe200078e00ff */
[----:B------:R-:W-:Y:S01]  /*8a70*/  I2IP.S8.S32.SAT R53, R5, R4, R11 ;  /* 0x0000000405357239 */ /* 0x000fe2000000140b */
[-C--:B------:R-:W-:Y:S01]  /*8a80*/  IMAD R15, R2, R40.reuse, R15 ;  /* 0x00000028020f7224 */ /* 0x080fe200078e020f */
[----:B------:R-:W-:Y:S01]  /*8a90*/  SHF.R.S32.HI R2, RZ, 0x18, R47 ;  /* 0x00000018ff027819 */ /* 0x000fe2000001142f */
[----:B------:R-:W-:Y:S01]  /*8aa0*/  IMAD R12, R0, R40, R12 ;  /* 0x00000028000c7224 */ /* 0x000fe200078e020c */
[----:B------:R-:W-:Y:S01]  /*8ab0*/  SHF.R.S32.HI R6, RZ, 0x18, R6 ;  /* 0x00000018ff067819 */ /* 0x000fe20000011406 */
[----:B------:R-:W-:Y:S01]  /*8ac0*/  IMAD R14, R38, R18, RZ ;  /* 0x00000012260e7224 */ /* 0x000fe200078e02ff */
[----:B---3--:R-:W-:Y:S01]  /*8ad0*/  PRMT R0, R48, 0x8880, RZ ;  /* 0x0000888030007816 */ /* 0x008fe200000000ff */
[-C--:B------:R-:W-:Y:S01]  /*8ae0*/  IMAD R13, R3, R40.reuse, R13 ;  /* 0x00000028030d7224 */ /* 0x080fe200078e020d */
[C---:B------:R-:W-:Y:S01]  /*8af0*/  SHF.L.U32 R4, R49.reuse, 0x10, RZ ;  /* 0x0000001031047819 */ /* 0x040fe200000006ff */
[----:B------:R-:W-:Y:S01]  /*8b00*/  IMAD R19, R38, R19, RZ ;  /* 0x0000001326137224 */ /* 0x000fe200078e02ff */
[C---:B------:R-:W-:Y:S01]  /*8b10*/  PRMT R3, R49.reuse, 0x8880, RZ ;  /* 0x0000888031037816 */ /* 0x040fe200000000ff */
[-C--:B------:R-:W-:Y:S01]  /*8b20*/  IMAD R14, R6, R40.reuse, R14 ;  /* 0x00000028060e7224 */ /* 0x080fe200078e020e */
[----:B------:R-:W-:Y:S01]  /*8b30*/  SHF.L.U32 R5, R49, 0x8, RZ ;  /* 0x0000000831057819 */ /* 0x000fe200000006ff */
[-C--:B------:R-:W-:Y:S01]  /*8b40*/  IMAD R19, R2, R40.reuse, R19 ;  /* 0x0000002802137224 */ /* 0x080fe200078e0213 */
[----:B------:R-:W-:Y:S01]  /*8b50*/  SHF.L.U32 R2, R48, 0x10, RZ ;  /* 0x0000001030027819 */ /* 0x000fe200000006ff */
[----:B------:R-:W-:Y:S01]  /*8b60*/  IMAD R16, R0, R40, R16 ;  /* 0x0000002800107224 */ /* 0x000fe200078e0210 */
[----:B------:R-:W-:Y:S01]  /*8b70*/  SHF.R.S32.HI R4, RZ, 0x18, R4 ;  /* 0x00000018ff047819 */ /* 0x000fe20000011404 */
[----:B------:R-:W-:Y:S01]  /*8b80*/  IMAD.SHL.U32 R0, R48, 0x100, RZ ;  /* 0x0000010030007824 */ /* 0x000fe200078e00ff */
[----:B------:R-:W-:Y:S01]  /*8b90*/  SHF.R.S32.HI R2, RZ, 0x18, R2 ;  /* 0x00000018ff027819 */ /* 0x000fe20000011402 */
[C---:B------:R-:W-:Y:S01]  /*8ba0*/  IMAD R18, R38.reuse, R22, RZ ;  /* 0x0000001626127224 */ /* 0x040fe200078e02ff */
[----:B------:R-:W-:Y:S01]  /*8bb0*/  I2IP.S8.S32.SAT R10, R15, R10, RZ ;  /* 0x0000000a0f0a7239 */ /* 0x000fe200000014ff */
[----:B------:R-:W-:Y:S01]  /*8bc0*/  IMAD R23, R38, R23, RZ ;  /* 0x0000001726177224 */ /* 0x000fe200078e02ff */
[----:B------:R-:W-:Y:S01]  /*8bd0*/  SHF.R.S32.HI R0, RZ, 0x18, R0 ;  /* 0x00000018ff007819 */ /* 0x000fe20000011400 */
[----:B------:R-:W-:Y:S01]  /*8be0*/  IMAD R17, R2, R40, R17 ;  /* 0x0000002802117224 */ /* 0x000fe200078e0211 */
[----:B------:R-:W-:Y:S01]  /*8bf0*/  SHF.R.S32.HI R2, RZ, 0x18, R48 ;  /* 0x00000018ff027819 */ /* 0x000fe20000011430 */
[----:B------:R-:W-:Y:S01]  /*8c00*/  IMAD R22, R38, R26, RZ ;  /* 0x0000001a26167224 */ /* 0x000fe200078e02ff */
[----:B------:R-:W-:Y:S01]  /*8c10*/  I2IP.S8.S32.SAT R14, R19, R14, RZ ;  /* 0x0000000e130e7239 */ /* 0x000fe200000014ff */
[-C--:B------:R-:W-:Y:S01]  /*8c20*/  IMAD R18, R0, R40.reuse, R18 ;  /* 0x0000002800127224 */ /* 0x080fe200078e0212 */
[----:B------:R-:W-:Y:S01]  /*8c30*/  SHF.R.S32.HI R0, RZ, 0x18, R5 ;  /* 0x00000018ff007819 */ /* 0x000fe20000011405 */
[-C--:B------:R-:W-:Y:S01]  /*8c40*/  IMAD R23, R2, R40.reuse, R23 ;  /* 0x0000002802177224 */ /* 0x080fe200078e0217 */
[----:B------:R-:W-:Y:S01]  /*8c50*/  SHF.R.S32.HI R2, RZ, 0x18, R49 ;  /* 0x00000018ff027819 */ /* 0x000fe20000011431 */
[-C--:B------:R-:W-:Y:S01]  /*8c60*/  IMAD R20, R3, R40.reuse, R20 ;  /* 0x0000002803147224 */ /* 0x080fe200078e0214 */
[----:B------:R-:W-:Y:S01]  /*8c70*/  SHF.L.U32 R3, R50, 0x8, RZ ;  /* 0x0000000832037819 */ /* 0x000fe200000006ff */
[----:B------:R-:W-:Y:S01]  /*8c80*/  IMAD R21, R4, R40, R21 ;  /* 0x0000002804157224 */ /* 0x000fe200078e0215 */
[----:B------:R-:W-:Y:S01]  /*8c90*/  SHF.R.S32.HI R5, RZ, 0x18, R51 ;  /* 0x00000018ff057819 */ /* 0x000fe20000011433 */
[----:B------:R-:W-:Y:S01]  /*8ca0*/  IMAD R27, R38, R27, RZ ;  /* 0x0000001b261b7224 */ /* 0x000fe200078e02ff */
[----:B------:R-:W-:Y:S01]  /*8cb0*/  SHF.R.S32.HI R3, RZ, 0x18, R3 ;  /* 0x00000018ff037819 */ /* 0x000fe20000011403 */
[----:B------:R-:W-:Y:S01]  /*8cc0*/  IMAD.U32 R4, R50, 0x10000, RZ ;  /* 0x0001000032047824 */ /* 0x000fe200078e00ff */
[----:B------:R-:W-:Y:S01]  /*8cd0*/  I2IP.S8.S32.SAT R18, R23, R18, RZ ;  /* 0x0000001217127239 */ /* 0x000fe200000014ff */
[-C--:B------:R-:W-:Y:S01]  /*8ce0*/  IMAD R22, R0, R40.reuse, R22 ;  /* 0x0000002800167224 */ /* 0x080fe200078e0216 */
[----:B------:R-:W-:Y:S01]  /*8cf0*/  PRMT R0, R50, 0x8880, RZ ;  /* 0x0000888032007816 */ /* 0x000fe200000000ff */
[----:B------:R-:W-:Y:S01]  /*8d00*/  IMAD R27, R2, R40, R27 ;  /* 0x00000028021b7224 */ /* 0x000fe200078e021b */
[----:B------:R-:W-:Y:S01]  /*8d10*/  SHF.R.S32.HI R2, RZ, 0x18, R4 ;  /* 0x00000018ff027819 */ /* 0x000fe20000011404 */
[----:B------:R-:W-:Y:S01]  /*8d20*/  IMAD R26, R38, R30, RZ ;  /* 0x0000001e261a7224 */ /* 0x000fe200078e02ff */
[----:B------:R-:W-:Y:S01]  /*8d30*/  I2IP.S8.S32.SAT R54, R9, R8, R10 ;  /* 0x0000000809367239 */ /* 0x000fe2000000140a */
[-C--:B------:R-:W-:Y:S01]  /*8d40*/  IMAD R24, R0, R40.reuse, R24 ;  /* 0x0000002800187224 */ /* 0x080fe200078e0218 */
[----:B------:R-:W-:Y:S01]  /*8d50*/  SHF.R.S32.HI R0, RZ, 0x18, R50 ;  /* 0x00000018ff007819 */ /* 0x000fe20000011432 */
[-C--:B------:R-:W-:Y:S01]  /*8d60*/  IMAD R25, R2, R40.reuse, R25 ;  /* 0x0000002802197224 */ /* 0x080fe200078e0219 */
[----:B------:R-:W-:Y:S01]  /*8d70*/  PRMT R2, R51, 0x8880, RZ ;  /* 0x0000888033027816 */ /* 0x000fe200000000ff */
[----:B------:R-:W-:Y:S01]  /*8d80*/  IMAD R26, R3, R40, R26 ;  /* 0x00000028031a7224 */ /* 0x000fe200078e021a */
[----:B------:R-:W-:Y:S01]  /*8d90*/  SHF.L.U32 R3, R51, 0x10, RZ ;  /* 0x0000001033037819 */ /* 0x000fe200000006ff */
[----:B------:R-:W-:Y:S01]  /*8da0*/  IMAD R31, R38, R31, RZ ;  /* 0x0000001f261f7224 */ /* 0x000fe200078e02ff */
[----:B------:R-:W-:Y:S01]  /*8db0*/  I2IP.S8.S32.SAT R55, R13, R12, R14 ;  /* 0x0000000c0d377239 */ /* 0x000fe2000000140e */
[----:B------:R-:W-:Y:S01]  /*8dc0*/  IMAD.SHL.U32 R4, R51, 0x100, RZ ;  /* 0x0000010033047824 */ /* 0x000fe200078e00ff */
[----:B------:R-:W-:Y:S01]  /*8dd0*/  SHF.R.S32.HI R3, RZ, 0x18, R3 ;  /* 0x00000018ff037819 */ /* 0x000fe20000011403 */
[-C--:B------:R-:W-:Y:S02]  /*8de0*/  IMAD R31, R0, R40.reuse, R31 ;  /* 0x00000028001f7224 */ /* 0x080fe400078e021f */
[----:B------:R-:W-:Y:S01]  /*8df0*/  HFMA2 R0, -RZ, RZ, 0, 9.5367431640625e-07 ;  /* 0x00000010ff007431 */ /* 0x000fe200000001ff */
[----:B------:R1:W-:Y:S01]  /*8e00*/  STS.128 [R74+UR44+0x2500], R52 ;  /* 0x002500344a007988 */ /* 0x0003e20008000c2c */
[----:B------:R-:W-:Y:S01]  /*8e10*/  SHF.R.S32.HI R4, RZ, 0x18, R4 ;  /* 0x00000018ff047819 */ /* 0x000fe20000011404 */
[----:B------:R-:W-:Y:S01]  /*8e20*/  IMAD R28, R2, R40, R28 ;  /* 0x00000028021c7224 */ /* 0x000fe200078e021c */
[----:B------:R-:W-:Y:S01]  /*8e30*/  I2IP.S8.S32.SAT R16, R17, R16, R18 ;  /* 0x0000001011107239 */ /* 0x000fe20000001412 */
[C---:B------:R-:W-:Y:S01]  /*8e40*/  IMAD R30, R38.reuse, R34, RZ ;  /* 0x00000022261e7224 */ /* 0x040fe200078e02ff */
[----:B------:R-:W-:Y:S01]  /*8e50*/  I2IP.S8.S32.SAT R22, R27, R22, RZ ;  /* 0x000000161b167239 */ /* 0x000fe200000014ff */
[----:B------:R-:W-:Y:S01]  /*8e60*/  IMAD R29, R3, R40, R29 ;  /* 0x00000028031d7224 */ /* 0x000fe200078e021d */
[----:B------:R-:W-:Y:S01]  /*8e70*/  I2IP.S8.S32.SAT R18, R31, R26, RZ ;  /* 0x0000001a1f127239 */ /* 0x000fe200000014ff */
[----:B------:R-:W-:Y:S01]  /*8e80*/  IMAD R35, R38, R35, RZ ;  /* 0x0000002326237224 */ /* 0x000fe200078e02ff */
[----:B------:R-:W-:Y:S01]  /*8e90*/  IADD3 R2, PT, PT, R74, UR44, RZ ;  /* 0x0000002c4a027c10 */ /* 0x000fe2000fffe0ff */
[-C--:B------:R-:W-:Y:S01]  /*8ea0*/  IMAD R30, R4, R40.reuse, R30 ;  /* 0x00000028041e7224 */ /* 0x080fe200078e021e */
[----:B------:R-:W-:Y:S01]  /*8eb0*/  SEL R0, R0, 0xfffffff0, !P5 ;  /* 0xfffffff000007807 */ /* 0x000fe20006800000 */
[----:B------:R-:W-:Y:S01]  /*8ec0*/  IMAD R35, R5, R40, R35 ;  /* 0x0000002805237224 */ /* 0x000fe200078e0223 */
[----:B------:R-:W-:Y:S02]  /*8ed0*/  I2IP.S8.S32.SAT R17, R21, R20, R22 ;  /* 0x0000001415117239 */ /* 0x000fe40000001416 */
[----:B------:R-:W-:Y:S02]  /*8ee0*/  I2IP.S8.S32.SAT R18, R25, R24, R18 ;  /* 0x0000001819127239 */ /* 0x000fe40000001412 */
[----:B------:R-:W-:Y:S02]  /*8ef0*/  I2IP.S8.S32.SAT R19, R35, R30, RZ ;  /* 0x0000001e23137239 */ /* 0x000fe400000014ff */
[----:B------:R-:W-:Y:S02]  /*8f00*/  IADD3 R88, PT, PT, R2, R0, RZ ;  /* 0x0000000002587210 */ /* 0x000fe40007ffe0ff */
[----:B------:R-:W-:Y:S02]  /*8f10*/  I2IP.S8.S32.SAT R19, R29, R28, R19 ;  /* 0x0000001c1d137239 */ /* 0x000fe40000001413 */
[----:B------:R-:W-:Y:S02]  /*8f20*/  LEA R3, R83, UR44, 0x3 ;  /* 0x0000002c53037c11 */ /* 0x000fe4000f8e18ff */
[----:B------:R-:W-:Y:S01]  /*8f30*/  @P6 SHF.L.U32 R4, R82, 0x1f, RZ ;  /* 0x0000001f52046819 */ /* 0x000fe200000006ff */
[----:B------:R1:W-:Y:S01]  /*8f40*/  STS.128 [R88+0x2500], R16 ;  /* 0x0025001058007388 */ /* 0x0003e20000000c00 */
[----:B------:R-:W-:Y:S01]  /*8f50*/  @!PT LDS RZ, [RZ] ;  /* 0x00000000fffff984 */ /* 0x000fe20000000800 */
[----:B------:R-:W-:Y:S01]  /*8f60*/  @!PT LDS RZ, [RZ] ;  /* 0x00000000fffff984 */ /* 0x000fe20000000800 */
[----:B------:R-:W-:Y:S01]  /*8f70*/  @!PT LDS RZ, [RZ] ;  /* 0x00000000fffff984 */ /* 0x000fe20000000800 */
[----:B------:R-:W-:Y:S01]  /*8f80*/  @!PT LDS RZ, [RZ] ;  /* 0x00000000fffff984 */ /* 0x000fe20000000800 */
[----:B------:R2:W-:Y:S07]  /*8f90*/  MEMBAR.ALL.CTA ;  /* 0x0000000000007992 */ /* 0x0005ee0000008000 */
[----:B--2---:R-:W2:Y:S02]  /*8fa0*/  FENCE.VIEW.ASYNC.S ;  /* 0x00000000000073c6 */ /* 0x004ea40000000000 */
[----:B--2---:R-:W-:Y:S06]  /*8fb0*/  BAR.SYNC.DEFER_BLOCKING 0x1, 0x80 ;  /* 0x0042000000007b1d */ /* 0x004fec0000010000 */
[----:B------:R-:W-:Y:S05]  /*8fc0*/  @P0 BRA `(.L_x_162) ;  /* 0x00000000003c0947 */ /* 0x000fea0003800000 */
[----:B------:R-:W2:Y:S01]  /*8fd0*/  LDCU.64 UR6, c[0x0][0x348] ;  /* 0x00006900ff0677ac */ /* 0x000ea20008000a00 */
[----:B------:R-:W-:Y:S01]  /*8fe0*/  UIADD3 UR4, UPT, UPT, UR44, 0x2500, URZ ;  /* 0x000025002c047890 */ /* 0x000fe2000fffe0ff */
[----:B------:R-:W-:Y:S01]  /*8ff0*/  UMOV UR51, UR36 ;  /* 0x0000002400337c82 */ /* 0x000fe20008000000 */
[----:B------:R-:W-:Y:S02]  /*9000*/  UIADD3 UR9, UPT, UPT, UR49, 0x40, URZ ;  /* 0x0000004031097890 */ /* 0x000fe4000fffe0ff */
[----:B------:R-:W-:Y:S02]  /*9010*/  UIADD3 UR8, UPT, UPT, UR44, 0x2d00, URZ ;  /* 0x00002d002c087890 */ /* 0x000fe4000fffe0ff */
[----:B------:R-:W-:Y:S01]  /*9020*/  MOV R86, UR4 ;  /* 0x0000000400567c02 */ /* 0x000fe20008000f00 */
[----:B------:R-:W-:Y:S01]  /*9030*/  UMOV UR10, UR50 ;  /* 0x00000032000a7c82 */ /* 0x000fe20008000000 */
[----:B------:R-:W-:Y:S02]  /*9040*/  UMOV UR11, UR36 ;  /* 0x00000024000b7c82 */ /* 0x000fe40008000000 */
[----:B------:R-:W-:Y:S01]  /*9050*/  R2UR UR48, R86 ;  /* 0x00000000563072ca */ /* 0x000fe200000e0000 */
[----:B--2---:R-:W-:Y:S04]  /*9060*/  UIADD3 UR4, UP0, UPT, UR6, 0x680, URZ ;  /* 0x0000068006047890 */ /* 0x004fe8000ff1e0ff */
[----:B------:R-:W-:Y:S09]  /*9070*/  UIADD3.X UR5, UPT, UPT, URZ, UR7, URZ, UP0, !UPT ;  /* 0x00000007ff057290 */ /* 0x000ff200087fe4ff */
[----:B------:R2:W-:Y:S01]  /*9080*/  UTMASTG.3D [UR48], [UR4] ;  /* 0x00000030040073b5 */ /* 0x0005e20008010000 */
[----:B------:R2:W-:Y:S01]  /*9090*/  UTMASTG.3D [UR8], [UR4] ;  /* 0x00000008040073b5 */ /* 0x0005e20008010000 */
[----:B------:R0:W-:Y:S01]  /*90a0*/  UTMACMDFLUSH ;  /* 0x00000000000079b7 */ /* 0x0001e20000000000 */
[----:B--2---:R-:W-:Y:S04]  /*90b0*/  DEPBAR.LE SB0, 0x1 ;  /* 0x000080400000791a */ /* 0x004fe80000000000 */
.L_x_162:
[----:B------:R-:W-:Y:S05]  /*90c0*/  BSYNC.RECONVERGENT B0 ;  /* 0x0000000000007941 */ /* 0x000fea0003800200 */
.L_x_161:
[----:B------:R-:W-:Y:S06]  /*90d0*/  BAR.SYNC.DEFER_BLOCKING 0x1, 0x80 ;  /* 0x0042000000007b1d */ /* 0x000fec0000010000 */
[----:B------:R-:W2:Y:S01]  /*90e0*/  @P6 SYNCS.PHASECHK.TRANS64.TRYWAIT P0, [R3+URZ+0x340], R4 ;  /* 0x00034004030065a7 */ /* 0x000ea200080011ff */
[----:B------:R-:W-:Y:S01]  /*90f0*/  BSSY B1, `(.L_x_163) ;  /* 0x000001f000017945 */ /* 0x000fe20003800000 */
[----:B--2---:R-:W-:Y:S03]  /*9100*/  @P6 SEL R43, RZ, 0x1, !P0 ;  /* 0x00000001ff2b6807 */ /* 0x004fe60004000000 */
[----:B------:R-:W-:Y:S05]  /*9110*/  @!P6 BRA `(.L_x_164) ;  /* 0x000000000070e947 */ /* 0x000fea0003800000 */
[----:B------:R-:W-:Y:S01]  /*9120*/  ISETP.NE.AND P1, PT, R56, RZ, PT ;  /* 0x000000ff3800720c */ /* 0x000fe20003f25270 */
[----:B------:R-:W-:Y:S01]  /*9130*/  BSSY B0, `(.L_x_165) ;  /* 0x0000008000007945 */ /* 0x000fe20003800000 */
[----:B------:R-:W-:Y:S11]  /*9140*/  ISETP.NE.AND P0, PT, R43, RZ, PT ;  /* 0x000000ff2b00720c */ /* 0x000ff60003f05270 */
[----:B------:R-:W-:Y:S04]  /*9150*/  @P1 IMAD R2, R83, 0x1000, R2 ;  /* 0x0000100053021824 */ /* 0x000fe800078e0202 */
[----:B------:R-:W-:Y:S01]  /*9160*/  @P1 IMAD.IADD R4, R0, 0x1, R2 ;  /* 0x0000000100041824 */ /* 0x000fe200078e0202 */
[----:B------:R-:W-:Y:S06]  /*9170*/  @P0 BRA `(.L_x_166) ;  /* 0x00000000000c0947 */ /* 0x000fec0003800000 */
[----:B------:R-:W-:Y:S04]  /*9180*/  SHF.L.U32 R0, R82, 0x1f, RZ ;  /* 0x0000001f52007819 */ /* 0x000fe800000006ff */
[----:B------:R-:W2:Y:S02]  /*9190*/  SYNCS.PHASECHK.TRANS64.TRYWAIT P0, [R3+URZ+0x340], R0 ;  /* 0x00034000030075a7 */ /* 0x000ea400080011ff */
[----:B--2---:R-:W-:Y:S05]  /*91a0*/  @!P0 BRA `(.L_x_167) ;  /* 0x0000002800ac8947 */ /* 0x004fea0003800000 */
.L_x_166:
[----:B------:R-:W-:Y:S05]  /*91b0*/  BSYNC B0 ;  /* 0x0000000000007941 */ /* 0x000fea0003800000 */
.L_x_165:
[----:B------:R-:W-:Y:S01]  /*91c0*/  ISETP.NE.AND P0, PT, R56, RZ, PT ;  /* 0x000000ff3800720c */ /* 0x000fe20003f05270 */
[----:B--2---:R-:W-:Y:S02]  /*91d0*/  VIADD R3, R3, 0x350 ;  /* 0x0000035003037836 */ /* 0x004fe40000000000 */
[----:B------:R-:W-:Y:S02]  /*91e0*/  IMAD.U32 R0, RZ, RZ, UR46 ;  /* 0x0000002eff007e24 */ /* 0x000fe4000f8e00ff */
[----:B------:R-:W-:Y:S03]  /*91f0*/  VIADD R83, R83, 0x1 ;  /* 0x0000000153537836 */ /* 0x000fe60000000000 */
[----:B------:R-:W-:Y:S05]  /*9200*/  PRMT R0, R0, 0x654, R3 ;  /* 0x0000065400007816 */ /* 0x000fea0000000003 */
[----:B------:R2:W3:Y:S04]  /*9210*/  @P0 LDS.128 R44, [R2+0x500] ;  /* 0x00050000022c0984 */ /* 0x0004e80000000c00 */
[----:B------:R2:W4:Y:S01]  /*9220*/  @P0 LDS.128 R48, [R4+0x500] ;  /* 0x0005000004300984 */ /* 0x0005220000000c00 */
[C---:B------:R-:W-:Y:S01]  /*9230*/  ISETP.NE.AND P0, PT, R83.reuse, 0x2, PT ;  /* 0x000000025300780c */ /* 0x040fe20003f05270 */
[----:B------:R-:W-:Y:S01]  /*9240*/  @!PT LDS RZ, [RZ] ;  /* 0x00000000fffff984 */ /* 0x000fe20000000800 */
[----:B------:R-:W-:Y:S01]  /*9250*/  @!PT LDS RZ, [RZ] ;  /* 0x00000000fffff984 */ /* 0x000fe20000000800 */
[----:B------:R-:W-:Y:S01]  /*9260*/  @!PT LDS RZ, [RZ] ;  /* 0x00000000fffff984 */ /* 0x000fe20000000800 */
[----:B------:R-:W-:Y:S01]  /*9270*/  @!PT LDS RZ, [RZ] ;  /* 0x00000000fffff984 */ /* 0x000fe20000000800 */
[----:B------:R5:W-:Y:S06]  /*9280*/  MEMBAR.ALL.CTA ;  /* 0x0000000000007992 */ /* 0x000bec0000008000 */
[----:B-----5:R-:W5:Y:S01]  /*9290*/  FENCE.VIEW.ASYNC.S ;  /* 0x00000000000073c6 */ /* 0x020f620000000000 */
[----:B------:R-:W-:Y:S01]  /*92a0*/  SEL R83, R83, RZ, P0 ;  /* 0x000000ff53537207 */ /* 0x000fe20000000000 */
[----:B-----5:R5:W-:Y:S02]  /*92b0*/  SYNCS.ARRIVE.TRANS64.RED.A1T0 RZ, [R0+URZ], RZ ;  /* 0x000000ff00ff79a7 */ /* 0x020be400081004ff */
[----:B-----5:R-:W-:Y:S04]  /*92c0*/  SEL R0, RZ, 0x1, P0 ;  /* 0x00000001ff007807 */ /* 0x020fe80000000000 */
[----:B--23--:R-:W-:Y:S02]  /*92d0*/  LOP3.LUT R82, R82, R0, RZ, 0x3c, !PT ;  /* 0x0000000052527212 */ /* 0x00cfe400078e3cff */
.L_x_164:
[----:B------:R-:W-:Y:S05]  /*92e0*/  BSYNC B1 ;  /* 0x0000000000017941 */ /* 0x000fea0003800000 */
.L_x_163:
[----:B------:R-:W-:Y:S05]  /*92f0*/  VIADD R0, R39, 0x20 ;  /* 0x0000002027007836 */ /* 0x000fea0000000000 */
[----:B------:R-:W-:Y:S04]  /*9300*/  SHF.R.U32.HI R0, RZ, 0x15, R0 ;  /* 0x00000015ff007819 */ /* 0x000fe80000011600 */
[----:B------:R-:W-:Y:S11]  /*9310*/  LOP3.LUT P0, RZ, R0, 0x3, R77, 0x48, !PT ;  /* 0x0000000300ff7812 */ /* 0x000ff6000780484d */
[----:B------:R-:W-:Y:S02]  /*9320*/  @!UPT UIADD3 URZ, UPT, UPT, URZ, URZ, URZ ;  /* 0x000000fffffff290 */ /* 0x000fe4000fffe0ff */
[----:B------:R-:W-:Y:S05]  /*9330*/  @!P0 BRA `(.L_x_168) ;  /* 0x0000000000408947 */ /* 0x000fea0003800000 */
[----:B------:R-:W2:Y:S01]  /*9340*/  LDCU.64 UR8, c[0x4][0x70] ;  /* 0x01000e00ff0877ac */ /* 0x000ea20008000a00 */
[----:B------:R-:W-:Y:S01]  /*9350*/  MOV R3, 0x0 ;  /* 0x0000000000037802 */ /* 0x000fe20000000f00 */
[----:B------:R-:W-:Y:S02]  /*9360*/  HFMA2 R12, -RZ, RZ, 0, 5.9604644775390625e-08 ;  /* 0x00000001ff0c7431 */ /* 0x000fe400000001ff */
[----:B------:R-:W-:Y:S02]  /*9370*/  IMAD.MOV.U32 R8, RZ, RZ, 0x192 ;  /* 0x00000192ff087424 */ /* 0x000fe400078e00ff */
[----:B------:R-:W-:Y:S01]  /*9380*/  IMAD.MOV.U32 R13, RZ, RZ, RZ ;  /* 0x000000ffff0d7224 */ /* 0x000fe200078e00ff */
[----:B------:R-:W3:Y:S01]  /*9390*/  LDCU.64 UR6, c[0x4][0x78] ;  /* 0x01000f00ff0677ac */ /* 0x000ee20008000a00 */
[----:B------:R-:W1:Y:S01]  /*93a0*/  LDC.64 R2, c[0x4][R3] ;  /* 0x0100000003027b82 */ /* 0x000e620000000a00 */
[----:B------:R-:W5:Y:S01]  /*93b0*/  LDCU.64 UR4, c[0x4][0x10] ;  /* 0x01000200ff0477ac */ /* 0x000f620008000a00 */
[----:B--2---:R-:W-:Y:S01]  /*93c0*/  MOV R5, UR9 ;  /* 0x0000000900057c02 */ /* 0x004fe20008000f00 */
[----:B------:R-:W-:Y:S01]  /*93d0*/  IMAD.U32 R4, RZ, RZ, UR8 ;  /* 0x00000008ff047e24 */ /* 0x000fe2000f8e00ff */
[----:B---3--:R-:W-:Y:S01]  /*93e0*/  MOV R7, UR7 ;  /* 0x0000000700077c02 */ /* 0x008fe20008000f00 */
[----:B------:R-:W-:Y:S01]  /*93f0*/  IMAD.U32 R6, RZ, RZ, UR6 ;  /* 0x00000006ff067e24 */ /* 0x000fe2000f8e00ff */
[----:B-----5:R-:W-:Y:S01]  /*9400*/  MOV R11, UR5 ;  /* 0x00000005000b7c02 */ /* 0x020fe20008000f00 */
[----:B------:R-:W-:Y:S02]  /*9410*/  IMAD.U32 R10, RZ, RZ, UR4 ;  /* 0x00000004ff0a7e24 */ /* 0x000fe4000f8e00ff */
[----:B------:R-:W-:Y:S07]  /*9420*/  LEPC R20, `(.L_x_168) ;  /* 0x000000001014794e */ /* 0x000fee0000000000 */
[----:B-1--4-:R-:W-:Y:S05]  /*9430*/  CALL.ABS.NOINC R2 ;  /* 0x0000000002007343 */ /* 0x012fea0003c00000 */
.L_x_168:
[----:B------:R-:W-:Y:S01]  /*9440*/  ISETP.NE.AND P0, PT, R87, RZ, PT ;  /* 0x000000ff5700720c */ /* 0x000fe20003f05270 */
[----:B------:R-:W-:Y:S05]  /*9450*/  WARPSYNC.ALL ;  /* 0x0000000000007948 */ /* 0x000fea0003800000 */
[----:B------:R-:W-:Y:S01]  /*9460*/  R2UR UR4, R39 ;  /* 0x00000000270472ca */ /* 0x000fe200000e0000 */
[----:B------:R-:W-:Y:S01]  /*9470*/  IMAD.U32 R64, R46, 0x10000, RZ ;  /* 0x000100002e407824 */ /* 0x000fe200078e00ff */
[----:B------:R-:W-:Y:S01]  /*9480*/  SHF.L.U32 R41, R44, 0x10, RZ ;  /* 0x000000102c297819 */ /* 0x000fe200000006ff */
[----:B----4-:R-:W-:Y:S01]  /*9490*/  IMAD.U32 R63, R48, 0x10000, RZ ;  /* 0x00010000303f7824 */ /* 0x010fe200078e00ff */
[----:B------:R-:W-:Y:S01]  /*94a0*/  PRMT R39, R44, 0x8880, RZ ;  /* 0x000088802c277816 */ /* 0x000fe200000000ff */
[----:B-1----:R-:W-:Y:S01]  /*94b0*/  IMAD.U32 R53, R50, 0x10000, RZ ;  /* 0x0001000032357824 */ /* 0x002fe200078e00ff */
[----:B------:R-:W-:Y:S01]  /*94c0*/  SHF.L.U32 R42, R44, 0x8, RZ ;  /* 0x000000082c2a7819 */ /* 0x000fe200000006ff */
[----:B------:R-:W-:Y:S01]  /*94d0*/  BSSY.RECONVERGENT B0, `(.L_x_169) ;  /* 0x00000a1000007945 */ /* 0x000fe20003800200 */
[----:B------:R-:W-:Y:S02]  /*94e0*/  SHF.R.S32.HI R41, RZ, 0x18, R41 ;  /* 0x00000018ff297819 */ /* 0x000fe40000011429 */
[----:B------:R-:W-:Y:S02]  /*94f0*/  SHF.R.S32.HI R42, RZ, 0x18, R42 ;  /* 0x00000018ff2a7819 */ /* 0x000fe4000001142a */
[----:B------:R-:W-:Y:S01]  /*9500*/  SHF.R.S32.HI R43, RZ, 0x18, R44 ;  /* 0x00000018ff2b7819 */ /* 0x000fe2000001142c */
[----:B------:R-:W1:Y:S01]  /*9510*/  LDTM.x32 R4, tmem[UR4+0x20] ;  /* 0x00002004000479ee */ /* 0x000e6200082c0000 */
[----:B------:R-:W-:Y:S01]  /*9520*/  NOP ;  /* 0x0000000000007918 */ /* 0x000fe20000000000 */
[----:B------:R-:W-:Y:S02]  /*9530*/  IADD3 R80, PT, PT, R80, 0x3b0, RZ ;  /* 0x000003b050507810 */ /* 0x000fe40007ffe0ff */
[C---:B------:R-:W-:Y:S02]  /*9540*/  PRMT R69, R45.reuse, 0x8880, RZ ;  /* 0x000088802d457816 */ /* 0x040fe400000000ff */
[----:B------:R-:W-:Y:S02]  /*9550*/  LOP3.LUT R80, R80, 0xfefffff8, RZ, 0xc0, !PT ;  /* 0xfefffff850507812 */ /* 0x000fe400078ec0ff */
[----:B------:R-:W-:Y:S02]  /*9560*/  SHF.L.U32 R68, R45, 0x10, RZ ;  /* 0x000000102d447819 */ /* 0x000fe400000006ff */
[----:B-1----:R1:W-:Y:S01]  /*9570*/  SYNCS.ARRIVE.TRANS64.RED.A1T0 RZ, [R80+URZ], RZ ;  /* 0x000000ff50ff79a7 */ /* 0x0023e200081004ff */
[----:B------:R-:W-:Y:S02]  /*9580*/  SHF.R.S32.HI R44, RZ, 0x18, R45 ;  /* 0x00000018ff2c7819 */ /* 0x000fe4000001142d */
[----:B------:R-:W-:Y:S02]  /*9590*/  PRMT R66, R46, 0x8880, RZ ;  /* 0x000088802e427816 */ /* 0x000fe400000000ff */
[C---:B------:R-:W-:Y:S02]  /*95a0*/  PRMT R60, R47.reuse, 0x8880, RZ ;  /* 0x000088802f3c7816 */ /* 0x040fe400000000ff */
[C---:B------:R-:W-:Y:S02]  /*95b0*/  SHF.L.U32 R59, R47.reuse, 0x10, RZ ;  /* 0x000000102f3b7819 */ /* 0x040fe400000006ff */
[----:B------:R-:W-:Y:S02]  /*95c0*/  SHF.L.U32 R58, R47, 0x8, RZ ;  /* 0x000000082f3a7819 */ /* 0x000fe400000006ff */
[C---:B------:R-:W-:Y:S02]  /*95d0*/  PRMT R65, R48.reuse, 0x8880, RZ ;  /* 0x0000888030417816 */ /* 0x040fe400000000ff */
[----:B------:R-:W-:Y:S01]  /*95e0*/  SHF.L.U32 R62, R48, 0x8, RZ ;  /* 0x00000008303e7819 */ /* 0x000fe200000006ff */
[C---:B------:R-:W-:Y:S01]  /*95f0*/  IMAD R0, R38.reuse, R4, RZ ;  /* 0x0000000426007224 */ /* 0x040fe200078e02ff */
[----:B------:R-:W-:Y:S01]  /*9600*/  SHF.R.S32.HI R4, RZ, 0x18, R68 ;  /* 0x00000018ff047819 */ /* 0x000fe20000011444 */
[C---:B------:R-:W-:Y:S01]  /*9610*/  IMAD R2, R38.reuse, R5, RZ ;  /* 0x0000000526027224 */ /* 0x040fe200078e02ff */
[C---:B------:R-:W-:Y:S01]  /*9620*/  PRMT R57, R49.reuse, 0x8880, RZ ;  /* 0x0000888031397816 */ /* 0x040fe200000000ff */
[C---:B------:R-:W-:Y:S01]  /*9630*/  IMAD R3, R38.reuse, R6, RZ ;  /* 0x0000000626037224 */ /* 0x040fe200078e02ff */
[----:B------:R-:W-:Y:S01]  /*9640*/  SHF.L.U32 R56, R49, 0x10, RZ ;  /* 0x0000001031387819 */ /* 0x000fe200000006ff */
[----:B------:R-:W-:Y:S01]  /*9650*/  IMAD R0, R39, R40, R0 ;  /* 0x0000002827007224 */ /* 0x000fe200078e0200 */
[----:B------:R-:W-:Y:S01]  /*9660*/  MOV R39, R66 ;  /* 0x0000004200277202 */ /* 0x000fe20000000f00 */
[----:B------:R-:W-:Y:S01]  /*9670*/  IMAD R7, R38, R7, RZ ;  /* 0x0000000726077224 */ /* 0x000fe200078e02ff */
[----:B------:R-:W-:Y:S01]  /*9680*/  SHF.L.U32 R55, R49, 0x8, RZ ;  /* 0x0000000831377819 */ /* 0x000fe200000006ff */
[-C--:B------:R-:W-:Y:S01]  /*9690*/  IMAD R2, R41, R40.reuse, R2 ;  /* 0x0000002829027224 */ /* 0x080fe200078e0202 */
[----:B------:R-:W-:Y:S01]  /*96a0*/  SHF.R.S32.HI R41, RZ, 0x18, R48 ;  /* 0x00000018ff297819 */ /* 0x000fe20000011430 */
[-C--:B------:R-:W-:Y:S01]  /*96b0*/  IMAD R3, R42, R40.reuse, R3 ;  /* 0x000000282a037224 */ /* 0x080fe200078e0203 */
[----:B------:R-:W-:Y:S01]  /*96c0*/  SHF.L.U32 R48, R51, 0x8, RZ ;  /* 0x0000000833307819 */ /* 0x000fe200000006ff */
[----:B------:R-:W-:Y:S01]  /*96d0*/  IMAD R7, R43, R40, R7 ;  /* 0x000000282b077224 */ /* 0x000fe200078e0207 */
[----:B------:R-:W-:Y:S01]  /*96e0*/  SHF.L.U32 R67, R45, 0x8, RZ ;  /* 0x000000082d437819 */ /* 0x000fe200000006ff */
[C---:B------:R-:W-:Y:S01]  /*96f0*/  IMAD R8, R38.reuse, R8, RZ ;  /* 0x0000000826087224 */ /* 0x040fe200078e02ff */
[----:B------:R-:W-:Y:S01]  /*9700*/  SHF.R.S32.HI R45, RZ, 0x18, R46 ;  /* 0x00000018ff2d7819 */ /* 0x000fe2000001142e */
[----:B------:R-:W-:Y:S01]  /*9710*/  IMAD R9, R38, R9, RZ ;  /* 0x0000000926097224 */ /* 0x000fe200078e02ff */
[----:B------:R-:W-:Y:S01]  /*9720*/  SHF.L.U32 R61, R46, 0x8, RZ ;  /* 0x000000082e3d7819 */ /* 0x000fe200000006ff */
[C---:B------:R-:W-:Y:S01]  /*9730*/  IMAD R10, R38.reuse, R10, RZ ;  /* 0x0000000a260a7224 */ /* 0x040fe200078e02ff */
[----:B------:R-:W-:Y:S01]  /*9740*/  SHF.R.S32.HI R46, RZ, 0x18, R47 ;  /* 0x00000018ff2e7819 */ /* 0x000fe2000001142f */
[C---:B------:R-:W-:Y:S01]  /*9750*/  IMAD R11, R38.reuse, R11, RZ ;  /* 0x0000000b260b7224 */ /* 0x040fe200078e02ff */
[----:B------:R-:W-:Y:S01]  /*9760*/  SHF.R.S32.HI R42, RZ, 0x18, R49 ;  /* 0x00000018ff2a7819 */ /* 0x000fe20000011431 */
[----:B------:R-:W-:Y:S01]  /*9770*/  IMAD R6, R38, R15, RZ ;  /* 0x0000000f26067224 */ /* 0x000fe200078e02ff */
[----:B------:R-:W-:Y:S01]  /*9780*/  PRMT R54, R50, 0x8880, RZ ;  /* 0x0000888032367816 */ /* 0x000fe200000000ff */
[----:B------:R-:W-:Y:S01]  /*9790*/  IMAD R15, R38, R20, RZ ;  /* 0x00000014260f7224 */ /* 0x000fe200078e02ff */
[----:B------:R-:W-:Y:S01]  /*97a0*/  SHF.L.U32 R52, R50, 0x8, RZ ;  /* 0x0000000832347819 */ /* 0x000fe200000006ff */
[C---:B------:R-:W-:Y:S01]  /*97b0*/  IMAD R20, R38.reuse, R25, RZ ;  /* 0x0000001926147224 */ /* 0x040fe200078e02ff */
[----:B------:R-:W-:Y:S01]  /*97c0*/  SHF.R.S32.HI R43, RZ, 0x18, R50 ;  /* 0x00000018ff2b7819 */ /* 0x000fe20000011432 */
[C---:B------:R-:W-:Y:S01]  /*97d0*/  IMAD R25, R38.reuse, R30, RZ ;  /* 0x0000001e26197224 */ /* 0x040fe200078e02ff */
[C---:B------:R-:W-:Y:S01]  /*97e0*/  PRMT R50, R51.reuse, 0x8880, RZ ;  /* 0x0000888033327816 */ /* 0x040fe200000000ff */
[C---:B------:R-:W-:Y:S01]  /*97f0*/  IMAD R30, R38.reuse, R35, RZ ;  /* 0x00000023261e7224 */ /* 0x040fe200078e02ff */
[----:B------:R-:W-:Y:S02]  /*9800*/  SHF.L.U32 R49, R51, 0x10, RZ ;  /* 0x0000001033317819 */ /* 0x000fe400000006ff */
[----:B------:R-:W-:Y:S02]  /*9810*/  SHF.R.S32.HI R47, RZ, 0x18, R51 ;  /* 0x00000018ff2f7819 */ /* 0x000fe40000011433 */
[----:B------:R-:W-:Y:S01]  /*9820*/  I2IP.S8.S32.SAT R51, R7, R3, RZ ;  /* 0x0000000307337239 */ /* 0x000fe200000014ff */
[----:B------:R-:W-:Y:S01]  /*9830*/  IMAD.MOV.U32 R3, RZ, RZ, R69 ;  /* 0x000000ffff037224 */ /* 0x000fe200078e0045 */
[----:B------:R-:W-:Y:S01]  /*9840*/  SHF.R.S32.HI R5, RZ, 0x18, R67 ;  /* 0x00000018ff057819 */ /* 0x000fe20000011443 */
[----:B------:R-:W-:Y:S01]  /*9850*/  IMAD R7, R38, R16, RZ ;  /* 0x0000001026077224 */ /* 0x000fe200078e02ff */
[----:B------:R-:W-:Y:S01]  /*9860*/  IADD3 R36, PT, PT, R36, 0x1, RZ ;  /* 0x0000000124247810 */ /* 0x000fe20007ffe0ff */
[-C--:B------:R-:W-:Y:S02]  /*9870*/  IMAD R8, R3, R40.reuse, R8 ;  /* 0x0000002803087224 */ /* 0x080fe400078e0208 */
[-C--:B------:R-:W-:Y:S02]  /*9880*/  IMAD R9, R4, R40.reuse, R9 ;  /* 0x0000002804097224 */ /* 0x080fe400078e0209 */
[-C--:B------:R-:W-:Y:S02]  /*9890*/  IMAD R10, R5, R40.reuse, R10 ;  /* 0x00000028050a7224 */ /* 0x080fe400078e020a */
[----:B------:R-:W-:Y:S02]  /*98a0*/  IMAD R11, R44, R40, R11 ;  /* 0x000000282c0b7224 */ /* 0x000fe400078e020b */
[C---:B------:R-:W-:Y:S02]  /*98b0*/  IMAD R3, R38.reuse, R12, RZ ;  /* 0x0000000c26037224 */ /* 0x040fe400078e02ff */
[C---:B------:R-:W-:Y:S01]  /*98c0*/  IMAD R12, R38.reuse, R17, RZ ;  /* 0x00000011260c7224 */ /* 0x040fe200078e02ff */
[----:B------:R-:W-:Y:S01]  /*98d0*/  I2IP.S8.S32.SAT R11, R11, R10, RZ ;  /* 0x0000000a0b0b7239 */ /* 0x000fe200000014ff */
[C---:B------:R-:W-:Y:S01]  /*98e0*/  IMAD R17, R38.reuse, R22, RZ ;  /* 0x0000001626117224 */ /* 0x040fe200078e02ff */
[----:B------:R-:W-:Y:S01]  /*98f0*/  SHF.R.S32.HI R10, RZ, 0x18, R64 ;  /* 0x00000018ff0a7819 */ /* 0x000fe20000011440 */
[C---:B------:R-:W-:Y:S02]  /*9900*/  IMAD R22, R38.reuse, R27, RZ ;  /* 0x0000001b26167224 */ /* 0x040fe400078e02ff */
[----:B------:R-:W-:Y:S01]  /*9910*/  IMAD R27, R38, R32, RZ ;  /* 0x00000020261b7224 */ /* 0x000fe200078e02ff */
[----:B------:R-:W-:Y:S01]  /*9920*/  I2IP.S8.S32.SAT R32, R2, R0, R51 ;  /* 0x0000000002207239 */ /* 0x000fe20000001433 */
[C---:B------:R-:W-:Y:S01]  /*9930*/  IMAD R4, R38.reuse, R13, RZ ;  /* 0x0000000d26047224 */ /* 0x040fe200078e02ff */
[----:B------:R-:W-:Y:S01]  /*9940*/  SHF.R.S32.HI R0, RZ, 0x18, R61 ;  /* 0x00000018ff007819 */ /* 0x000fe2000001143d */
[C---:B------:R-:W-:Y:S01]  /*9950*/  IMAD R5, R38.reuse, R14, RZ ;  /* 0x0000000e26057224 */ /* 0x040fe200078e02ff */
[----:B------:R-:W-:Y:S01]  /*9960*/  MOV R2, R60 ;  /* 0x0000003c00027202 */ /* 0x000fe20000000f00 */
[C---:B------:R-:W-:Y:S02]  /*9970*/  IMAD R13, R38.reuse, R18, RZ ;  /* 0x00000012260d7224 */ /* 0x040fe400078e02ff */
[----:B------:R-:W-:Y:S02]  /*9980*/  IMAD R3, R39, R40, R3 ;  /* 0x0000002827037224 */ /* 0x000fe400078e0203 */
[C---:B------:R-:W-:Y:S02]  /*9990*/  IMAD R18, R38.reuse, R23, RZ ;  /* 0x0000001726127224 */ /* 0x040fe400078e02ff */
[----:B------:R-:W-:Y:S02]  /*99a0*/  IMAD R23, R38, R28, RZ ;  /* 0x0000001c26177224 */ /* 0x000fe400078e02ff */
[----:B------:R-:W-:Y:S02]  /*99b0*/  IMAD R4, R10, R40, R4 ;  /* 0x000000280a047224 */ /* 0x000fe400078e0204 */
[----:B------:R-:W-:Y:S01]  /*99c0*/  IMAD R28, R38, R33, RZ ;  /* 0x00000021261c7224 */ /* 0x000fe200078e02ff */
[----:B------:R-:W-:Y:S01]  /*99d0*/  I2IP.S8.S32.SAT R33, R9, R8, R11 ;  /* 0x0000000809217239 */ /* 0x000fe2000000140b */
[-C--:B------:R-:W-:Y:S01]  /*99e0*/  IMAD R5, R0, R40.reuse, R5 ;  /* 0x0000002800057224 */ /* 0x080fe200078e0205 */
[----:B------:R-:W-:Y:S01]  /*99f0*/  SHF.R.S32.HI R8, RZ, 0x18, R59 ;  /* 0x00000018ff087819 */ /* 0x000fe2000001143b */
[-C--:B------:R-:W-:Y:S01]  /*9a00*/  IMAD R6, R45, R40.reuse, R6 ;  /* 0x000000282d067224 */ /* 0x080fe200078e0206 */
[----:B------:R-:W-:Y:S01]  /*9a10*/  SHF.R.S32.HI R9, RZ, 0x18, R58 ;  /* 0x00000018ff097819 */ /* 0x000fe2000001143a */
[-C--:B------:R-:W-:Y:S01]  /*9a20*/  IMAD R7, R2, R40.reuse, R7 ;  /* 0x0000002802077224 */ /* 0x080fe200078e0207 */
[----:B------:R-:W-:Y:S01]  /*9a30*/  MOV R0, R65 ;  /* 0x0000004100007202 */ /* 0x000fe20000000f00 */
[----:B------:R-:W-:Y:S01]  /*9a40*/  IMAD R14, R38, R19, RZ ;  /* 0x00000013260e7224 */ /* 0x000fe200078e02ff */
[----:B------:R-:W-:Y:S01]  /*9a50*/  I2IP.S8.S32.SAT R5, R6, R5, RZ ;  /* 0x0000000506057239 */ /* 0x000fe200000014ff */
[-C--:B------:R-:W-:Y:S01]  /*9a60*/  IMAD R12, R8, R40.reuse, R12 ;  /* 0x00000028080c7224 */ /* 0x080fe200078e020c */
[----:B------:R-:W-:Y:S01]  /*9a70*/  SHF.R.S32.HI R2, RZ, 0x18, R63 ;  /* 0x00000018ff027819 */ /* 0x000fe2000001143f */
[-C--:B------:R-:W-:Y:S01]  /*9a80*/  IMAD R13, R9, R40.reuse, R13 ;  /* 0x00000028090d7224 */ /* 0x080fe200078e020d */
[----:B------:R-:W-:Y:S01]  /*9a90*/  SHF.R.S32.HI R8, RZ, 0x18, R62 ;  /* 0x00000018ff087819 */ /* 0x000fe2000001143e */
[----:B------:R-:W-:Y:S02]  /*9aa0*/  IMAD R16, R38, R21, RZ ;  /* 0x0000001526107224 */ /* 0x000fe400078e02ff */
[-C--:B------:R-:W-:Y:S02]  /*9ab0*/  IMAD R14, R46, R40.reuse, R14 ;  /* 0x000000282e0e7224 */ /* 0x080fe400078e020e */
[-C--:B------:R-:W-:Y:S02]  /*9ac0*/  IMAD R15, R0, R40.reuse, R15 ;  /* 0x00000028000f7224 */ /* 0x080fe400078e020f */
[----:B------:R-:W-:Y:S01]  /*9ad0*/  IMAD R16, R2, R40, R16 ;  /* 0x0000002802107224 */ /* 0x000fe200078e0210 */
[----:B------:R-:W-:Y:S01]  /*9ae0*/  I2IP.S8.S32.SAT R13, R14, R13, RZ ;  /* 0x0000000d0e0d7239 */ /* 0x000fe200000014ff */
[C---:B------:R-:W-:Y:S01]  /*9af0*/  IMAD R19, R38.reuse, R24, RZ ;  /* 0x0000001826137224 */ /* 0x040fe200078e02ff */
[----:B------:R-:W-:Y:S01]  /*9b00*/  SHF.R.S32.HI R2, RZ, 0x18, R56 ;  /* 0x00000018ff027819 */ /* 0x000fe20000011438 */
[----:B------:R-:W-:Y:S01]  /*9b10*/  IMAD R24, R38, R29, RZ ;  /* 0x0000001d26187224 */ /* 0x000fe200078e02ff */
[----:B------:R-:W-:Y:S01]  /*9b20*/  I2IP.S8.S32.SAT R35, R12, R7, R13 ;  /* 0x000000070c237239 */ /* 0x000fe2000000140d */
[----:B------:R-:W-:Y:S02]  /*9b30*/  IMAD R17, R8, R40, R17 ;  /* 0x0000002808117224 */ /* 0x000fe400078e0211 */
[----:B------:R-:W-:Y:S02]  /*9b40*/  IMAD.MOV.U32 R0, RZ, RZ, R57 ;  /* 0x000000ffff007224 */ /* 0x000fe400078e0039 */
[----:B------:R-:W-:Y:S01]  /*9b50*/  IMAD R29, R38, R34, RZ ;  /* 0x00000022261d7224 */ /* 0x000fe200078e02ff */
[----:B------:R-:W-:Y:S01]  /*9b60*/  I2IP.S8.S32.SAT R34, R4, R3, R5 ;  /* 0x0000000304227239 */ /* 0x000fe20000001405 */
[-C--:B------:R-:W-:Y:S01]  /*9b70*/  IMAD R18, R41, R40.reuse, R18 ;  /* 0x0000002829127224 */ /* 0x080fe200078e0212 */
[----:B------:R-:W-:Y:S01]  /*9b80*/  SHF.R.S32.HI R3, RZ, 0x18, R55 ;  /* 0x00000018ff037819 */ /* 0x000fe20000011437 */
[----:B------:R-:W-:Y:S01]  /*9b90*/  IMAD R19, R0, R40, R19 ;  /* 0x0000002800137224 */ /* 0x000fe200078e0213 */
[----:B------:R-:W-:Y:S01]  /*9ba0*/  MOV R0, R54 ;  /* 0x0000003600007202 */ /* 0x000fe20000000f00 */
[----:B------:R1:W-:Y:S01]  /*9bb0*/  STS.128 [R74+UR44+0x3500], R32 ;  /* 0x003500204a007988 */ /* 0x0003e20008000c2c */
        /* <DEDUP_REMOVED lines=8> */
[----:B------:R-:W-:Y:S01]  /*9c40*/  I2IP.S8.S32.SAT R16, R16, R15, R17 ;  /* 0x0000000f10107239 */ /* 0x000fe20000001411 */
[-C--:B------:R-:W-:Y:S01]  /*9c50*/  IMAD R23, R0, R40.reuse, R23 ;  /* 0x0000002800177224 */ /* 0x080fe200078e0217 */
[----:B------:R-:W-:Y:S01]  /*9c60*/  SHF.R.S32.HI R0, RZ, 0x18, R52 ;  /* 0x00000018ff007819 */ /* 0x000fe20000011434 */
[----:B------:R-:W-:Y:S01]  /*9c70*/  IMAD R24, R2, R40, R24 ;  /* 0x0000002802187224 */ /* 0x000fe200078e0218 */
[----:B------:R-:W-:Y:S01]  /*9c80*/  MOV R2, R50 ;  /* 0x0000003200027202 */ /* 0x000fe20000000f00 */
[----:B------:R-:W-:Y:S01]  /*9c90*/  IMAD R26, R38, R31, RZ ;  /* 0x0000001f261a7224 */ /* 0x000fe200078e02ff */
[----:B------:R-:W-:Y:S01]  /*9ca0*/  I2IP.S8.S32.SAT R17, R22, R21, RZ ;  /* 0x0000001516117239 */ /* 0x000fe200000014ff */
[-C--:B------:R-:W-:Y:S02]  /*9cb0*/  IMAD R25, R0, R40.reuse, R25 ;  /* 0x0000002800197224 */ /* 0x080fe400078e0219 */
[-C--:B------:R-:W-:Y:S01]  /*9cc0*/  IMAD R26, R43, R40.reuse, R26 ;  /* 0x000000282b1a7224 */ /* 0x080fe200078e021a */
[----:B------:R-:W-:Y:S01]  /*9cd0*/  I2IP.S8.S32.SAT R17, R20, R19, R17 ;  /* 0x0000001314117239 */ /* 0x000fe20000001411 */
[-C--:B------:R-:W-:Y:S02]  /*9ce0*/  IMAD R27, R2, R40.reuse, R27 ;  /* 0x00000028021b7224 */ /* 0x080fe400078e021b */
[-C--:B------:R-:W-:Y:S01]  /*9cf0*/  IMAD R28, R3, R40.reuse, R28 ;  /* 0x00000028031c7224 */ /* 0x080fe200078e021c */
[----:B------:R-:W-:Y:S01]  /*9d00*/  I2IP.S8.S32.SAT R18, R26, R25, RZ ;  /* 0x000000191a127239 */ /* 0x000fe200000014ff */
[-C--:B------:R-:W-:Y:S02]  /*9d10*/  IMAD R29, R4, R40.reuse, R29 ;  /* 0x00000028041d7224 */ /* 0x080fe400078e021d */
[----:B------:R-:W-:Y:S01]  /*9d20*/  IMAD R30, R47, R40, R30 ;  /* 0x000000282f1e7224 */ /* 0x000fe200078e021e */
[----:B------:R-:W-:Y:S04]  /*9d30*/  I2IP.S8.S32.SAT R18, R24, R23, R18 ;  /* 0x0000001718127239 */ /* 0x000fe80000001412 */
[----:B------:R-:W-:Y:S04]  /*9d40*/  I2IP.S8.S32.SAT R29, R30, R29, RZ ;  /* 0x0000001d1e1d7239 */ /* 0x000fe800000014ff */
[----:B------:R-:W-:Y:S05]  /*9d50*/  I2IP.S8.S32.SAT R19, R28, R27, R29 ;  /* 0x0000001b1c137239 */ /* 0x000fea000000141d */
        /* <DEDUP_REMOVED lines=10> */
[----:B------:R-:W-:Y:S02]  /*9e00*/  UIADD3 UR13, UPT, UPT, UR49, 0x20, URZ ;  /* 0x00000020310d7890 */ /* 0x000fe4000fffe0ff */
[----:B------:R-:W-:Y:S01]  /*9e10*/  UIADD3 UR12, UPT, UPT, UR44, 0x3500, URZ ;  /* 0x000035002c0c7890 */ /* 0x000fe2000fffe0ff */
[----:B------:R-:W-:Y:S01]  /*9e20*/  UMOV UR14, UR50 ;  /* 0x00000032000e7c82 */ /* 0x000fe20008000000 */
[----:B------:R-:W-:Y:S01]  /*9e30*/  UMOV UR15, UR36 ;  /* 0x00000024000f7c82 */ /* 0x000fe20008000000 */
[----:B------:R-:W-:Y:S02]  /*9e40*/  UIADD3 UR9, UPT, UPT, UR49, 0x60, URZ ;  /* 0x0000006031097890 */ /* 0x000fe4000fffe0ff */
[----:B------:R-:W-:Y:S01]  /*9e50*/  UIADD3 UR8, UPT, UPT, UR44, 0x3d00, URZ ;  /* 0x00003d002c087890 */ /* 0x000fe2000fffe0ff */
[----:B------:R-:W-:Y:S01]  /*9e60*/  UMOV UR10, UR50 ;  /* 0x00000032000a7c82 */ /* 0x000fe20008000000 */
[----:B------:R-:W-:Y:S01]  /*9e70*/  UMOV UR11, UR36 ;  /* 0x00000024000b7c82 */ /* 0x000fe20008000000 */
[----:B--2---:R-:W-:Y:S04]  /*9e80*/  UIADD3 UR4, UP0, UPT, UR6, 0x680, URZ ;  /* 0x0000068006047890 */ /* 0x004fe8000ff1e0ff */
[----:B------:R-:W-:Y:S09]  /*9e90*/  UIADD3.X UR5, UPT, UPT, URZ, UR7, URZ, UP0, !UPT ;  /* 0x00000007ff057290 */ /* 0x000ff200087fe4ff */
[----:B------:R2:W-:Y:S01]  /*9ea0*/  UTMASTG.3D [UR12], [UR4] ;  /* 0x0000000c040073b5 */ /* 0x0005e20008010000 */
[----:B------:R2:W-:Y:S01]  /*9eb0*/  UTMASTG.3D [UR8], [UR4] ;  /* 0x00000008040073b5 */ /* 0x0005e20008010000 */
[----:B------:R0:W-:Y:S01]  /*9ec0*/  UTMACMDFLUSH ;  /* 0x00000000000079b7 */ /* 0x0001e20000000000 */
[----:B--2---:R-:W-:Y:S04]  /*9ed0*/  DEPBAR.LE SB0, 0x1 ;  /* 0x000080400000791a */ /* 0x004fe80000000000 */
.L_x_170:
[----:B------:R-:W-:Y:S05]  /*9ee0*/  BSYNC.RECONVERGENT B0 ;  /* 0x0000000000007941 */ /* 0x000fea0003800200 */
.L_x_169:
[----:B------:R-:W-:Y:S01]  /*9ef0*/  R2UR UR4, R78 ;  /* 0x000000004e0472ca */ /* 0x000fe200000e0000 */
[----:B------:R-:W-:Y:S01]  /*9f00*/  BAR.SYNC.DEFER_BLOCKING 0x1, 0x80 ;  /* 0x0042000000007b1d */ /* 0x000fe20000010000 */
[----:B------:R-:W-:Y:S01]  /*9f10*/  ISETP.NE.AND P0, PT, R81, 0x2, PT ;  /* 0x000000025100780c */ /* 0x000fe20003f05270 */
[----:B------:R-:W-:Y:S01]  /*9f20*/  UISETP.NE.AND UP0, UPT, UR45, URZ, UPT ;  /* 0x000000ff2d00728c */ /* 0x000fe2000bf05270 */
[----:B------:R-:W-:Y:S01]  /*9f30*/  ISETP.NE.AND P1, PT, R36, 0x4, PT ;  /* 0x000000042400780c */ /* 0x000fe20003f25270 */
[----:B------:R-:W-:Y:S01]  /*9f40*/  UIADD3 UR30, UPT, UPT, UR38, UR63, URZ ;  /* 0x0000003f261e7290 */ /* 0x000fe2000fffe0ff */
[----:B------:R-:W-:Y:S02]  /*9f50*/  SEL R2, RZ, 0x1, P0 ;  /* 0x00000001ff027807 */ /* 0x000fe40000000000 */
[----:B------:R-:W-:Y:S02]  /*9f60*/  SEL R0, RZ, 0x1, P1 ;  /* 0x00000001ff007807 */ /* 0x000fe40000800000 */
[----:B------:R-:W-:Y:S02]  /*9f70*/  LOP3.LUT R84, R84, R2, RZ, 0x3c, !PT ;  /* 0x0000000254547212 */ /* 0x000fe400078e3cff */
[----:B------:R-:W-:Y:S01]  /*9f80*/  LOP3.LUT R85, R85, R0, RZ, 0x3c, !PT ;  /* 0x0000000055557212 */ /* 0x000fe200078e3cff */
[----:B------:R-:W-:Y:S01]  /*9f90*/  UIADD3 UR31, UPT, UPT, UR37, UR4, URZ ;  /* 0x00000004251f7290 */ /* 0x000fe2000fffe0ff */
[----:B------:R-:W-:Y:S02]  /*9fa0*/  SEL R81, R81, RZ, P0 ;  /* 0x000000ff51517207 */ /* 0x000fe40000000000 */
[----:B------:R-:W-:Y:S01]  /*9fb0*/  SEL R36, R36, RZ, P1 ;  /* 0x000000ff24247207 */ /* 0x000fe20000800000 */
[----:B------:R-:W-:Y:S01]  /*9fc0*/  UMOV UR36, UR59 ;  /* 0x0000003b00247c82 */ /* 0x000fe20008000000 */
[----:B------:R-:W-:Y:S07]  /*9fd0*/  BRA.U UP0, `(.L_x_171) ;  /* 0xffffffd5005c7547 */ /* 0x000fee000b83ffff */
[----:B------:R-:W-:Y:S05]  /*9fe0*/  EXIT ;  /* 0x000000000000794d */ /* 0x000fea0003800000 */
.L_x_25:
[----:B--2---:R2:W3:Y:S02]  /*9ff0*/  SYNCS.PHASECHK.TRANS64.TRYWAIT P0, [R0+URZ+0x3e0], R2 ;  /* 0x0003e002000075a7 */ /* 0x0044e400080011ff */
[----:B---3--:R-:W-:Y:S05]  /*a000*/  @!P0 NANOSLEEP.SYNCS 0x989680 ;  /* 0x009896800000895d */ /* 0x008fea0003900000 */
[----:B------:R-:W3:Y:S02]  /*a010*/  @!P0 SYNCS.PHASECHK.TRANS64 P0, [R0+URZ+0x3e0], R2 ;  /* 0x0003e002000085a7 */ /* 0x000ee400080010ff */
[----:B---3--:R-:W-:Y:S05]  /*a020*/  @!P0 BRA `(.L_x_25) ;  /* 0xfffffffc00f08947 */ /* 0x008fea000383ffff */
[----:B------:R-:W-:Y:S05]  /*a030*/  BRA `(.L_x_172) ;  /* 0xffffff7c00e87947 */ /* 0x000fea000383ffff */
.L_x_28:
[----:B-1----:R-:W-:-:S07]  /*a040*/  MOV R0, UR33 ;  /* 0x0000002100007c02 */ /* 0x002fce0008000f00 */
.L_x_173:
[----:B-1----:R1:W2:Y:S02]  /*a050*/  SYNCS.PHASECHK.TRANS64.TRYWAIT P0, [R0+URZ+0x1a0], R3 ;  /* 0x0001a003000075a7 */ /* 0x0022a400080011ff */
[----:B--2---:R-:W-:Y:S05]  /*a060*/  @!P0 NANOSLEEP.SYNCS 0x989680 ;  /* 0x009896800000895d */ /* 0x004fea0003900000 */
[----:B------:R-:W2:Y:S02]  /*a070*/  @!P0 SYNCS.PHASECHK.TRANS64 P0, [R0+URZ+0x1a0], R3 ;  /* 0x0001a003000085a7 */ /* 0x000ea400080010ff */
[----:B--2---:R-:W-:Y:S05]  /*a080*/  @!P0 BRA `(.L_x_173) ;  /* 0xfffffffc00f08947 */ /* 0x004fea000383ffff */
[----:B------:R-:W-:Y:S05]  /*a090*/  BRA `(.L_x_27) ;  /* 0xffffff80003c7947 */ /* 0x000fea000383ffff */
.L_x_35:
[----:B-1----:R-:W-:-:S07]  /*a0a0*/  MOV R0, UR17 ;  /* 0x0000001100007c02 */ /* 0x002fce0008000f00 */
.L_x_174:
[----:B-1----:R1:W2:Y:S02]  /*a0b0*/  SYNCS.PHASECHK.TRANS64.TRYWAIT P0, [R0+URZ+0x1a0], R3 ;  /* 0x0001a003000075a7 */ /* 0x0022a400080011ff */
[----:B--2---:R-:W-:Y:S05]  /*a0c0*/  @!P0 NANOSLEEP.SYNCS 0x989680 ;  /* 0x009896800000895d */ /* 0x004fea0003900000 */
[----:B------:R-:W2:Y:S02]  /*a0d0*/  @!P0 SYNCS.PHASECHK.TRANS64 P0, [R0+URZ+0x1a0], R3 ;  /* 0x0001a003000085a7 */ /* 0x000ea400080010ff */
[----:B--2---:R-:W-:Y:S05]  /*a0e0*/  @!P0 BRA `(.L_x_174) ;  /* 0xfffffffc00f08947 */ /* 0x004fea000383ffff */
[----:B------:R-:W-:Y:S05]  /*a0f0*/  BRA `(.L_x_34) ;  /* 0xffffff8000fc7947 */ /* 0x000fea000383ffff */
.L_x_40:
[----:B-1----:R1:W2:Y:S02]  /*a100*/  SYNCS.PHASECHK.TRANS64.TRYWAIT P0, [R3+URZ+0x370], R0 ;  /* 0x00037000030075a7 */ /* 0x0022a400080011ff */
[----:B--2---:R-:W-:Y:S05]  /*a110*/  @!P0 NANOSLEEP.SYNCS 0x989680 ;  /* 0x009896800000895d */ /* 0x004fea0003900000 */
[----:B------:R-:W2:Y:S02]  /*a120*/  @!P0 SYNCS.PHASECHK.TRANS64 P0, [R3+URZ+0x370], R0 ;  /* 0x00037000030085a7 */ /* 0x000ea400080010ff */
[----:B--2---:R-:W-:Y:S05]  /*a130*/  @!P0 BRA `(.L_x_40) ;  /* 0xfffffffc00f08947 */ /* 0x004fea000383ffff */
[----:B------:R-:W-:Y:S05]  /*a140*/  BRA `(.L_x_175) ;  /* 0xffffff8400a47947 */ /* 0x000fea000383ffff */
.L_x_44:
[----:B------:R-:W-:-:S07]  /*a150*/  MOV R0, UR4 ;  /* 0x0000000400007c02 */ /* 0x000fce0008000f00 */
.L_x_176:
[----:B-1----:R1:W2:Y:S02]  /*a160*/  SYNCS.PHASECHK.TRANS64.TRYWAIT P0, [R0+URZ], R2 ;  /* 0x00000002000075a7 */ /* 0x0022a400080011ff */
[----:B--2---:R-:W-:Y:S05]  /*a170*/  @!P0 NANOSLEEP.SYNCS 0x989680 ;  /* 0x009896800000895d */ /* 0x004fea0003900000 */
[----:B------:R-:W2:Y:S02]  /*a180*/  @!P0 SYNCS.PHASECHK.TRANS64 P0, [R0+URZ], R2 ;  /* 0x00000002000085a7 */ /* 0x000ea400080010ff */
[----:B--2---:R-:W-:Y:S05]  /*a190*/  @!P0 BRA `(.L_x_176) ;  /* 0xfffffffc00f08947 */ /* 0x004fea000383ffff */
[----:B------:R-:W-:Y:S05]  /*a1a0*/  BRA `(.L_x_177) ;  /* 0xffffff8c004c7947 */ /* 0x000fea000383ffff */
.L_x_45:
[----:B------:R-:W-:-:S07]  /*a1b0*/  MOV R0, UR5 ;  /* 0x0000000500007c02 */ /* 0x000fce0008000f00 */
.L_x_178:
[----:B-1----:R1:W2:Y:S02]  /*a1c0*/  SYNCS.PHASECHK.TRANS64.TRYWAIT P0, [R0+URZ], R3 ;  /* 0x00000003000075a7 */ /* 0x0022a400080011ff */
[----:B--2---:R-:W-:Y:S05]  /*a1d0*/  @!P0 NANOSLEEP.SYNCS 0x989680 ;  /* 0x009896800000895d */ /* 0x004fea0003900000 */
[----:B------:R-:W2:Y:S02]  /*a1e0*/  @!P0 SYNCS.PHASECHK.TRANS64 P0, [R0+URZ], R3 ;  /* 0x00000003000085a7 */ /* 0x000ea400080010ff */
[----:B--2---:R-:W-:Y:S05]  /*a1f0*/  @!P0 BRA `(.L_x_178) ;  /* 0xfffffffc00f08947 */ /* 0x004fea000383ffff */
[----:B------:R-:W-:Y:S05]  /*a200*/  BRA `(.L_x_179) ;  /* 0xffffff8c00587947 */ /* 0x000fea000383ffff */
.L_x_46:
[----:B------:R-:W-:-:S07]  /*a210*/  MOV R0, UR5 ;  /* 0x0000000500007c02 */ /* 0x000fce0008000f00 */
.L_x_180:
[----:B-1----:R1:W2:Y:S02]  /*a220*/  SYNCS.PHASECHK.TRANS64.TRYWAIT P0, [R0+URZ], R3 ;  /* 0x00000003000075a7 */ /* 0x0022a400080011ff */
[----:B--2---:R-:W-:Y:S05]  /*a230*/  @!P0 NANOSLEEP.SYNCS 0x989680 ;  /* 0x009896800000895d */ /* 0x004fea0003900000 */
[----:B------:R-:W2:Y:S02]  /*a240*/  @!P0 SYNCS.PHASECHK.TRANS64 P0, [R0+URZ], R3 ;  /* 0x00000003000085a7 */ /* 0x000ea400080010ff */
[----:B--2---:R-:W-:Y:S05]  /*a250*/  @!P0 BRA `(.L_x_180) ;  /* 0xfffffffc00f08947 */ /* 0x004fea000383ffff */
[----:B------:R-:W-:Y:S05]  /*a260*/  BRA `(.L_x_181) ;  /* 0xffffff8c00647947 */ /* 0x000fea000383ffff */
.L_x_47:
[----:B------:R-:W-:-:S07]  /*a270*/  MOV R0, UR5 ;  /* 0x0000000500007c02 */ /* 0x000fce0008000f00 */
.L_x_182:
[----:B-1----:R1:W2:Y:S02]  /*a280*/  SYNCS.PHASECHK.TRANS64.TRYWAIT P0, [R0+URZ], R3 ;  /* 0x00000003000075a7 */ /* 0x0022a400080011ff */
[----:B--2---:R-:W-:Y:S05]  /*a290*/  @!P0 NANOSLEEP.SYNCS 0x989680 ;  /* 0x009896800000895d */ /* 0x004fea0003900000 */
[----:B------:R-:W2:Y:S02]  /*a2a0*/  @!P0 SYNCS.PHASECHK.TRANS64 P0, [R0+URZ], R3 ;  /* 0x00000003000085a7 */ /* 0x000ea400080010ff */
[----:B--2---:R-:W-:Y:S05]  /*a2b0*/  @!P0 BRA `(.L_x_182) ;  /* 0xfffffffc00f08947 */ /* 0x004fea000383ffff */
[----:B------:R-:W-:Y:S05]  /*a2c0*/  BRA `(.L_x_183) ;  /* 0xffffff8c00707947 */ /* 0x000fea000383ffff */
.L_x_48:
[----:B------:R-:W-:-:S07]  /*a2d0*/  MOV R0, UR5 ;  /* 0x0000000500007c02 */ /* 0x000fce0008000f00 */
.L_x_184:
[----:B-1----:R1:W2:Y:S02]  /*a2e0*/  SYNCS.PHASECHK.TRANS64.TRYWAIT P0, [R0+URZ], R3 ;  /* 0x00000003000075a7 */ /* 0x0022a400080011ff */
[----:B--2---:R-:W-:Y:S05]  /*a2f0*/  @!P0 NANOSLEEP.SYNCS 0x989680 ;  /* 0x009896800000895d */ /* 0x004fea0003900000 */
[----:B------:R-:W2:Y:S02]  /*a300*/  @!P0 SYNCS.PHASECHK.TRANS64 P0, [R0+URZ], R3 ;  /* 0x00000003000085a7 */ /* 0x000ea400080010ff */
[----:B--2---:R-:W-:Y:S05]  /*a310*/  @!P0 BRA `(.L_x_184) ;  /* 0xfffffffc00f08947 */ /* 0x004fea000383ffff */
[----:B------:R-:W-:Y:S05]  /*a320*/  BRA `(.L_x_185) ;  /* 0xffffff8c007c7947 */ /* 0x000fea000383ffff */
.L_x_49:
[----:B------:R-:W-:-:S07]  /*a330*/  MOV R0, UR5 ;  /* 0x0000000500007c02 */ /* 0x000fce0008000f00 */
.L_x_186:
[----:B-1----:R1:W2:Y:S02]  /*a340*/  SYNCS.PHASECHK.TRANS64.TRYWAIT P0, [R0+URZ], R3 ;  /* 0x00000003000075a7 */ /* 0x0022a400080011ff */
[----:B--2---:R-:W-:Y:S05]  /*a350*/  @!P0 NANOSLEEP.SYNCS 0x989680 ;  /* 0x009896800000895d */ /* 0x004fea0003900000 */
[----:B------:R-:W2:Y:S02]  /*a360*/  @!P0 SYNCS.PHASECHK.TRANS64 P0, [R0+URZ], R3 ;  /* 0x00000003000085a7 */ /* 0x000ea400080010ff */
[----:B--2---:R-:W-:Y:S05]  /*a370*/  @!P0 BRA `(.L_x_186) ;  /* 0xfffffffc00f08947 */ /* 0x004fea000383ffff */
[----:B------:R-:W-:Y:S05]  /*a380*/  BRA `(.L_x_187) ;  /* 0xffffff8c00887947 */ /* 0x000fea000383ffff */
.L_x_50:
[----:B------:R-:W-:-:S07]  /*a390*/  MOV R0, UR5 ;  /* 0x0000000500007c02 */ /* 0x000fce0008000f00 */
.L_x_188:
[----:B-1----:R1:W2:Y:S02]  /*a3a0*/  SYNCS.PHASECHK.TRANS64.TRYWAIT P0, [R0+URZ], R3 ;  /* 0x00000003000075a7 */ /* 0x0022a400080011ff */
[----:B--2---:R-:W-:Y:S05]  /*a3b0*/  @!P0 NANOSLEEP.SYNCS 0x989680 ;  /* 0x009896800000895d */ /* 0x004fea0003900000 */
[----:B------:R-:W2:Y:S02]  /*a3c0*/  @!P0 SYNCS.PHASECHK.TRANS64 P0, [R0+URZ], R3 ;  /* 0x00000003000085a7 */ /* 0x000ea400080010ff */
[----:B--2---:R-:W-:Y:S05]  /*a3d0*/  @!P0 BRA `(.L_x_188) ;  /* 0xfffffffc00f08947 */ /* 0x004fea000383ffff */
[----:B------:R-:W-:Y:S05]  /*a3e0*/  BRA `(.L_x_189) ;  /* 0xffffff8c00947947 */ /* 0x000fea000383ffff */
.L_x_51:
[----:B------:R-:W-:-:S07]  /*a3f0*/  MOV R0, UR5 ;  /* 0x0000000500007c02 */ /* 0x000fce0008000f00 */
.L_x_190:
[----:B-1----:R1:W2:Y:S02]  /*a400*/  SYNCS.PHASECHK.TRANS64.TRYWAIT P0, [R0+URZ], R3 ;  /* 0x00000003000075a7 */ /* 0x0022a400080011ff */
[----:B--2---:R-:W-:Y:S05]  /*a410*/  @!P0 NANOSLEEP.SYNCS 0x989680 ;  /* 0x009896800000895d */ /* 0x004fea0003900000 */
[----:B------:R-:W2:Y:S02]  /*a420*/  @!P0 SYNCS.PHASECHK.TRANS64 P0, [R0+URZ], R3 ;  /* 0x00000003000085a7 */ /* 0x000ea400080010ff */
[----:B--2---:R-:W-:Y:S05]  /*a430*/  @!P0 BRA `(.L_x_190) ;  /* 0xfffffffc00f08947 */ /* 0x004fea000383ffff */
[----:B------:R-:W-:Y:S05]  /*a440*/  BRA `(.L_x_191) ;  /* 0xffffff8c00a07947 */ /* 0x000fea000383ffff */
.L_x_52:
[----:B------:R-:W-:-:S07]  /*a450*/  MOV R0, UR5 ;  /* 0x0000000500007c02 */ /* 0x000fce0008000f00 */
.L_x_192:
[----:B-1----:R1:W2:Y:S02]  /*a460*/  SYNCS.PHASECHK.TRANS64.TRYWAIT P0, [R0+URZ], R3 ;  /* 0x00000003000075a7 */ /* 0x0022a400080011ff */
[----:B--2---:R-:W-:Y:S05]  /*a470*/  @!P0 NANOSLEEP.SYNCS 0x989680 ;  /* 0x009896800000895d */ /* 0x004fea0003900000 */
[----:B------:R-:W2:Y:S02]  /*a480*/  @!P0 SYNCS.PHASECHK.TRANS64 P0, [R0+URZ], R3 ;  /* 0x00000003000085a7 */ /* 0x000ea400080010ff */
[----:B--2---:R-:W-:Y:S05]  /*a490*/  @!P0 BRA `(.L_x_192) ;  /* 0xfffffffc00f08947 */ /* 0x004fea000383ffff */
[----:B------:R-:W-:Y:S05]  /*a4a0*/  BRA `(.L_x_193) ;  /* 0xffffff8c00ac7947 */ /* 0x000fea000383ffff */
.L_x_53:
[----:B------:R-:W-:-:S07]  /*a4b0*/  MOV R0, UR5 ;  /* 0x0000000500007c02 */ /* 0x000fce0008000f00 */
.L_x_194:
[----:B-1----:R1:W2:Y:S02]  /*a4c0*/  SYNCS.PHASECHK.TRANS64.TRYWAIT P0, [R0+URZ], R3 ;  /* 0x00000003000075a7 */ /* 0x0022a400080011ff */
[----:B--2---:R-:W-:Y:S05]  /*a4d0*/  @!P0 NANOSLEEP.SYNCS 0x989680 ;  /* 0x009896800000895d */ /* 0x004fea0003900000 */
[----:B------:R-:W2:Y:S02]  /*a4e0*/  @!P0 SYNCS.PHASECHK.TRANS64 P0, [R0+URZ], R3 ;  /* 0x00000003000085a7 */ /* 0x000ea400080010ff */
[----:B--2---:R-:W-:Y:S05]  /*a4f0*/  @!P0 BRA `(.L_x_194) ;  /* 0xfffffffc00f08947 */ /* 0x004fea000383ffff */
[----:B------:R-:W-:Y:S05]  /*a500*/  BRA `(.L_x_195) ;  /* 0xffffff8c00b87947 */ /* 0x000fea000383ffff */
.L_x_54:
[----:B------:R-:W-:-:S07]  /*a510*/  MOV R0, UR5 ;  /* 0x0000000500007c02 */ /* 0x000fce0008000f00 */
.L_x_196:
[----:B-1----:R1:W2:Y:S02]  /*a520*/  SYNCS.PHASECHK.TRANS64.TRYWAIT P0, [R0+URZ], R3 ;  /* 0x00000003000075a7 */ /* 0x0022a400080011ff */
[----:B--2---:R-:W-:Y:S05]  /*a530*/  @!P0 NANOSLEEP.SYNCS 0x989680 ;  /* 0x009896800000895d */ /* 0x004fea0003900000 */
[----:B------:R-:W2:Y:S02]  /*a540*/  @!P0 SYNCS.PHASECHK.TRANS64 P0, [R0+URZ], R3 ;  /* 0x00000003000085a7 */ /* 0x000ea400080010ff */
[----:B--2---:R-:W-:Y:S05]  /*a550*/  @!P0 BRA `(.L_x_196) ;  /* 0xfffffffc00f08947 */ /* 0x004fea000383ffff */
[----:B------:R-:W-:Y:S05]  /*a560*/  BRA `(.L_x_197) ;  /* 0xffffff8c00c47947 */ /* 0x000fea000383ffff */
.L_x_55:
[----:B------:R-:W-:-:S07]  /*a570*/  MOV R0, UR5 ;  /* 0x0000000500007c02 */ /* 0x000fce0008000f00 */
.L_x_198:
[----:B-1----:R1:W2:Y:S02]  /*a580*/  SYNCS.PHASECHK.TRANS64.TRYWAIT P0, [R0+URZ], R3 ;  /* 0x00000003000075a7 */ /* 0x0022a400080011ff */
[----:B--2---:R-:W-:Y:S05]  /*a590*/  @!P0 NANOSLEEP.SYNCS 0x989680 ;  /* 0x009896800000895d */ /* 0x004fea0003900000 */
[----:B------:R-:W2:Y:S02]  /*a5a0*/  @!P0 SYNCS.PHASECHK.TRANS64 P0, [R0+URZ], R3 ;  /* 0x00000003000085a7 */ /* 0x000ea400080010ff */
[----:B--2---:R-:W-:Y:S05]  /*a5b0*/  @!P0 BRA `(.L_x_198) ;  /* 0xfffffffc00f08947 */ /* 0x004fea000383ffff */
[----:B------:R-:W-:Y:S05]  /*a5c0*/  BRA `(.L_x_199) ;  /* 0xffffff8c00d07947 */ /* 0x000fea000383ffff */
.L_x_56:
[----:B------:R-:W-:-:S07]  /*a5d0*/  MOV R0, UR5 ;  /* 0x0000000500007c02 */ /* 0x000fce0008000f00 */
.L_x_200:
[----:B-1----:R1:W2:Y:S02]  /*a5e0*/  SYNCS.PHASECHK.TRANS64.TRYWAIT P0, [R0+URZ], R3 ;  /* 0x00000003000075a7 */ /* 0x0022a400080011ff */
[----:B--2---:R-:W-:Y:S05]  /*a5f0*/  @!P0 NANOSLEEP.SYNCS 0x989680 ;  /* 0x009896800000895d */ /* 0x004fea0003900000 */
[----:B------:R-:W2:Y:S02]  /*a600*/  @!P0 SYNCS.PHASECHK.TRANS64 P0, [R0+URZ], R3 ;  /* 0x00000003000085a7 */ /* 0x000ea400080010ff */
[----:B--2---:R-:W-:Y:S05]  /*a610*/  @!P0 BRA `(.L_x_200) ;  /* 0xfffffffc00f08947 */ /* 0x004fea000383ffff */
[----:B------:R-:W-:Y:S05]  /*a620*/  BRA `(.L_x_201) ;  /* 0xffffff8c00dc7947 */ /* 0x000fea000383ffff */
.L_x_57:
[----:B------:R-:W-:-:S07]  /*a630*/  MOV R0, UR5 ;  /* 0x0000000500007c02 */ /* 0x000fce0008000f00 */
.L_x_202:
[----:B-1----:R1:W2:Y:S02]  /*a640*/  SYNCS.PHASECHK.TRANS64.TRYWAIT P0, [R0+URZ], R3 ;  /* 0x00000003000075a7 */ /* 0x0022a400080011ff */
[----:B--2---:R-:W-:Y:S05]  /*a650*/  @!P0 NANOSLEEP.SYNCS 0x989680 ;  /* 0x009896800000895d */ /* 0x004fea0003900000 */
[----:B------:R-:W2:Y:S02]  /*a660*/  @!P0 SYNCS.PHASECHK.TRANS64 P0, [R0+URZ], R3 ;  /* 0x00000003000085a7 */ /* 0x000ea400080010ff */
[----:B--2---:R-:W-:Y:S05]  /*a670*/  @!P0 BRA `(.L_x_202) ;  /* 0xfffffffc00f08947 */ /* 0x004fea000383ffff */
[----:B------:R-:W-:Y:S05]  /*a680*/  BRA `(.L_x_203) ;  /* 0xffffff8c00e87947 */ /* 0x000fea000383ffff */
.L_x_58:
[----:B------:R-:W-:-:S07]  /*a690*/  MOV R0, UR5 ;  /* 0x0000000500007c02 */ /* 0x000fce0008000f00 */
.L_x_204:
[----:B-1----:R1:W2:Y:S02]  /*a6a0*/  SYNCS.PHASECHK.TRANS64.TRYWAIT P0, [R0+URZ], R3 ;  /* 0x00000003000075a7 */ /* 0x0022a400080011ff */
[----:B--2---:R-:W-:Y:S05]  /*a6b0*/  @!P0 NANOSLEEP.SYNCS 0x989680 ;  /* 0x009896800000895d */ /* 0x004fea0003900000 */
[----:B------:R-:W2:Y:S02]  /*a6c0*/  @!P0 SYNCS.PHASECHK.TRANS64 P0, [R0+URZ], R3 ;  /* 0x00000003000085a7 */ /* 0x000ea400080010ff */
[----:B--2---:R-:W-:Y:S05]  /*a6d0*/  @!P0 BRA `(.L_x_204) ;  /* 0xfffffffc00f08947 */ /* 0x004fea000383ffff */
[----:B------:R-:W-:Y:S05]  /*a6e0*/  BRA `(.L_x_205) ;  /* 0xffffff8c00f47947 */ /* 0x000fea000383ffff */
.L_x_59:
[----:B------:R-:W-:-:S07]  /*a6f0*/  MOV R0, UR5 ;  /* 0x0000000500007c02 */ /* 0x000fce0008000f00 */
.L_x_206:
[----:B-1----:R1:W2:Y:S02]  /*a700*/  SYNCS.PHASECHK.TRANS64.TRYWAIT P0, [R0+URZ], R3 ;  /* 0x00000003000075a7 */ /* 0x0022a400080011ff */
[----:B--2---:R-:W-:Y:S05]  /*a710*/  @!P0 NANOSLEEP.SYNCS 0x989680 ;  /* 0x009896800000895d */ /* 0x004fea0003900000 */
[----:B------:R-:W2:Y:S02]  /*a720*/  @!P0 SYNCS.PHASECHK.TRANS64 P0, [R0+URZ], R3 ;  /* 0x00000003000085a7 */ /* 0x000ea400080010ff */
[----:B--2---:R-:W-:Y:S05]  /*a730*/  @!P0 BRA `(.L_x_206) ;  /* 0xfffffffc00f08947 */ /* 0x004fea000383ffff */
[----:B------:R-:W-:Y:S05]  /*a740*/  BRA `(.L_x_207) ;  /* 0xffffff9000007947 */ /* 0x000fea000383ffff */
.L_x_60:
[----:B------:R-:W-:-:S07]  /*a750*/  MOV R0, UR5 ;  /* 0x0000000500007c02 */ /* 0x000fce0008000f00 */
.L_x_208:
[----:B-1----:R1:W2:Y:S02]  /*a760*/  SYNCS.PHASECHK.TRANS64.TRYWAIT P0, [R0+URZ], R3 ;  /* 0x00000003000075a7 */ /* 0x0022a400080011ff */
[----:B--2---:R-:W-:Y:S05]  /*a770*/  @!P0 NANOSLEEP.SYNCS 0x989680 ;  /* 0x009896800000895d */ /* 0x004fea0003900000 */
[----:B------:R-:W2:Y:S02]  /*a780*/  @!P0 SYNCS.PHASECHK.TRANS64 P0, [R0+URZ], R3 ;  /* 0x00000003000085a7 */ /* 0x000ea400080010ff */
[----:B--2---:R-:W-:Y:S05]  /*a790*/  @!P0 BRA `(.L_x_208) ;  /* 0xfffffffc00f08947 */ /* 0x004fea000383ffff */
[----:B------:R-:W-:Y:S05]  /*a7a0*/  BRA `(.L_x_209) ;  /* 0xffffff90000c7947 */ /* 0x000fea000383ffff */
.L_x_61:
[----:B------:R-:W-:-:S07]  /*a7b0*/  MOV R0, UR5 ;  /* 0x0000000500007c02 */ /* 0x000fce0008000f00 */
.L_x_210:
[----:B-1----:R1:W2:Y:S02]  /*a7c0*/  SYNCS.PHASECHK.TRANS64.TRYWAIT P0, [R0+URZ], R3 ;  /* 0x00000003000075a7 */ /* 0x0022a400080011ff */
[----:B--2---:R-:W-:Y:S05]  /*a7d0*/  @!P0 NANOSLEEP.SYNCS 0x989680 ;  /* 0x009896800000895d */ /* 0x004fea0003900000 */
[----:B------:R-:W2:Y:S02]  /*a7e0*/  @!P0 SYNCS.PHASECHK.TRANS64 P0, [R0+URZ], R3 ;  /* 0x00000003000085a7 */ /* 0x000ea400080010ff */
[----:B--2---:R-:W-:Y:S05]  /*a7f0*/  @!P0 BRA `(.L_x_210) ;  /* 0xfffffffc00f08947 */ /* 0x004fea000383ffff */
[----:B------:R-:W-:Y:S05]  /*a800*/  BRA `(.L_x_211) ;  /* 0xffffff9000187947 */ /* 0x000fea000383ffff */
.L_x_62:
[----:B------:R-:W-:-:S07]  /*a810*/  MOV R0, UR5 ;  /* 0x0000000500007c02 */ /* 0x000fce0008000f00 */
.L_x_212:
[----:B-1----:R1:W2:Y:S02]  /*a820*/  SYNCS.PHASECHK.TRANS64.TRYWAIT P0, [R0+URZ], R3 ;  /* 0x00000003000075a7 */ /* 0x0022a400080011ff */
[----:B--2---:R-:W-:Y:S05]  /*a830*/  @!P0 NANOSLEEP.SYNCS 0x989680 ;  /* 0x009896800000895d */ /* 0x004fea0003900000 */
[----:B------:R-:W2:Y:S02]  /*a840*/  @!P0 SYNCS.PHASECHK.TRANS64 P0, [R0+URZ], R3 ;  /* 0x00000003000085a7 */ /* 0x000ea400080010ff */
[----:B--2---:R-:W-:Y:S05]  /*a850*/  @!P0 BRA `(.L_x_212) ;  /* 0xfffffffc00f08947 */ /* 0x004fea000383ffff */
[----:B------:R-:W-:Y:S05]  /*a860*/  BRA `(.L_x_213) ;  /* 0xffffff9000247947 */ /* 0x000fea000383ffff */
.L_x_63:
[----:B------:R-:W-:-:S07]  /*a870*/  MOV R0, UR5 ;  /* 0x0000000500007c02 */ /* 0x000fce0008000f00 */
.L_x_214:
[----:B-1----:R1:W2:Y:S02]  /*a880*/  SYNCS.PHASECHK.TRANS64.TRYWAIT P0, [R0+URZ], R3 ;  /* 0x00000003000075a7 */ /* 0x0022a400080011ff */
[----:B--2---:R-:W-:Y:S05]  /*a890*/  @!P0 NANOSLEEP.SYNCS 0x989680 ;  /* 0x009896800000895d */ /* 0x004fea0003900000 */
[----:B------:R-:W2:Y:S02]  /*a8a0*/  @!P0 SYNCS.PHASECHK.TRANS64 P0, [R0+URZ], R3 ;  /* 0x00000003000085a7 */ /* 0x000ea400080010ff */
[----:B--2---:R-:W-:Y:S05]  /*a8b0*/  @!P0 BRA `(.L_x_214) ;  /* 0xfffffffc00f08947 */ /* 0x004fea000383ffff */
[----:B------:R-:W-:Y:S05]  /*a8c0*/  BRA `(.L_x_215) ;  /* 0xffffff9000307947 */ /* 0x000fea000383ffff */
.L_x_64:
[----:B------:R-:W-:-:S07]  /*a8d0*/  MOV R0, UR5 ;  /* 0x0000000500007c02 */ /* 0x000fce0008000f00 */
.L_x_216:
[----:B-1----:R1:W2:Y:S02]  /*a8e0*/  SYNCS.PHASECHK.TRANS64.TRYWAIT P0, [R0+URZ], R3 ;  /* 0x00000003000075a7 */ /* 0x0022a400080011ff */
[----:B--2---:R-:W-:Y:S05]  /*a8f0*/  @!P0 NANOSLEEP.SYNCS 0x989680 ;  /* 0x009896800000895d */ /* 0x004fea0003900000 */
[----:B------:R-:W2:Y:S02]  /*a900*/  @!P0 SYNCS.PHASECHK.TRANS64 P0, [R0+URZ], R3 ;  /* 0x00000003000085a7 */ /* 0x000ea400080010ff */
[----:B--2---:R-:W-:Y:S05]  /*a910*/  @!P0 BRA `(.L_x_216) ;  /* 0xfffffffc00f08947 */ /* 0x004fea000383ffff */
[----:B------:R-:W-:Y:S05]  /*a920*/  BRA `(.L_x_217) ;  /* 0xffffff90003c7947 */ /* 0x000fea000383ffff */
.L_x_65:
[----:B------:R-:W-:-:S07]  /*a930*/  MOV R0, UR5 ;  /* 0x0000000500007c02 */ /* 0x000fce0008000f00 */
.L_x_218:
[----:B-1----:R1:W2:Y:S02]  /*a940*/  SYNCS.PHASECHK.TRANS64.TRYWAIT P0, [R0+URZ], R3 ;  /* 0x00000003000075a7 */ /* 0x0022a400080011ff */
[----:B--2---:R-:W-:Y:S05]  /*a950*/  @!P0 NANOSLEEP.SYNCS 0x989680 ;  /* 0x009896800000895d */ /* 0x004fea0003900000 */
[----:B------:R-:W2:Y:S02]  /*a960*/  @!P0 SYNCS.PHASECHK.TRANS64 P0, [R0+URZ], R3 ;  /* 0x00000003000085a7 */ /* 0x000ea400080010ff */
[----:B--2---:R-:W-:Y:S05]  /*a970*/  @!P0 BRA `(.L_x_218) ;  /* 0xfffffffc00f08947 */ /* 0x004fea000383ffff */
[----:B------:R-:W-:Y:S05]  /*a980*/  BRA `(.L_x_219) ;  /* 0xffffff9000487947 */ /* 0x000fea000383ffff */
.L_x_66:
[----:B------:R-:W-:-:S07]  /*a990*/  MOV R0, UR5 ;  /* 0x0000000500007c02 */ /* 0x000fce0008000f00 */
.L_x_220:
[----:B-1----:R1:W2:Y:S02]  /*a9a0*/  SYNCS.PHASECHK.TRANS64.TRYWAIT P0, [R0+URZ], R3 ;  /* 0x00000003000075a7 */ /* 0x0022a400080011ff */
[----:B--2---:R-:W-:Y:S05]  /*a9b0*/  @!P0 NANOSLEEP.SYNCS 0x989680 ;  /* 0x009896800000895d */ /* 0x004fea0003900000 */
[----:B------:R-:W2:Y:S02]  /*a9c0*/  @!P0 SYNCS.PHASECHK.TRANS64 P0, [R0+URZ], R3 ;  /* 0x00000003000085a7 */ /* 0x000ea400080010ff */
[----:B--2---:R-:W-:Y:S05]  /*a9d0*/  @!P0 BRA `(.L_x_220) ;  /* 0xfffffffc00f08947 */ /* 0x004fea000383ffff */
[----:B------:R-:W-:Y:S05]  /*a9e0*/  BRA `(.L_x_221) ;  /* 0xffffff9000547947 */ /* 0x000fea000383ffff */
.L_x_67:
[----:B------:R-:W-:-:S07]  /*a9f0*/  MOV R0, UR5 ;  /* 0x0000000500007c02 */ /* 0x000fce0008000f00 */
.L_x_222:
[----:B-1----:R1:W2:Y:S02]  /*aa00*/  SYNCS.PHASECHK.TRANS64.TRYWAIT P0, [R0+URZ], R3 ;  /* 0x00000003000075a7 */ /* 0x0022a400080011ff */
[----:B--2---:R-:W-:Y:S05]  /*aa10*/  @!P0 NANOSLEEP.SYNCS 0x989680 ;  /* 0x009896800000895d */ /* 0x004fea0003900000 */
[----:B------:R-:W2:Y:S02]  /*aa20*/  @!P0 SYNCS.PHASECHK.TRANS64 P0, [R0+URZ], R3 ;  /* 0x00000003000085a7 */ /* 0x000ea400080010ff */
[----:B--2---:R-:W-:Y:S05]  /*aa30*/  @!P0 BRA `(.L_x_222) ;  /* 0xfffffffc00f08947 */ /* 0x004fea000383ffff */
[----:B------:R-:W-:Y:S05]  /*aa40*/  BRA `(.L_x_223) ;  /* 0xffffff9000607947 */ /* 0x000fea000383ffff */
.L_x_68:
[----:B------:R-:W-:-:S07]  /*aa50*/  MOV R0, UR5 ;  /* 0x0000000500007c02 */ /* 0x000fce0008000f00 */
.L_x_224:
[----:B-1----:R1:W2:Y:S02]  /*aa60*/  SYNCS.PHASECHK.TRANS64.TRYWAIT P0, [R0+URZ], R3 ;  /* 0x00000003000075a7 */ /* 0x0022a400080011ff */
[----:B--2---:R-:W-:Y:S05]  /*aa70*/  @!P0 NANOSLEEP.SYNCS 0x989680 ;  /* 0x009896800000895d */ /* 0x004fea0003900000 */
[----:B------:R-:W2:Y:S02]  /*aa80*/  @!P0 SYNCS.PHASECHK.TRANS64 P0, [R0+URZ], R3 ;  /* 0x00000003000085a7 */ /* 0x000ea400080010ff */
[----:B--2---:R-:W-:Y:S05]  /*aa90*/  @!P0 BRA `(.L_x_224) ;  /* 0xfffffffc00f08947 */ /* 0x004fea000383ffff */
[----:B------:R-:W-:Y:S05]  /*aaa0*/  BRA `(.L_x_225) ;  /* 0xffffff90006c7947 */ /* 0x000fea000383ffff */
.L_x_69:
[----:B------:R-:W-:-:S07]  /*aab0*/  MOV R0, UR5 ;  /* 0x0000000500007c02 */ /* 0x000fce0008000f00 */
.L_x_226:
[----:B-1----:R1:W2:Y:S02]  /*aac0*/  SYNCS.PHASECHK.TRANS64.TRYWAIT P0, [R0+URZ], R3 ;  /* 0x00000003000075a7 */ /* 0x0022a400080011ff */
[----:B--2---:R-:W-:Y:S05]  /*aad0*/  @!P0 NANOSLEEP.SYNCS 0x989680 ;  /* 0x009896800000895d */ /* 0x004fea0003900000 */
[----:B------:R-:W2:Y:S02]  /*aae0*/  @!P0 SYNCS.PHASECHK.TRANS64 P0, [R0+URZ], R3 ;  /* 0x00000003000085a7 */ /* 0x000ea400080010ff */
[----:B--2---:R-:W-:Y:S05]  /*aaf0*/  @!P0 BRA `(.L_x_226) ;  /* 0xfffffffc00f08947 */ /* 0x004fea000383ffff */
[----:B------:R-:W-:Y:S05]  /*ab00*/  BRA `(.L_x_227) ;  /* 0xffffff9000787947 */ /* 0x000fea000383ffff */
.L_x_70:
[----:B------:R-:W-:-:S07]  /*ab10*/  MOV R0, UR5 ;  /* 0x0000000500007c02 */ /* 0x000fce0008000f00 */
.L_x_228:
[----:B-1----:R1:W2:Y:S02]  /*ab20*/  SYNCS.PHASECHK.TRANS64.TRYWAIT P0, [R0+URZ], R3 ;  /* 0x00000003000075a7 */ /* 0x0022a400080011ff */
[----:B--2---:R-:W-:Y:S05]  /*ab30*/  @!P0 NANOSLEEP.SYNCS 0x989680 ;  /* 0x009896800000895d */ /* 0x004fea0003900000 */
[----:B------:R-:W2:Y:S02]  /*ab40*/  @!P0 SYNCS.PHASECHK.TRANS64 P0, [R0+URZ], R3 ;  /* 0x00000003000085a7 */ /* 0x000ea400080010ff */
[----:B--2---:R-:W-:Y:S05]  /*ab50*/  @!P0 BRA `(.L_x_228) ;  /* 0xfffffffc00f08947 */ /* 0x004fea000383ffff */
[----:B------:R-:W-:Y:S05]  /*ab60*/  BRA `(.L_x_229) ;  /* 0xffffff9000847947 */ /* 0x000fea000383ffff */
.L_x_71:
[----:B------:R-:W-:-:S07]  /*ab70*/  MOV R0, UR5 ;  /* 0x0000000500007c02 */ /* 0x000fce0008000f00 */
.L_x_230:
[----:B-1----:R1:W2:Y:S02]  /*ab80*/  SYNCS.PHASECHK.TRANS64.TRYWAIT P0, [R0+URZ], R3 ;  /* 0x00000003000075a7 */ /* 0x0022a400080011ff */
[----:B--2---:R-:W-:Y:S05]  /*ab90*/  @!P0 NANOSLEEP.SYNCS 0x989680 ;  /* 0x009896800000895d */ /* 0x004fea0003900000 */
[----:B------:R-:W2:Y:S02]  /*aba0*/  @!P0 SYNCS.PHASECHK.TRANS64 P0, [R0+URZ], R3 ;  /* 0x00000003000085a7 */ /* 0x000ea400080010ff */
[----:B--2---:R-:W-:Y:S05]  /*abb0*/  @!P0 BRA `(.L_x_230) ;  /* 0xfffffffc00f08947 */ /* 0x004fea000383ffff */
[----:B------:R-:W-:Y:S05]  /*abc0*/  BRA `(.L_x_231) ;  /* 0xffffff9000907947 */ /* 0x000fea000383ffff */
.L_x_72:
[----:B------:R-:W-:-:S07]  /*abd0*/  MOV R0, UR5 ;  /* 0x0000000500007c02 */ /* 0x000fce0008000f00 */
.L_x_232:
[----:B-1----:R1:W2:Y:S02]  /*abe0*/  SYNCS.PHASECHK.TRANS64.TRYWAIT P0, [R0+URZ], R3 ;  /* 0x00000003000075a7 */ /* 0x0022a400080011ff */
[----:B--2---:R-:W-:Y:S05]  /*abf0*/  @!P0 NANOSLEEP.SYNCS 0x989680 ;  /* 0x009896800000895d */ /* 0x004fea0003900000 */
[----:B------:R-:W2:Y:S02]  /*ac00*/  @!P0 SYNCS.PHASECHK.TRANS64 P0, [R0+URZ], R3 ;  /* 0x00000003000085a7 */ /* 0x000ea400080010ff */
[----:B--2---:R-:W-:Y:S05]  /*ac10*/  @!P0 BRA `(.L_x_232) ;  /* 0xfffffffc00f08947 */ /* 0x004fea000383ffff */
[----:B------:R-:W-:Y:S05]  /*ac20*/  BRA `(.L_x_233) ;  /* 0xffffff90009c7947 */ /* 0x000fea000383ffff */
.L_x_73:
[----:B------:R-:W-:-:S07]  /*ac30*/  MOV R0, UR5 ;  /* 0x0000000500007c02 */ /* 0x000fce0008000f00 */
.L_x_234:
[----:B-1----:R1:W2:Y:S02]  /*ac40*/  SYNCS.PHASECHK.TRANS64.TRYWAIT P0, [R0+URZ], R3 ;  /* 0x00000003000075a7 */ /* 0x0022a400080011ff */
[----:B--2---:R-:W-:Y:S05]  /*ac50*/  @!P0 NANOSLEEP.SYNCS 0x989680 ;  /* 0x009896800000895d */ /* 0x004fea0003900000 */
[----:B------:R-:W2:Y:S02]  /*ac60*/  @!P0 SYNCS.PHASECHK.TRANS64 P0, [R0+URZ], R3 ;  /* 0x00000003000085a7 */ /* 0x000ea400080010ff */
[----:B--2---:R-:W-:Y:S05]  /*ac70*/  @!P0 BRA `(.L_x_234) ;  /* 0xfffffffc00f08947 */ /* 0x004fea000383ffff */
[----:B------:R-:W-:Y:S05]  /*ac80*/  BRA `(.L_x_235) ;  /* 0xffffff9000a87947 */ /* 0x000fea000383ffff */
.L_x_74:
[----:B------:R-:W-:-:S07]  /*ac90*/  MOV R0, UR5 ;  /* 0x0000000500007c02 */ /* 0x000fce0008000f00 */
.L_x_236:
[----:B-1----:R1:W2:Y:S02]  /*aca0*/  SYNCS.PHASECHK.TRANS64.TRYWAIT P0, [R0+URZ], R3 ;  /* 0x00000003000075a7 */ /* 0x0022a400080011ff */
[----:B--2---:R-:W-:Y:S05]  /*acb0*/  @!P0 NANOSLEEP.SYNCS 0x989680 ;  /* 0x009896800000895d */ /* 0x004fea0003900000 */
[----:B------:R-:W2:Y:S02]  /*acc0*/  @!P0 SYNCS.PHASECHK.TRANS64 P0, [R0+URZ], R3 ;  /* 0x00000003000085a7 */ /* 0x000ea400080010ff */
[----:B--2---:R-:W-:Y:S05]  /*acd0*/  @!P0 BRA `(.L_x_236) ;  /* 0xfffffffc00f08947 */ /* 0x004fea000383ffff */
[----:B------:R-:W-:Y:S05]  /*ace0*/  BRA `(.L_x_237) ;  /* 0xffffff9000b47947 */ /* 0x000fea000383ffff */
.L_x_75:
[----:B------:R-:W-:-:S07]  /*acf0*/  MOV R0, UR5 ;  /* 0x0000000500007c02 */ /* 0x000fce0008000f00 */
.L_x_238:
[----:B-1----:R1:W2:Y:S02]  /*ad00*/  SYNCS.PHASECHK.TRANS64.TRYWAIT P0, [R0+URZ], R3 ;  /* 0x00000003000075a7 */ /* 0x0022a400080011ff */
[----:B--2---:R-:W-:Y:S05]  /*ad10*/  @!P0 NANOSLEEP.SYNCS 0x989680 ;  /* 0x009896800000895d */ /* 0x004fea0003900000 */
[----:B------:R-:W2:Y:S02]  /*ad20*/  @!P0 SYNCS.PHASECHK.TRANS64 P0, [R0+URZ], R3 ;  /* 0x00000003000085a7 */ /* 0x000ea400080010ff */
[----:B--2---:R-:W-:Y:S05]  /*ad30*/  @!P0 BRA `(.L_x_238) ;  /* 0xfffffffc00f08947 */ /* 0x004fea000383ffff */
[----:B------:R-:W-:Y:S05]  /*ad40*/  BRA `(.L_x_239) ;  /* 0xffffff9000c07947 */ /* 0x000fea000383ffff */
.L_x_76:
[----:B------:R-:W-:-:S07]  /*ad50*/  MOV R0, UR5 ;  /* 0x0000000500007c02 */ /* 0x000fce0008000f00 */
.L_x_240:
[----:B-1----:R1:W2:Y:S02]  /*ad60*/  SYNCS.PHASECHK.TRANS64.TRYWAIT P0, [R0+URZ], R3 ;  /* 0x00000003000075a7 */ /* 0x0022a400080011ff */
[----:B--2---:R-:W-:Y:S05]  /*ad70*/  @!P0 NANOSLEEP.SYNCS 0x989680 ;  /* 0x009896800000895d */ /* 0x004fea0003900000 */
[----:B------:R-:W2:Y:S02]  /*ad80*/  @!P0 SYNCS.PHASECHK.TRANS64 P0, [R0+URZ], R3 ;  /* 0x00000003000085a7 */ /* 0x000ea400080010ff */
[----:B--2---:R-:W-:Y:S05]  /*ad90*/  @!P0 BRA `(.L_x_240) ;  /* 0xfffffffc00f08947 */ /* 0x004fea000383ffff */
[----:B------:R-:W-:Y:S05]  /*ada0*/  BRA `(.L_x_241) ;  /* 0xffffff9000cc7947 */ /* 0x000fea000383ffff */
.L_x_77:
[----:B------:R-:W-:-:S07]  /*adb0*/  MOV R0, UR5 ;  /* 0x0000000500007c02 */ /* 0x000fce0008000f00 */
.L_x_242:
[----:B-1----:R1:W2:Y:S02]  /*adc0*/  SYNCS.PHASECHK.TRANS64.TRYWAIT P0, [R0+URZ], R3 ;  /* 0x00000003000075a7 */ /* 0x0022a400080011ff */
[----:B--2---:R-:W-:Y:S05]  /*add0*/  @!P0 NANOSLEEP.SYNCS 0x989680 ;  /* 0x009896800000895d */ /* 0x004fea0003900000 */
[----:B------:R-:W2:Y:S02]  /*ade0*/  @!P0 SYNCS.PHASECHK.TRANS64 P0, [R0+URZ], R3 ;  /* 0x00000003000085a7 */ /* 0x000ea400080010ff */
[----:B--2---:R-:W-:Y:S05]  /*adf0*/  @!P0 BRA `(.L_x_242) ;  /* 0xfffffffc00f08947 */ /* 0x004fea000383ffff */
[----:B------:R-:W-:Y:S05]  /*ae00*/  BRA `(.L_x_243) ;  /* 0xffffff9000d87947 */ /* 0x000fea000383ffff */
.L_x_78:
[----:B------:R-:W-:-:S07]  /*ae10*/  MOV R0, UR5 ;  /* 0x0000000500007c02 */ /* 0x000fce0008000f00 */
.L_x_244:
[----:B-1----:R1:W2:Y:S02]  /*ae20*/  SYNCS.PHASECHK.TRANS64.TRYWAIT P0, [R0+URZ], R3 ;  /* 0x00000003000075a7 */ /* 0x0022a400080011ff */
[----:B--2---:R-:W-:Y:S05]  /*ae30*/  @!P0 NANOSLEEP.SYNCS 0x989680 ;  /* 0x009896800000895d */ /* 0x004fea0003900000 */
[----:B------:R-:W2:Y:S02]  /*ae40*/  @!P0 SYNCS.PHASECHK.TRANS64 P0, [R0+URZ], R3 ;  /* 0x00000003000085a7 */ /* 0x000ea400080010ff */
[----:B--2---:R-:W-:Y:S05]  /*ae50*/  @!P0 BRA `(.L_x_244) ;  /* 0xfffffffc00f08947 */ /* 0x004fea000383ffff */
[----:B------:R-:W-:Y:S05]  /*ae60*/  BRA `(.L_x_245) ;  /* 0xffffff9000e47947 */ /* 0x000fea000383ffff */
.L_x_79:
[----:B------:R-:W-:-:S07]  /*ae70*/  MOV R0, UR5 ;  /* 0x0000000500007c02 */ /* 0x000fce0008000f00 */
.L_x_246:
[----:B-1----:R1:W2:Y:S02]  /*ae80*/  SYNCS.PHASECHK.TRANS64.TRYWAIT P0, [R0+URZ], R3 ;  /* 0x00000003000075a7 */ /* 0x0022a400080011ff */
[----:B--2---:R-:W-:Y:S05]  /*ae90*/  @!P0 NANOSLEEP.SYNCS 0x989680 ;  /* 0x009896800000895d */ /* 0x004fea0003900000 */
[----:B------:R-:W2:Y:S02]  /*aea0*/  @!P0 SYNCS.PHASECHK.TRANS64 P0, [R0+URZ], R3 ;  /* 0x00000003000085a7 */ /* 0x000ea400080010ff */
[----:B--2---:R-:W-:Y:S05]  /*aeb0*/  @!P0 BRA `(.L_x_246) ;  /* 0xfffffffc00f08947 */ /* 0x004fea000383ffff */
[----:B------:R-:W-:Y:S05]  /*aec0*/  BRA `(.L_x_247) ;  /* 0xffffff9000f07947 */ /* 0x000fea000383ffff */
.L_x_80:
[----:B------:R-:W-:-:S07]  /*aed0*/  MOV R0, UR5 ;  /* 0x0000000500007c02 */ /* 0x000fce0008000f00 */
.L_x_248:
[----:B-1----:R1:W2:Y:S02]  /*aee0*/  SYNCS.PHASECHK.TRANS64.TRYWAIT P0, [R0+URZ], R3 ;  /* 0x00000003000075a7 */ /* 0x0022a400080011ff */
[----:B--2---:R-:W-:Y:S05]  /*aef0*/  @!P0 NANOSLEEP.SYNCS 0x989680 ;  /* 0x009896800000895d */ /* 0x004fea0003900000 */
[----:B------:R-:W2:Y:S02]  /*af00*/  @!P0 SYNCS.PHASECHK.TRANS64 P0, [R0+URZ], R3 ;  /* 0x00000003000085a7 */ /* 0x000ea400080010ff */
[----:B--2---:R-:W-:Y:S05]  /*af10*/  @!P0 BRA `(.L_x_248) ;  /* 0xfffffffc00f08947 */ /* 0x004fea000383ffff */
[----:B------:R-:W-:Y:S05]  /*af20*/  BRA `(.L_x_249) ;  /* 0xffffff9000fc7947 */ /* 0x000fea000383ffff */
.L_x_81:
[----:B------:R-:W-:-:S07]  /*af30*/  MOV R0, UR5 ;  /* 0x0000000500007c02 */ /* 0x000fce0008000f00 */
.L_x_250:
[----:B-1----:R1:W2:Y:S02]  /*af40*/  SYNCS.PHASECHK.TRANS64.TRYWAIT P0, [R0+URZ], R3 ;  /* 0x00000003000075a7 */ /* 0x0022a400080011ff */
[----:B--2---:R-:W-:Y:S05]  /*af50*/  @!P0 NANOSLEEP.SYNCS 0x989680 ;  /* 0x009896800000895d */ /* 0x004fea0003900000 */
[----:B------:R-:W2:Y:S02]  /*af60*/  @!P0 SYNCS.PHASECHK.TRANS64 P0, [R0+URZ], R3 ;  /* 0x00000003000085a7 */ /* 0x000ea400080010ff */
[----:B--2---:R-:W-:Y:S05]  /*af70*/  @!P0 BRA `(.L_x_250) ;  /* 0xfffffffc00f08947 */ /* 0x004fea000383ffff */
[----:B------:R-:W-:Y:S05]  /*af80*/  BRA `(.L_x_251) ;  /* 0xffffff9400087947 */ /* 0x000fea000383ffff */
.L_x_82:
[----:B------:R-:W-:-:S07]  /*af90*/  MOV R0, UR5 ;  /* 0x0000000500007c02 */ /* 0x000fce0008000f00 */
.L_x_252:
[----:B-1----:R1:W2:Y:S02]  /*afa0*/  SYNCS.PHASECHK.TRANS64.TRYWAIT P0, [R0+URZ], R3 ;  /* 0x00000003000075a7 */ /* 0x0022a400080011ff */
[----:B--2---:R-:W-:Y:S05]  /*afb0*/  @!P0 NANOSLEEP.SYNCS 0x989680 ;  /* 0x009896800000895d */ /* 0x004fea0003900000 */
[----:B------:R-:W2:Y:S02]  /*afc0*/  @!P0 SYNCS.PHASECHK.TRANS64 P0, [R0+URZ], R3 ;  /* 0x00000003000085a7 */ /* 0x000ea400080010ff */
[----:B--2---:R-:W-:Y:S05]  /*afd0*/  @!P0 BRA `(.L_x_252) ;  /* 0xfffffffc00f08947 */ /* 0x004fea000383ffff */
[----:B------:R-:W-:Y:S05]  /*afe0*/  BRA `(.L_x_253) ;  /* 0xffffff9400147947 */ /* 0x000fea000383ffff */
.L_x_83:
[----:B------:R-:W-:-:S07]  /*aff0*/  MOV R0, UR5 ;  /* 0x0000000500007c02 */ /* 0x000fce0008000f00 */
.L_x_254:
[----:B-1----:R1:W2:Y:S02]  /*b000*/  SYNCS.PHASECHK.TRANS64.TRYWAIT P0, [R0+URZ], R3 ;  /* 0x00000003000075a7 */ /* 0x0022a400080011ff */
[----:B--2---:R-:W-:Y:S05]  /*b010*/  @!P0 NANOSLEEP.SYNCS 0x989680 ;  /* 0x009896800000895d */ /* 0x004fea0003900000 */
[----:B------:R-:W2:Y:S02]  /*b020*/  @!P0 SYNCS.PHASECHK.TRANS64 P0, [R0+URZ], R3 ;  /* 0x00000003000085a7 */ /* 0x000ea400080010ff */
[----:B--2---:R-:W-:Y:S05]  /*b030*/  @!P0 BRA `(.L_x_254) ;  /* 0xfffffffc00f08947 */ /* 0x004fea000383ffff */
[----:B------:R-:W-:Y:S05]  /*b040*/  BRA `(.L_x_255) ;  /* 0xffffff9400207947 */ /* 0x000fea000383ffff */
.L_x_84:
[----:B------:R-:W-:-:S07]  /*b050*/  MOV R0, UR5 ;  /* 0x0000000500007c02 */ /* 0x000fce0008000f00 */
.L_x_256:
[----:B-1----:R1:W2:Y:S02]  /*b060*/  SYNCS.PHASECHK.TRANS64.TRYWAIT P0, [R0+URZ], R3 ;  /* 0x00000003000075a7 */ /* 0x0022a400080011ff */
[----:B--2---:R-:W-:Y:S05]  /*b070*/  @!P0 NANOSLEEP.SYNCS 0x989680 ;  /* 0x009896800000895d */ /* 0x004fea0003900000 */
[----:B------:R-:W2:Y:S02]  /*b080*/  @!P0 SYNCS.PHASECHK.TRANS64 P0, [R0+URZ], R3 ;  /* 0x00000003000085a7 */ /* 0x000ea400080010ff */
[----:B--2---:R-:W-:Y:S05]  /*b090*/  @!P0 BRA `(.L_x_256) ;  /* 0xfffffffc00f08947 */ /* 0x004fea000383ffff */
[----:B------:R-:W-:Y:S05]  /*b0a0*/  BRA `(.L_x_257) ;  /* 0xffffff94002c7947 */ /* 0x000fea000383ffff */
.L_x_85:
[----:B------:R-:W-:-:S07]  /*b0b0*/  MOV R0, UR5 ;  /* 0x0000000500007c02 */ /* 0x000fce0008000f00 */
.L_x_258:
[----:B-1----:R1:W2:Y:S02]  /*b0c0*/  SYNCS.PHASECHK.TRANS64.TRYWAIT P0, [R0+URZ], R3 ;  /* 0x00000003000075a7 */ /* 0x0022a400080011ff */
[----:B--2---:R-:W-:Y:S05]  /*b0d0*/  @!P0 NANOSLEEP.SYNCS 0x989680 ;  /* 0x009896800000895d */ /* 0x004fea0003900000 */
[----:B------:R-:W2:Y:S02]  /*b0e0*/  @!P0 SYNCS.PHASECHK.TRANS64 P0, [R0+URZ], R3 ;  /* 0x00000003000085a7 */ /* 0x000ea400080010ff */
[----:B--2---:R-:W-:Y:S05]  /*b0f0*/  @!P0 BRA `(.L_x_258) ;  /* 0xfffffffc00f08947 */ /* 0x004fea000383ffff */
[----:B------:R-:W-:Y:S05]  /*b100*/  BRA `(.L_x_259) ;  /* 0xffffff9400387947 */ /* 0x000fea000383ffff */
.L_x_86:
[----:B------:R-:W-:-:S07]  /*b110*/  MOV R0, UR5 ;  /* 0x0000000500007c02 */ /* 0x000fce0008000f00 */
.L_x_260:
[----:B-1----:R1:W2:Y:S02]  /*b120*/  SYNCS.PHASECHK.TRANS64.TRYWAIT P0, [R0+URZ], R3 ;  /* 0x00000003000075a7 */ /* 0x0022a400080011ff */
[----:B--2---:R-:W-:Y:S05]  /*b130*/  @!P0 NANOSLEEP.SYNCS 0x989680 ;  /* 0x009896800000895d */ /* 0x004fea0003900000 */
[----:B------:R-:W2:Y:S02]  /*b140*/  @!P0 SYNCS.PHASECHK.TRANS64 P0, [R0+URZ], R3 ;  /* 0x00000003000085a7 */ /* 0x000ea400080010ff */
[----:B--2---:R-:W-:Y:S05]  /*b150*/  @!P0 BRA `(.L_x_260) ;  /* 0xfffffffc00f08947 */ /* 0x004fea000383ffff */
[----:B------:R-:W-:Y:S05]  /*b160*/  BRA `(.L_x_261) ;  /* 0xffffff9400447947 */ /* 0x000fea000383ffff */
.L_x_87:
[----:B------:R-:W-:-:S07]  /*b170*/  MOV R0, UR5 ;  /* 0x0000000500007c02 */ /* 0x000fce0008000f00 */
.L_x_262:
[----:B-1----:R1:W2:Y:S02]  /*b180*/  SYNCS.PHASECHK.TRANS64.TRYWAIT P0, [R0+URZ], R3 ;  /* 0x00000003000075a7 */ /* 0x0022a400080011ff */
[----:B--2---:R-:W-:Y:S05]  /*b190*/  @!P0 NANOSLEEP.SYNCS 0x989680 ;  /* 0x009896800000895d */ /* 0x004fea0003900000 */
[----:B------:R-:W2:Y:S02]  /*b1a0*/  @!P0 SYNCS.PHASECHK.TRANS64 P0, [R0+URZ], R3 ;  /* 0x00000003000085a7 */ /* 0x000ea400080010ff */
[----:B--2---:R-:W-:Y:S05]  /*b1b0*/  @!P0 BRA `(.L_x_262) ;  /* 0xfffffffc00f08947 */ /* 0x004fea000383ffff */
[----:B------:R-:W-:Y:S05]  /*b1c0*/  BRA `(.L_x_263) ;  /* 0xffffff9400507947 */ /* 0x000fea000383ffff */
.L_x_88:
[----:B------:R-:W-:-:S07]  /*b1d0*/  MOV R0, UR5 ;  /* 0x0000000500007c02 */ /* 0x000fce0008000f00 */
.L_x_264:
[----:B-1----:R1:W2:Y:S02]  /*b1e0*/  SYNCS.PHASECHK.TRANS64.TRYWAIT P0, [R0+URZ], R3 ;  /* 0x00000003000075a7 */ /* 0x0022a400080011ff */
[----:B--2---:R-:W-:Y:S05]  /*b1f0*/  @!P0 NANOSLEEP.SYNCS 0x989680 ;  /* 0x009896800000895d */ /* 0x004fea0003900000 */
[----:B------:R-:W2:Y:S02]  /*b200*/  @!P0 SYNCS.PHASECHK.TRANS64 P0, [R0+URZ], R3 ;  /* 0x00000003000085a7 */ /* 0x000ea400080010ff */
[----:B--2---:R-:W-:Y:S05]  /*b210*/  @!P0 BRA `(.L_x_264) ;  /* 0xfffffffc00f08947 */ /* 0x004fea000383ffff */
[----:B------:R-:W-:Y:S05]  /*b220*/  BRA `(.L_x_265) ;  /* 0xffffff94005c7947 */ /* 0x000fea000383ffff */
.L_x_89:
[----:B------:R-:W-:-:S07]  /*b230*/  MOV R0, UR5 ;  /* 0x0000000500007c02 */ /* 0x000fce0008000f00 */
.L_x_266:
[----:B-1----:R1:W2:Y:S02]  /*b240*/  SYNCS.PHASECHK.TRANS64.TRYWAIT P0, [R0+URZ], R3 ;  /* 0x00000003000075a7 */ /* 0x0022a400080011ff */
[----:B--2---:R-:W-:Y:S05]  /*b250*/  @!P0 NANOSLEEP.SYNCS 0x989680 ;  /* 0x009896800000895d */ /* 0x004fea0003900000 */
[----:B------:R-:W2:Y:S02]  /*b260*/  @!P0 SYNCS.PHASECHK.TRANS64 P0, [R0+URZ], R3 ;  /* 0x00000003000085a7 */ /* 0x000ea400080010ff */
[----:B--2---:R-:W-:Y:S05]  /*b270*/  @!P0 BRA `(.L_x_266) ;  /* 0xfffffffc00f08947 */ /* 0x004fea000383ffff */
[----:B------:R-:W-:Y:S05]  /*b280*/  BRA `(.L_x_267) ;  /* 0xffffff9400687947 */ /* 0x000fea000383ffff */
.L_x_90:
[----:B------:R-:W-:-:S07]  /*b290*/  MOV R0, UR5 ;  /* 0x0000000500007c02 */ /* 0x000fce0008000f00 */
.L_x_268:
[----:B-1----:R1:W2:Y:S02]  /*b2a0*/  SYNCS.PHASECHK.TRANS64.TRYWAIT P0, [R0+URZ], R3 ;  /* 0x00000003000075a7 */ /* 0x0022a400080011ff */
[----:B--2---:R-:W-:Y:S05]  /*b2b0*/  @!P0 NANOSLEEP.SYNCS 0x989680 ;  /* 0x009896800000895d */ /* 0x004fea0003900000 */
[----:B------:R-:W2:Y:S02]  /*b2c0*/  @!P0 SYNCS.PHASECHK.TRANS64 P0, [R0+URZ], R3 ;  /* 0x00000003000085a7 */ /* 0x000ea400080010ff */
[----:B--2---:R-:W-:Y:S05]  /*b2d0*/  @!P0 BRA `(.L_x_268) ;  /* 0xfffffffc00f08947 */ /* 0x004fea000383ffff */
[----:B------:R-:W-:Y:S05]  /*b2e0*/  BRA `(.L_x_269) ;  /* 0xffffff9400747947 */ /* 0x000fea000383ffff */
.L_x_91:
[----:B------:R-:W-:-:S07]  /*b2f0*/  MOV R0, UR5 ;  /* 0x0000000500007c02 */ /* 0x000fce0008000f00 */
.L_x_270:
[----:B-1----:R1:W2:Y:S02]  /*b300*/  SYNCS.PHASECHK.TRANS64.TRYWAIT P0, [R0+URZ], R3 ;  /* 0x00000003000075a7 */ /* 0x0022a400080011ff */
[----:B--2---:R-:W-:Y:S05]  /*b310*/  @!P0 NANOSLEEP.SYNCS 0x989680 ;  /* 0x009896800000895d */ /* 0x004fea0003900000 */
[----:B------:R-:W2:Y:S02]  /*b320*/  @!P0 SYNCS.PHASECHK.TRANS64 P0, [R0+URZ], R3 ;  /* 0x00000003000085a7 */ /* 0x000ea400080010ff */
[----:B--2---:R-:W-:Y:S05]  /*b330*/  @!P0 BRA `(.L_x_270) ;  /* 0xfffffffc00f08947 */ /* 0x004fea000383ffff */
[----:B------:R-:W-:Y:S05]  /*b340*/  BRA `(.L_x_271) ;  /* 0xffffff9400807947 */ /* 0x000fea000383ffff */
.L_x_92:
[----:B------:R-:W-:-:S07]  /*b350*/  MOV R0, UR5 ;  /* 0x0000000500007c02 */ /* 0x000fce0008000f00 */
.L_x_272:
[----:B-1----:R1:W2:Y:S02]  /*b360*/  SYNCS.PHASECHK.TRANS64.TRYWAIT P0, [R0+URZ], R3 ;  /* 0x00000003000075a7 */ /* 0x0022a400080011ff */
[----:B--2---:R-:W-:Y:S05]  /*b370*/  @!P0 NANOSLEEP.SYNCS 0x989680 ;  /* 0x009896800000895d */ /* 0x004fea0003900000 */
[----:B------:R-:W2:Y:S02]  /*b380*/  @!P0 SYNCS.PHASECHK.TRANS64 P0, [R0+URZ], R3 ;  /* 0x00000003000085a7 */ /* 0x000ea400080010ff */
[----:B--2---:R-:W-:Y:S05]  /*b390*/  @!P0 BRA `(.L_x_272) ;  /* 0xfffffffc00f08947 */ /* 0x004fea000383ffff */
[----:B------:R-:W-:Y:S05]  /*b3a0*/  BRA `(.L_x_273) ;  /* 0xffffff94008c7947 */ /* 0x000fea000383ffff */
.L_x_93:
[----:B------:R-:W-:-:S07]  /*b3b0*/  MOV R0, UR5 ;  /* 0x0000000500007c02 */ /* 0x000fce0008000f00 */
.L_x_274:
[----:B-1----:R1:W2:Y:S02]  /*b3c0*/  SYNCS.PHASECHK.TRANS64.TRYWAIT P0, [R0+URZ], R3 ;  /* 0x00000003000075a7 */ /* 0x0022a400080011ff */
[----:B--2---:R-:W-:Y:S05]  /*b3d0*/  @!P0 NANOSLEEP.SYNCS 0x989680 ;  /* 0x009896800000895d */ /* 0x004fea0003900000 */
[----:B------:R-:W2:Y:S02]  /*b3e0*/  @!P0 SYNCS.PHASECHK.TRANS64 P0, [R0+URZ], R3 ;  /* 0x00000003000085a7 */ /* 0x000ea400080010ff */
[----:B--2---:R-:W-:Y:S05]  /*b3f0*/  @!P0 BRA `(.L_x_274) ;  /* 0xfffffffc00f08947 */ /* 0x004fea000383ffff */
[----:B------:R-:W-:Y:S05]  /*b400*/  BRA `(.L_x_275) ;  /* 0xffffff9400987947 */ /* 0x000fea000383ffff */
.L_x_94:
[----:B------:R-:W-:-:S07]  /*b410*/  MOV R0, UR5 ;  /* 0x0000000500007c02 */ /* 0x000fce0008000f00 */
.L_x_276:
[----:B-1----:R1:W2:Y:S02]  /*b420*/  SYNCS.PHASECHK.TRANS64.TRYWAIT P0, [R0+URZ], R3 ;  /* 0x00000003000075a7 */ /* 0x0022a400080011ff */
[----:B--2---:R-:W-:Y:S05]  /*b430*/  @!P0 NANOSLEEP.SYNCS 0x989680 ;  /* 0x009896800000895d */ /* 0x004fea0003900000 */
[----:B------:R-:W2:Y:S02]  /*b440*/  @!P0 SYNCS.PHASECHK.TRANS64 P0, [R0+URZ], R3 ;  /* 0x00000003000085a7 */ /* 0x000ea400080010ff */
[----:B--2---:R-:W-:Y:S05]  /*b450*/  @!P0 BRA `(.L_x_276) ;  /* 0xfffffffc00f08947 */ /* 0x004fea000383ffff */
[----:B------:R-:W-:Y:S05]  /*b460*/  BRA `(.L_x_277) ;  /* 0xffffff9400a47947 */ /* 0x000fea000383ffff */
.L_x_97:
[----:B--2---:R2:W3:Y:S02]  /*b470*/  SYNCS.PHASECHK.TRANS64.TRYWAIT P0, [R2+URZ+0x3d0], R4 ;  /* 0x0003d004020075a7 */ /* 0x0044e400080011ff */
[----:B---3--:R-:W-:Y:S05]  /*b480*/  @!P0 NANOSLEEP.SYNCS 0x989680 ;  /* 0x009896800000895d */ /* 0x008fea0003900000 */
[----:B------:R-:W3:Y:S02]  /*b490*/  @!P0 SYNCS.PHASECHK.TRANS64 P0, [R2+URZ+0x3d0], R4 ;  /* 0x0003d004020085a7 */ /* 0x000ee400080010ff */
[----:B---3--:R-:W-:Y:S05]  /*b4a0*/  @!P0 BRA `(.L_x_97) ;  /* 0xfffffffc00f08947 */ /* 0x008fea000383ffff */
[----:B------:R-:W-:Y:S05]  /*b4b0*/  BRA `(.L_x_278) ;  /* 0xffffff9800007947 */ /* 0x000fea000383ffff */
.L_x_98:
[----:B------:R-:W-:-:S07]  /*b4c0*/  MOV R2, UR4 ;  /* 0x0000000400027c02 */ /* 0x000fce0008000f00 */
.L_x_279:
[----:B--2---:R2:W3:Y:S02]  /*b4d0*/  SYNCS.PHASECHK.TRANS64.TRYWAIT P0, [R2+URZ+0x380], R5 ;  /* 0x00038005020075a7 */ /* 0x0044e400080011ff */
[----:B---3--:R-:W-:Y:S05]  /*b4e0*/  @!P0 NANOSLEEP.SYNCS 0x989680 ;  /* 0x009896800000895d */ /* 0x008fea0003900000 */
[----:B------:R-:W3:Y:S02]  /*b4f0*/  @!P0 SYNCS.PHASECHK.TRANS64 P0, [R2+URZ+0x380], R5 ;  /* 0x00038005020085a7 */ /* 0x000ee400080010ff */
[----:B---3--:R-:W-:Y:S05]  /*b500*/  @!P0 BRA `(.L_x_279) ;  /* 0xfffffffc00f08947 */ /* 0x008fea000383ffff */
[----:B------:R-:W-:Y:S05]  /*b510*/  BRA `(.L_x_280) ;  /* 0xffffff9800107947 */ /* 0x000fea000383ffff */
.L_x_99:
[----:B--2---:R2:W3:Y:S02]  /*b520*/  SYNCS.PHASECHK.TRANS64.TRYWAIT P1, [R2+URZ+0x370], R4 ;  /* 0x00037004020075a7 */ /* 0x0044e400080211ff */
[----:B---3--:R-:W-:Y:S05]  /*b530*/  @!P1 NANOSLEEP.SYNCS 0x989680 ;  /* 0x009896800000995d */ /* 0x008fea0003900000 */
[----:B------:R-:W3:Y:S02]  /*b540*/  @!P1 SYNCS.PHASECHK.TRANS64 P1, [R2+URZ+0x370], R4 ;  /* 0x00037004020095a7 */ /* 0x000ee400080210ff */
[----:B---3--:R-:W-:Y:S05]  /*b550*/  @!P1 BRA `(.L_x_99) ;  /* 0xfffffffc00f09947 */ /* 0x008fea000383ffff */
[----:B------:R-:W-:Y:S05]  /*b560*/  BRA `(.L_x_281) ;  /* 0xffffff9800407947 */ /* 0x000fea000383ffff */
.L_x_102:
[----:B------:R-:W-:-:S07]  /*b570*/  MOV R0, UR4 ;  /* 0x0000000400007c02 */ /* 0x000fce0008000f00 */
.L_x_282:
[----:B--2---:R2:W3:Y:S02]  /*b580*/  SYNCS.PHASECHK.TRANS64.TRYWAIT P0, [R0+URZ+0x380], R2 ;  /* 0x00038002000075a7 */ /* 0x0044e400080011ff */
[----:B---3--:R-:W-:Y:S05]  /*b590*/  @!P0 NANOSLEEP.SYNCS 0x989680 ;  /* 0x009896800000895d */ /* 0x008fea0003900000 */
[----:B------:R-:W3:Y:S02]  /*b5a0*/  @!P0 SYNCS.PHASECHK.TRANS64 P0, [R0+URZ+0x380], R2 ;  /* 0x00038002000085a7 */ /* 0x000ee400080010ff */
[----:B---3--:R-:W-:Y:S05]  /*b5b0*/  @!P0 BRA `(.L_x_282) ;  /* 0xfffffffc00f08947 */ /* 0x008fea000383ffff */
[----:B------:R-:W-:Y:S05]  /*b5c0*/  BRA `(.L_x_101) ;  /* 0xffffff9800947947 */ /* 0x000fea000383ffff */
.L_x_111:
[----:B--2---:R-:W-:-:S04]  /*b5d0*/  MOV R5, UR5 ;  /* 0x0000000500057c02 */ /* 0x004fc80008000f00 */
[----:B------:R2:W3:Y:S03]  /*b5e0*/  SYNCS.PHASECHK.TRANS64.TRYWAIT P0, [R5+URZ+0x8], R6 ;  /* 0x00000806050075a7 */ /* 0x0004e600080011ff */
[----:B---3--:R-:W-:Y:S05]  /*b5f0*/  @!P0 NANOSLEEP.SYNCS 0x989680 ;  /* 0x009896800000895d */ /* 0x008fea0003900000 */
[----:B------:R-:W3:Y:S02]  /*b600*/  @!P0 SYNCS.PHASECHK.TRANS64 P0, [R5+URZ+0x8], R6 ;  /* 0x00000806050085a7 */ /* 0x000ee400080010ff */
[----:B---3--:R-:W-:Y:S05]  /*b610*/  @!P0 BRA `(.L_x_111) ;  /* 0xfffffffc00ec8947 */ /* 0x008fea000383ffff */
[----:B------:R-:W-:Y:S05]  /*b620*/  BRA `(.L_x_110) ;  /* 0xffffff9c00487947 */ /* 0x000fea000383ffff */
.L_x_113:
[----:B------:R-:W-:Y:S01]  /*b630*/  BSSY B0, `(.L_x_283) ;  /* 0x0000006000007945 */ /* 0x000fe20003800000 */
[----:B------:R-:W-:-:S07]  /*b640*/  MOV R15, 0xffffffff ;  /* 0xffffffff000f7802 */ /* 0x000fce0000000f00 */
[----:B-12--5:R-:W-:Y:S05]  /*b650*/  WARPSYNC.COLLECTIVE R15, `(.L_x_284) ;  /* 0x000000000f0c7348 */ /* 0x026fea0003c00000 */
[----:B------:R-:W-:Y:S02]  /*b660*/  ELECT P6, UR79, PT ;  /* 0x00000000004f782f */ /* 0x000fe400038c0000 */
[----:B------:R-:W-:Y:S01]  /*b670*/  MOV R14, UR79 ;  /* 0x0000004f000e7c02 */ /* 0x000fe20008000f00 */
[----:B-12--5:R-:W-:Y:S10]  /*b680*/  ENDCOLLECTIVE ;  /* 0x000000000000791b */ /* 0x026ff40003800000 */
.L_x_284:
[----:B------:R-:W-:Y:S05]  /*b690*/  BSYNC B0 ;  /* 0x0000000000007941 */ /* 0x000fea0003800000 */
.L_x_283:
[----:B------:R-:W-:Y:S05]  /*b6a0*/  BRA `(.L_x_285) ;  /* 0xffffff9c00787947 */ /* 0x000fea000383ffff */
.L_x_115:
[----:B--2---:R-:W-:-:S04]  /*b6b0*/  MOV R0, UR5 ;  /* 0x0000000500007c02 */ /* 0x004fc80008000f00 */
[----:B------:R2:W3:Y:S03]  /*b6c0*/  SYNCS.PHASECHK.TRANS64.TRYWAIT P0, [R0+URZ+0x8], R4 ;  /* 0x00000804000075a7 */ /* 0x0004e600080011ff */
[----:B---3--:R-:W-:Y:S05]  /*b6d0*/  @!P0 NANOSLEEP.SYNCS 0x989680 ;  /* 0x009896800000895d */ /* 0x008fea0003900000 */
[----:B------:R-:W3:Y:S02]  /*b6e0*/  @!P0 SYNCS.PHASECHK.TRANS64 P0, [R0+URZ+0x8], R4 ;  /* 0x00000804000085a7 */ /* 0x000ee400080010ff */
[----:B---3--:R-:W-:Y:S05]  /*b6f0*/  @!P0 BRA `(.L_x_115) ;  /* 0xfffffffc00ec8947 */ /* 0x008fea000383ffff */
[----:B------:R-:W-:Y:S05]  /*b700*/  BRA `(.L_x_114) ;  /* 0xffffff9c007c7947 */ /* 0x000fea000383ffff */
.L_x_116:
[----:B-1----:R1:W2:Y:S02]  /*b710*/  SYNCS.PHASECHK.TRANS64.TRYWAIT P0, [R0+URZ+0x370], R4 ;  /* 0x00037004000075a7 */ /* 0x0022a400080011ff */
[----:B--2---:R-:W-:Y:S05]  /*b720*/  @!P0 NANOSLEEP.SYNCS 0x989680 ;  /* 0x009896800000895d */ /* 0x004fea0003900000 */
[----:B------:R-:W2:Y:S02]  /*b730*/  @!P0 SYNCS.PHASECHK.TRANS64 P0, [R0+URZ+0x370], R4 ;  /* 0x00037004000085a7 */ /* 0x000ea400080010ff */
[----:B--2---:R-:W-:Y:S05]  /*b740*/  @!P0 BRA `(.L_x_116) ;  /* 0xfffffffc00f08947 */ /* 0x004fea000383ffff */
[----:B------:R-:W-:Y:S05]  /*b750*/  BRA `(.L_x_286) ;  /* 0xffffffa000507947 */ /* 0x000fea000383ffff */
.L_x_118:
[----:B------:R-:W-:-:S07]  /*b760*/  MOV R0, UR19 ;  /* 0x0000001300007c02 */ /* 0x000fce0008000f00 */
.L_x_287:
[----:B-1----:R1:W2:Y:S02]  /*b770*/  SYNCS.PHASECHK.TRANS64.TRYWAIT P0, [R0+URZ+0x3b0], R4 ;  /* 0x0003b004000075a7 */ /* 0x0022a400080011ff */
[----:B--2---:R-:W-:Y:S05]  /*b780*/  @!P0 NANOSLEEP.SYNCS 0x989680 ;  /* 0x009896800000895d */ /* 0x004fea0003900000 */
[----:B------:R-:W2:Y:S02]  /*b790*/  @!P0 SYNCS.PHASECHK.TRANS64 P0, [R0+URZ+0x3b0], R4 ;  /* 0x0003b004000085a7 */ /* 0x000ea400080010ff */
[----:B--2---:R-:W-:Y:S05]  /*b7a0*/  @!P0 BRA `(.L_x_287) ;  /* 0xfffffffc00f08947 */ /* 0x004fea000383ffff */
[----:B------:R-:W-:Y:S05]  /*b7b0*/  BRA `(.L_x_288) ;  /* 0xffffffa000987947 */ /* 0x000fea000383ffff */
.L_x_121:
[----:B------:R-:W-:Y:S07]  /*b7c0*/  MOV R0, UR6 ;  /* 0x0000000600007c02 */ /* 0x000fee0008000f00 */
.L_x_289:
[----:B-1----:R1:W2:Y:S02]  /*b7d0*/  SYNCS.PHASECHK.TRANS64.TRYWAIT P0, [R0+URZ], R4 ;  /* 0x00000004000075a7 */ /* 0x0022a400080011ff */
[----:B--2---:R-:W-:Y:S05]  /*b7e0*/  @!P0 NANOSLEEP.SYNCS 0x989680 ;  /* 0x009896800000895d */ /* 0x004fea0003900000 */
[----:B------:R-:W2:Y:S02]  /*b7f0*/  @!P0 SYNCS.PHASECHK.TRANS64 P0, [R0+URZ], R4 ;  /* 0x00000004000085a7 */ /* 0x000ea400080010ff */
[----:B--2---:R-:W-:Y:S05]  /*b800*/  @!P0 BRA `(.L_x_289) ;  /* 0xfffffffc00f08947 */ /* 0x004fea000383ffff */
[----:B------:R-:W-:Y:S05]  /*b810*/  BRA `(.L_x_120) ;  /* 0xffffffa000b07947 */ /* 0x000fea000383ffff */
.L_x_125:
[----:B-1----:R-:W-:-:S07]  /*b820*/  MOV R0, UR4 ;  /* 0x0000000400007c02 */ /* 0x002fce0008000f00 */
.L_x_290:
[----:B-1----:R1:W2:Y:S02]  /*b830*/  SYNCS.PHASECHK.TRANS64.TRYWAIT P0, [R0+URZ], R2 ;  /* 0x00000002000075a7 */ /* 0x0022a400080011ff */
[----:B--2---:R-:W-:Y:S05]  /*b840*/  @!P0 NANOSLEEP.SYNCS 0x989680 ;  /* 0x009896800000895d */ /* 0x004fea0003900000 */
[----:B------:R-:W2:Y:S02]  /*b850*/  @!P0 SYNCS.PHASECHK.TRANS64 P0, [R0+URZ], R2 ;  /* 0x00000002000085a7 */ /* 0x000ea400080010ff */
[----:B--2---:R-:W-:Y:S05]  /*b860*/  @!P0 BRA `(.L_x_290) ;  /* 0xfffffffc00f08947 */ /* 0x004fea000383ffff */
[----:B------:R-:W-:Y:S05]  /*b870*/  BRA `(.L_x_291) ;  /* 0xffffffa400687947 */ /* 0x000fea000383ffff */
.L_x_126:
[----:B------:R-:W-:-:S07]  /*b880*/  MOV R0, UR5 ;  /* 0x0000000500007c02 */ /* 0x000fce0008000f00 */
.L_x_292:
[----:B-1----:R1:W2:Y:S02]  /*b890*/  SYNCS.PHASECHK.TRANS64.TRYWAIT P0, [R0+URZ], R3 ;  /* 0x00000003000075a7 */ /* 0x0022a400080011ff */
[----:B--2---:R-:W-:Y:S05]  /*b8a0*/  @!P0 NANOSLEEP.SYNCS 0x989680 ;  /* 0x009896800000895d */ /* 0x004fea0003900000 */
[----:B------:R-:W2:Y:S02]  /*b8b0*/  @!P0 SYNCS.PHASECHK.TRANS64 P0, [R0+URZ], R3 ;  /* 0x00000003000085a7 */ /* 0x000ea400080010ff */
[----:B--2---:R-:W-:Y:S05]  /*b8c0*/  @!P0 BRA `(.L_x_292) ;  /* 0xfffffffc00f08947 */ /* 0x004fea000383ffff */
[----:B------:R-:W-:Y:S05]  /*b8d0*/  BRA `(.L_x_293) ;  /* 0xffffffa400747947 */ /* 0x000fea000383ffff */
.L_x_127:
[----:B------:R-:W-:-:S07]  /*b8e0*/  MOV R0, UR5 ;  /* 0x0000000500007c02 */ /* 0x000fce0008000f00 */
.L_x_294:
[----:B-1----:R1:W2:Y:S02]  /*b8f0*/  SYNCS.PHASECHK.TRANS64.TRYWAIT P0, [R0+URZ], R3 ;  /* 0x00000003000075a7 */ /* 0x0022a400080011ff */
[----:B--2---:R-:W-:Y:S05]  /*b900*/  @!P0 NANOSLEEP.SYNCS 0x989680 ;  /* 0x009896800000895d */ /* 0x004fea0003900000 */
[----:B------:R-:W2:Y:S02]  /*b910*/  @!P0 SYNCS.PHASECHK.TRANS64 P0, [R0+URZ], R3 ;  /* 0x00000003000085a7 */ /* 0x000ea400080010ff */
[----:B--2---:R-:W-:Y:S05]  /*b920*/  @!P0 BRA `(.L_x_294) ;  /* 0xfffffffc00f08947 */ /* 0x004fea000383ffff */
[----:B------:R-:W-:Y:S05]  /*b930*/  BRA `(.L_x_295) ;  /* 0xffffffa400807947 */ /* 0x000fea000383ffff */
.L_x_130:
[----:B------:R-:W-:-:S07]  /*b940*/  MOV R0, UR13 ;  /* 0x0000000d00007c02 */ /* 0x000fce0008000f00 */
.L_x_296:
[----:B-1----:R1:W2:Y:S02]  /*b950*/  SYNCS.PHASECHK.TRANS64.TRYWAIT P1, [R0+URZ+0x3f0], R2 ;  /* 0x0003f002000075a7 */ /* 0x0022a400080211ff */
[----:B--2---:R-:W-:Y:S05]  /*b960*/  @!P1 NANOSLEEP.SYNCS 0x989680 ;  /* 0x009896800000995d */ /* 0x004fea0003900000 */
[----:B------:R-:W2:Y:S02]  /*b970*/  @!P1 SYNCS.PHASECHK.TRANS64 P1, [R0+URZ+0x3f0], R2 ;  /* 0x0003f002000095a7 */ /* 0x000ea400080210ff */
[----:B--2---:R-:W-:Y:S05]  /*b980*/  @!P1 BRA `(.L_x_296) ;  /* 0xfffffffc00f09947 */ /* 0x004fea000383ffff */
[----:B------:R-:W-:Y:S05]  /*b990*/  BRA `(.L_x_297) ;  /* 0xffffffa400cc7947 */ /* 0x000fea000383ffff */
.L_x_135:
[----:B--2---:R2:W3:Y:S02]  /*b9a0*/  SYNCS.PHASECHK.TRANS64.TRYWAIT P0, [R8+URZ+0x370], R0 ;  /* 0x00037000080075a7 */ /* 0x0044e400080011ff */
[----:B---3--:R-:W-:Y:S05]  /*b9b0*/  @!P0 NANOSLEEP.SYNCS 0x989680 ;  /* 0x009896800000895d */ /* 0x008fea0003900000 */
[----:B------:R-:W3:Y:S02]  /*b9c0*/  @!P0 SYNCS.PHASECHK.TRANS64 P0, [R8+URZ+0x370], R0 ;  /* 0x00037000080085a7 */ /* 0x000ee400080010ff */
[----:B---3--:R-:W-:Y:S05]  /*b9d0*/  @!P0 BRA `(.L_x_135) ;  /* 0xfffffffc00f08947 */ /* 0x008fea000383ffff */
[----:B------:R-:W-:Y:S05]  /*b9e0*/  BRA `(.L_x_298) ;  /* 0xffffffa800fc7947 */ /* 0x000fea000383ffff */
.L_x_138:
[----:B--2---:R-:W-:Y:S07]  /*b9f0*/  MOV R0, UR21 ;  /* 0x0000001500007c02 */ /* 0x004fee0008000f00 */
.L_x_299:
[----:B--2---:R2:W3:Y:S02]  /*ba00*/  SYNCS.PHASECHK.TRANS64.TRYWAIT P1, [R0+URZ+0x368], R2 ;  /* 0x00036802000075a7 */ /* 0x0044e400080211ff */
[----:B---3--:R-:W-:Y:S05]  /*ba10*/  @!P1 NANOSLEEP.SYNCS 0x989680 ;  /* 0x009896800000995d */ /* 0x008fea0003900000 */
[----:B------:R-:W3:Y:S02]  /*ba20*/  @!P1 SYNCS.PHASECHK.TRANS64 P1, [R0+URZ+0x368], R2 ;  /* 0x00036802000095a7 */ /* 0x000ee400080210ff */
[----:B---3--:R-:W-:Y:S05]  /*ba30*/  @!P1 BRA `(.L_x_299) ;  /* 0xfffffffc00f09947 */ /* 0x008fea000383ffff */
[----:B------:R-:W-:Y:S05]  /*ba40*/  BRA `(.L_x_137) ;  /* 0xffffffb000787947 */ /* 0x000fea000383ffff */
.L_x_141:
[----:B--2---:R-:W-:Y:S07]  /*ba50*/  MOV R0, UR21 ;  /* 0x0000001500007c02 */ /* 0x004fee0008000f00 */
.L_x_300:
[----:B--2---:R2:W3:Y:S02]  /*ba60*/  SYNCS.PHASECHK.TRANS64.TRYWAIT P0, [R0+URZ+0x350], R4 ;  /* 0x00035004000075a7 */ /* 0x0044e400080011ff */
[----:B---3--:R-:W-:Y:S05]  /*ba70*/  @!P0 NANOSLEEP.SYNCS 0x989680 ;  /* 0x009896800000895d */ /* 0x008fea0003900000 */
[----:B------:R-:W3:Y:S02]  /*ba80*/  @!P0 SYNCS.PHASECHK.TRANS64 P0, [R0+URZ+0x350], R4 ;  /* 0x00035004000085a7 */ /* 0x000ee400080010ff */
[----:B---3--:R-:W-:Y:S05]  /*ba90*/  @!P0 BRA `(.L_x_300) ;  /* 0xfffffffc00f08947 */ /* 0x008fea000383ffff */
[----:B------:R-:W-:Y:S05]  /*baa0*/  BRA `(.L_x_301) ;  /* 0xffffffb000d07947 */ /* 0x000fea000383ffff */
.L_x_142:
[----:B------:R-:W-:Y:S07]  /*bab0*/  MOV R0, UR21 ;  /* 0x0000001500007c02 */ /* 0x000fee0008000f00 */
.L_x_302:
[----:B--2---:R2:W3:Y:S02]  /*bac0*/  SYNCS.PHASECHK.TRANS64.TRYWAIT P0, [R0+URZ+0x358], R4 ;  /* 0x00035804000075a7 */ /* 0x0044e400080011ff */
[----:B---3--:R-:W-:Y:S05]  /*bad0*/  @!P0 NANOSLEEP.SYNCS 0x989680 ;  /* 0x009896800000895d */ /* 0x008fea0003900000 */
[----:B------:R-:W3:Y:S02]  /*bae0*/  @!P0 SYNCS.PHASECHK.TRANS64 P0, [R0+URZ+0x358], R4 ;  /* 0x00035804000085a7 */ /* 0x000ee400080010ff */
[----:B---3--:R-:W-:Y:S05]  /*baf0*/  @!P0 BRA `(.L_x_302) ;  /* 0xfffffffc00f08947 */ /* 0x008fea000383ffff */
[----:B------:R-:W-:Y:S05]  /*bb00*/  BRA `(.L_x_303) ;  /* 0xffffffb400307947 */ /* 0x000fea000383ffff */
.L_x_144:
[----:B------:R-:W-:-:S07]  /*bb10*/  MOV R0, UR21 ;  /* 0x0000001500007c02 */ /* 0x000fce0008000f00 */
.L_x_304:
[----:B---3--:R3:W4:Y:S02]  /*bb20*/  SYNCS.PHASECHK.TRANS64.TRYWAIT P0, [R0+URZ+0x350], R2 ;  /* 0x00035002000075a7 */ /* 0x00872400080011ff */
[----:B----4-:R-:W-:Y:S05]  /*bb30*/  @!P0 NANOSLEEP.SYNCS 0x989680 ;  /* 0x009896800000895d */ /* 0x010fea0003900000 */
[----:B------:R-:W4:Y:S02]  /*bb40*/  @!P0 SYNCS.PHASECHK.TRANS64 P0, [R0+URZ+0x350], R2 ;  /* 0x00035002000085a7 */ /* 0x000f2400080010ff */
[----:B----4-:R-:W-:Y:S05]  /*bb50*/  @!P0 BRA `(.L_x_304) ;  /* 0xfffffffc00f08947 */ /* 0x010fea000383ffff */
[----:B------:R-:W-:Y:S05]  /*bb60*/  BRA `(.L_x_305) ;  /* 0xffffffb400bc7947 */ /* 0x000fea000383ffff */
.L_x_146:
[----:B-1----:R1:W2:Y:S02]  /*bb70*/  SYNCS.PHASECHK.TRANS64.TRYWAIT P0, [R3+URZ+0x370], R0 ;  /* 0x00037000030075a7 */ /* 0x0022a400080011ff */
[----:B--2---:R-:W-:Y:S05]  /*bb80*/  @!P0 NANOSLEEP.SYNCS 0x989680 ;  /* 0x009896800000895d */ /* 0x004fea0003900000 */
[----:B------:R-:W2:Y:S02]  /*bb90*/  @!P0 SYNCS.PHASECHK.TRANS64 P0, [R3+URZ+0x370], R0 ;  /* 0x00037000030085a7 */ /* 0x000ea400080010ff */
[----:B--2---:R-:W-:Y:S05]  /*bba0*/  @!P0 BRA `(.L_x_146) ;  /* 0xfffffffc00f08947 */ /* 0x004fea000383ffff */
[----:B------:R-:W-:Y:S05]  /*bbb0*/  BRA `(.L_x_306) ;  /* 0xffffffb800787947 */ /* 0x000fea000383ffff */
.L_x_157:
[----:B-1----:R1:W2:Y:S02]  /*bbc0*/  SYNCS.PHASECHK.TRANS64.TRYWAIT P1, [R4+URZ+0x340], R0 ;  /* 0x00034000040075a7 */ /* 0x0022a400080211ff */
[----:B--2---:R-:W-:Y:S05]  /*bbd0*/  @!P1 NANOSLEEP.SYNCS 0x989680 ;  /* 0x009896800000995d */ /* 0x004fea0003900000 */
[----:B------:R-:W2:Y:S02]  /*bbe0*/  @!P1 SYNCS.PHASECHK.TRANS64 P1, [R4+URZ+0x340], R0 ;  /* 0x00034000040095a7 */ /* 0x000ea400080210ff */
[----:B--2---:R-:W-:Y:S05]  /*bbf0*/  @!P1 BRA `(.L_x_157) ;  /* 0xfffffffc00f09947 */ /* 0x004fea000383ffff */
[----:B------:R-:W-:Y:S05]  /*bc00*/  BRA `(.L_x_156) ;  /* 0xffffffc400e07947 */ /* 0x000fea000383ffff */
.L_x_159:
[----:B-1----:R1:W2:Y:S02]  /*bc10*/  SYNCS.PHASECHK.TRANS64.TRYWAIT P0, [R80+URZ+0x390], R5 ;  /* 0x00039005500075a7 */ /* 0x0022a400080011ff */
[----:B--2---:R-:W-:Y:S05]  /*bc20*/  @!P0 NANOSLEEP.SYNCS 0x989680 ;  /* 0x009896800000895d */ /* 0x004fea0003900000 */
[----:B------:R-:W2:Y:S02]  /*bc30*/  @!P0 SYNCS.PHASECHK.TRANS64 P0, [R80+URZ+0x390], R5 ;  /* 0x00039005500085a7 */ /* 0x000ea400080010ff */
[----:B--2---:R-:W-:Y:S05]  /*bc40*/  @!P0 BRA `(.L_x_159) ;  /* 0xfffffffc00f08947 */ /* 0x004fea000383ffff */
[----:B------:R-:W-:Y:S05]  /*bc50*/  BRA `(.L_x_158) ;  /* 0xffffffc800347947 */ /* 0x000fea000383ffff */
.L_x_167:
[----:B--2---:R2:W3:Y:S02]  /*bc60*/  SYNCS.PHASECHK.TRANS64.TRYWAIT P0, [R3+URZ+0x340], R0 ;  /* 0x00034000030075a7 */ /* 0x0044e400080011ff */
[----:B---3--:R-:W-:Y:S05]  /*bc70*/  @!P0 NANOSLEEP.SYNCS 0x989680 ;  /* 0x009896800000895d */ /* 0x008fea0003900000 */
[----:B------:R-:W3:Y:S02]  /*bc80*/  @!P0 SYNCS.PHASECHK.TRANS64 P0, [R3+URZ+0x340], R0 ;  /* 0x00034000030085a7 */ /* 0x000ee400080010ff */
[----:B---3--:R-:W-:Y:S05]  /*bc90*/  @!P0 BRA `(.L_x_167) ;  /* 0xfffffffc00f08947 */ /* 0x008fea000383ffff */
[----:B------:R-:W-:Y:S05]  /*bca0*/  BRA `(.L_x_166) ;  /* 0xffffffd400407947 */ /* 0x000fea000383ffff */
        .weak           $__internal_0_$__cuda_sm10x_tcgen05_guardrail_trap_col_being_dealloced_not_returned_by_alloc
        .type           $__internal_0_$__cuda_sm10x_tcgen05_guardrail_trap_col_being_dealloced_not_returned_by_alloc,@function
        .size           $__internal_0_$__cuda_sm10x_tcgen05_guardrail_trap_col_being_dealloced_not_returned_by_alloc,($__internal_1_$__cuda_sm10x_tcgen05_guardrail_trap_phase_invalid_during_alloc - $__internal_0_$__cuda_sm10x_tcgen05_guardrail_trap_col_being_dealloced_not_returned_by_alloc)
$__internal_0_$__cuda_sm10x_tcgen05_guardrail_trap_col_being_dealloced_not_returned_by_alloc:
[----:B------:R-:W-:Y:S05]  /*bcb0*/  BPT.TRAP 0x1 ;  /* 0x000000040000795c */ /* 0x000fea0000300000 */
[----:B------:R-:W-:-:S04]  /*bcc0*/  HFMA2 R3, -RZ, RZ, 0, 0 ;  /* 0x00000000ff037431 */ /* 0x000fc800000001ff */
[----:B------:R-:W-:Y:S05]  /*bcd0*/  RET.REL.NODEC R2 `(_ZN7cutlass13device_kernelINS_4gemm6kernel13GemmUniversalIN4cute5tupleIJiiiiEEENS1_10collective13CollectiveMmaINS1_35MainloopSm100TmaUmmaWarpSpecializedILi52ELi2ELi4ENS5_IJNS4_1CILi4EEENSA_ILi1EEESC_EEEEENS5_IJNSA_ILi128EEESF_NSA_ILi32EEEEEEaNS5_IJlSC_lEEEaSI_NS4_8TiledMMAINS4_8MMA_AtomIJNS4_21SM100_MMA_S8_2x1SM_SSIaaiLi128ELi128ELNS4_4UMMA5MajorE0ELSN_0ELNSM_8SaturateE0EEEEEENS4_6LayoutINS5_IJSC_SC_SC_EEENS5_IJNSA_ILi0EEEST_ST_EEEEENS5_IJNS4_10UnderscoreESW_SW_EEEEENS4_18SM100_TMA_2SM_LOADENS4_14ComposedLayoutINS4_7SwizzleILi1ELi4ELi3EEENS4_18smem_ptr_flag_bitsILi8EEENSR_INS5_IJNSA_ILi8EEESG_EEENS5_IJSG_SC_EEEEEEEvNS4_8identityENS4_28SM100_TMA_2SM_LOAD_MULTICASTES19_vS1A_EENS_8epilogue10collective18CollectiveEpilogueINS1D_23Sm100TmaWarpSpecializedILi2ELi2ELi32ELb0ELb0EEEJNS5_IJNSA_ILi64EEESF_SG_EEENS5_IJNSR_IS1I_SC_EENSR_INS5_IJSG_NSA_ILi2EEEEEENS5_IJSC_S1I_EEEEEEEEaSI_aSI_NS1D_6fusion15FusionCallbacksIS1H_NS1Q_17LinearCombinationIaiaiLNS_15FloatRoundStyleE2EEES1J_S1P_JEEENS4_5SM1004TMEM4LOAD26SM100_TMEM_LOAD_32dp32b32xENS4_13SM90_TMA_LOADES19_NS4_39AutoVectorizingCopyWithAssumedAlignmentILi128EEENS4_14SM90_TMA_STOREES19_S22_S22_EEEvvEEEEvNT_6ParamsE) ;  /* 0xffffff4002c87950 */ /* 0x000fea0003c3ffff */
        .weak           $__internal_1_$__cuda_sm10x_tcgen05_guardrail_trap_phase_invalid_during_alloc
        .type           $__internal_1_$__cuda_sm10x_tcgen05_guardrail_trap_phase_invalid_during_alloc,@function
        .size           $__internal_1_$__cuda_sm10x_tcgen05_guardrail_trap_phase_invalid_during_alloc,($__internal_2_$__cuda_sm10x_tcgen05_guardrail_trap_unallocated_columns_being_dealloced - $__internal_1_$__cuda_sm10x_tcgen05_guardrail_trap_phase_invalid_during_alloc)
$__internal_1_$__cuda_sm10x_tcgen05_guardrail_trap_phase_invalid_during_alloc:
[----:B------:R-:W-:Y:S05]  /*bce0*/  BPT.TRAP 0x1 ;  /* 0x000000040000795c */ /* 0x000fea0000300000 */
[----:B------:R-:W-:-:S04]  /*bcf0*/  MOV R5, 0x0 ;  /* 0x0000000000057802 */ /* 0x000fc80000000f00 */
[----:B------:R-:W-:Y:S05]  /*bd00*/  RET.REL.NODEC R4 `(_ZN7cutlass13device_kernelINS_4gemm6kernel13GemmUniversalIN4cute5tupleIJiiiiEEENS1_10collective13CollectiveMmaINS1_35MainloopSm100TmaUmmaWarpSpecializedILi52ELi2ELi4ENS5_IJNS4_1CILi4EEENSA_ILi1EEESC_EEEEENS5_IJNSA_ILi128EEESF_NSA_ILi32EEEEEEaNS5_IJlSC_lEEEaSI_NS4_8TiledMMAINS4_8MMA_AtomIJNS4_21SM100_MMA_S8_2x1SM_SSIaaiLi128ELi128ELNS4_4UMMA5MajorE0ELSN_0ELNSM_8SaturateE0EEEEEENS4_6LayoutINS5_IJSC_SC_SC_EEENS5_IJNSA_ILi0EEEST_ST_EEEEENS5_IJNS4_10UnderscoreESW_SW_EEEEENS4_18SM100_TMA_2SM_LOADENS4_14ComposedLayoutINS4_7SwizzleILi1ELi4ELi3EEENS4_18smem_ptr_flag_bitsILi8EEENSR_INS5_IJNSA_ILi8EEESG_EEENS5_IJSG_SC_EEEEEEEvNS4_8identityENS4_28SM100_TMA_2SM_LOAD_MULTICASTES19_vS1A_EENS_8epilogue10collective18CollectiveEpilogueINS1D_23Sm100TmaWarpSpecializedILi2ELi2ELi32ELb0ELb0EEEJNS5_IJNSA_ILi64EEESF_SG_EEENS5_IJNSR_IS1I_SC_EENSR_INS5_IJSG_NSA_ILi2EEEEEENS5_IJSC_S1I_EEEEEEEEaSI_aSI_NS1D_6fusion15FusionCallbacksIS1H_NS1Q_17LinearCombinationIaiaiLNS_15FloatRoundStyleE2EEES1J_S1P_JEEENS4_5SM1004TMEM4LOAD26SM100_TMEM_LOAD_32dp32b32xENS4_13SM90_TMA_LOADES19_NS4_39AutoVectorizingCopyWithAssumedAlignmentILi128EEENS4_14SM90_TMA_STOREES19_S22_S22_EEEvvEEEEvNT_6ParamsE) ;  /* 0xffffff4004bc7950 */ /* 0x000fea0003c3ffff */
        .weak           $__internal_2_$__cuda_sm10x_tcgen05_guardrail_trap_unallocated_columns_being_dealloced
        .type           $__internal_2_$__cuda_sm10x_tcgen05_guardrail_trap_unallocated_columns_being_dealloced,@function
        .size           $__internal_2_$__cuda_sm10x_tcgen05_guardrail_trap_unallocated_columns_being_dealloced,(.L_x_308 - $__internal_2_$__cuda_sm10x_tcgen05_guardrail_trap_unallocated_columns_being_dealloced)
$__internal_2_$__cuda_sm10x_tcgen05_guardrail_trap_unallocated_columns_being_dealloced:
[----:B------:R-:W-:Y:S05]  /*bd10*/  BPT.TRAP 0x1 ;  /* 0x000000040000795c */ /* 0x000fea0000300000 */
[----:B------:R-:W-:-:S04]  /*bd20*/  HFMA2 R3, -RZ, RZ, 0, 0 ;  /* 0x00000000ff037431 */ /* 0x000fc800000001ff */
[----:B------:R-:W-:Y:S05]  /*bd30*/  RET.REL.NODEC R2 `(_ZN7cutlass13device_kernelINS_4gemm6kernel13GemmUniversalIN4cute5tupleIJiiiiEEENS1_10collective13CollectiveMmaINS1_35MainloopSm100TmaUmmaWarpSpecializedILi52ELi2ELi4ENS5_IJNS4_1CILi4EEENSA_ILi1EEESC_EEEEENS5_IJNSA_ILi128EEESF_NSA_ILi32EEEEEEaNS5_IJlSC_lEEEaSI_NS4_8TiledMMAINS4_8MMA_AtomIJNS4_21SM100_MMA_S8_2x1SM_SSIaaiLi128ELi128ELNS4_4UMMA5MajorE0ELSN_0ELNSM_8SaturateE0EEEEEENS4_6LayoutINS5_IJSC_SC_SC_EEENS5_IJNSA_ILi0EEEST_ST_EEEEENS5_IJNS4_10UnderscoreESW_SW_EEEEENS4_18SM100_TMA_2SM_LOADENS4_14ComposedLayoutINS4_7SwizzleILi1ELi4ELi3EEENS4_18smem_ptr_flag_bitsILi8EEENSR_INS5_IJNSA_ILi8EEESG_EEENS5_IJSG_SC_EEEEEEEvNS4_8identityENS4_28SM100_TMA_2SM_LOAD_MULTICASTES19_vS1A_EENS_8epilogue10collective18CollectiveEpilogueINS1D_23Sm100TmaWarpSpecializedILi2ELi2ELi32ELb0ELb0EEEJNS5_IJNSA_ILi64EEESF_SG_EEENS5_IJNSR_IS1I_SC_EENSR_INS5_IJSG_NSA_ILi2EEEEEENS5_IJSC_S1I_EEEEEEEEaSI_aSI_NS1D_6fusion15FusionCallbacksIS1H_NS1Q_17LinearCombinationIaiaiLNS_15FloatRoundStyleE2EEES1J_S1P_JEEENS4_5SM1004TMEM4LOAD26SM100_TMEM_LOAD_32dp32b32xENS4_13SM90_TMA_LOADES19_NS4_39AutoVectorizingCopyWithAssumedAlignmentILi128EEENS4_14SM90_TMA_STOREES19_S22_S22_EEEvvEEEEvNT_6ParamsE) ;  /* 0xffffff4002b07950 */ /* 0x000fea0003c3ffff */
.L_x_307:
[----:B------:R-:W-:-:S00]  /*bd40*/  BRA `(.L_x_307) ;  /* 0xfffffffc00fc7947 */ /* 0x000fc0000383ffff */
[----:B------:R-:W-:-:S00]  /*bd50*/  NOP ;  /* 0x0000000000007918 */ /* 0x000fc00000000000 */
        /* <DEDUP_REMOVED lines=10> */
.L_x_308:


//--------------------- .nv.global.init           --------------------------
	.section	.nv.global.init,"aw",@progbits
.nv.global.init:
	.type		$str$27,@object
	.size		$str$27,($str$28 - $str$27)
$str$27:
        /*0000*/ 	.byte	0x28, 0x61, 0x64, 0x64, 0x72, 0x65, 0x73, 0x73, 0x20, 0x26, 0x20, 0x6d, 0x61, 0x73, 0x6b, 0x29
        /*0010*/ 	.byte	0x20, 0x3d, 0x3d, 0x20, 0x30, 0x00
	.type		$str$28,@object
	.size		$str$28,($str$26 - $str$28)
$str$28:
        /*0016*/ 	.byte	0x2f, 0x74, 0x6d, 0x70, 0x2f, 0x63, 0x75, 0x74, 0x6c, 0x61, 0x73, 0x73, 0x5f, 0x73, 0x77, 0x65
        /*0026*/ 	.byte	0x65, 0x70, 0x5f, 0x73, 0x72, 0x63, 0x2f, 0x69, 0x6e, 0x63, 0x6c, 0x75, 0x64, 0x65, 0x2f, 0x63
        /*0036*/ 	.byte	0x75, 0x74, 0x65, 0x2f, 0x70, 0x6f, 0x69, 0x6e, 0x74, 0x65, 0x72, 0x5f, 0x66, 0x6c, 0x61, 0x67
        /*0046*/ 	.byte	0x67, 0x65, 0x64, 0x2e, 0x68, 0x70, 0x70, 0x00
	.type		$str$26,@object
	.size		$str$26,($str$25 - $str$26)
$str$26:
        /*004e*/ 	.byte	0x2f, 0x74, 0x6d, 0x70, 0x2f, 0x63, 0x75, 0x74, 0x6c, 0x61, 0x73, 0x73, 0x5f, 0x73, 0x77, 0x65
        /*005e*/ 	.byte	0x65, 0x70, 0x5f, 0x73, 0x72, 0x63, 0x2f, 0x69, 0x6e, 0x63, 0x6c, 0x75, 0x64, 0x65, 0x2f, 0x63
        /*006e*/ 	.byte	0x75, 0x74, 0x65, 0x2f, 0x61, 0x74, 0x6f, 0x6d, 0x2f, 0x63, 0x6f, 0x70, 0x79, 0x5f, 0x74, 0x72
        /*007e*/ 	.byte	0x61, 0x69, 0x74, 0x73, 0x5f, 0x73, 0x6d, 0x31, 0x30, 0x30, 0x2e, 0x68, 0x70, 0x70, 0x00
	.type		$str$25,@object
	.size		$str$25,(__unnamed_1 - $str$25)
$str$25:
        /*008d*/ 	.byte	0x28, 0x28, 0x75, 0x69, 0x6e, 0x74, 0x33, 0x32, 0x5f, 0x74, 0x28, 0x74, 0x68, 0x72, 0x65, 0x61
        /*009d*/ 	.byte	0x64, 0x49, 0x64, 0x78, 0x2e, 0x78, 0x29, 0x20, 0x2f, 0x20, 0x33, 0x32, 0x29, 0x20, 0x25, 0x20
        /*00ad*/ 	.byte	0x34, 0x29, 0x20, 0x3d, 0x3d, 0x20, 0x28, 0x28, 0x28, 0x74, 0x6d, 0x65, 0x6d, 0x5f, 0x61, 0x64
        /*00bd*/ 	.byte	0x64, 0x72, 0x20, 0x3e, 0x3e, 0x20, 0x31, 0x36, 0x29, 0x20, 0x2f, 0x20, 0x33, 0x32, 0x29, 0x20
        /*00cd*/ 	.byte	0x25, 0x20, 0x34, 0x29, 0x00
	.type		__unnamed_1,@object
	.size		__unnamed_1,(__unnamed_2 - __unnamed_1)
__unnamed_1:
        /*00d2*/ 	.byte	0x61, 0x75, 0x74, 0x6f, 0x20, 0x63, 0x75, 0x74, 0x65, 0x3a, 0x3a, 0x61, 0x73, 0x5f, 0x70, 0x6f
        /* <DEDUP_REMOVED lines=24> */
        /*0262*/ 	.byte	0x3e, 0x3e, 0x5d, 0x00
	.type		__unnamed_2,@object
	.size		__unnamed_2,(.L_2 - __unnamed_2)
__unnamed_2:
        /* <DEDUP_REMOVED lines=41> */
.L_2:


//--------------------- .nv.shared._ZN7cutlass13device_kernelINS_4gemm6kernel13GemmUniversalIN4cute5tupleIJiiiiEEENS1_10collective13CollectiveMmaINS1_35MainloopSm100TmaUmmaWarpSpecializedILi52ELi2ELi4ENS5_IJNS4_1CILi4EEENSA_ILi1EEESC_EEEEENS5_IJNSA_ILi128EEESF_NSA_ILi32EEEEEEaNS5_IJlSC_lEEEaSI_NS4_8TiledMMAINS4_8MMA_AtomIJNS4_21SM100_MMA_S8_2x1SM_SSIaaiLi128ELi128ELNS4_4UMMA5MajorE0ELSN_0ELNSM_8SaturateE0EEEEEENS4_6LayoutINS5_IJSC_SC_SC_EEENS5_IJNSA_ILi0EEEST_ST_EEEEENS5_IJNS4_10UnderscoreESW_SW_EEEEENS4_18SM100_TMA_2SM_LOADENS4_14ComposedLayoutINS4_7SwizzleILi1ELi4ELi3EEENS4_18smem_ptr_flag_bitsILi8EEENSR_INS5_IJNSA_ILi8EEESG_EEENS5_IJSG_SC_EEEEEEEvNS4_8identityENS4_28SM100_TMA_2SM_LOAD_MULTICASTES19_vS1A_EENS_8epilogue10collective18CollectiveEpilogueINS1D_23Sm100TmaWarpSpecializedILi2ELi2ELi32ELb0ELb0EEEJNS5_IJNSA_ILi64EEESF_SG_EEENS5_IJNSR_IS1I_SC_EENSR_INS5_IJSG_NSA_ILi2EEEEEENS5_IJSC_S1I_EEEEEEEEaSI_aSI_NS1D_6fusion15FusionCallbacksIS1H_NS1Q_17LinearCombinationIaiaiLNS_15FloatRoundStyleE2EEES1J_S1P_JEEENS4_5SM1004TMEM4LOAD26SM100_TMEM_LOAD_32dp32b32xENS4_13SM90_TMA_LOADES19_NS4_39AutoVectorizingCopyWithAssumedAlignmentILi128EEENS4_14SM90_TMA_STOREES19_S22_S22_EEEvvEEEEvNT_6ParamsE --------------------------
	.section	.nv.shared._ZN7cutlass13device_kernelINS_4gemm6kernel13GemmUniversalIN4cute5tupleIJiiiiEEENS1_10collective13CollectiveMmaINS1_35MainloopSm100TmaUmmaWarpSpecializedILi52ELi2ELi4ENS5_IJNS4_1CILi4EEENSA_ILi1EEESC_EEEEENS5_IJNSA_ILi128EEESF_NSA_ILi32EEEEEEaNS5_IJlSC_lEEEaSI_NS4_8TiledMMAINS4_8MMA_AtomIJNS4_21SM100_MMA_S8_2x1SM_SSIaaiLi128ELi128ELNS4_4UMMA5MajorE0ELSN_0ELNSM_8SaturateE0EEEEEENS4_6LayoutINS5_IJSC_SC_SC_EEENS5_IJNSA_ILi0EEEST_ST_EEEEENS5_IJNS4_10UnderscoreESW_SW_EEEEENS4_18SM100_TMA_2SM_LOADENS4_14ComposedLayoutINS4_7SwizzleILi1ELi4ELi3EEENS4_18smem_ptr_flag_bitsILi8EEENSR_INS5_IJNSA_ILi8EEESG_EEENS5_IJSG_SC_EEEEEEEvNS4_8identityENS4_28SM100_TMA_2SM_LOAD_MULTICASTES19_vS1A_EENS_8epilogue10collective18CollectiveEpilogueINS1D_23Sm100TmaWarpSpecializedILi2ELi2ELi32ELb0ELb0EEEJNS5_IJNSA_ILi64EEESF_SG_EEENS5_IJNSR_IS1I_SC_EENSR_INS5_IJSG_NSA_ILi2EEEEEENS5_IJSC_S1I_EEEEEEEEaSI_aSI_NS1D_6fusion15FusionCallbacksIS1H_NS1Q_17LinearCombinationIaiaiLNS_15FloatRoundStyleE2EEES1J_S1P_JEEENS4_5SM1004TMEM4LOAD26SM100_TMEM_LOAD_32dp32b32xENS4_13SM90_TMA_LOADES19_NS4_39AutoVectorizingCopyWithAssumedAlignmentILi128EEENS4_14SM90_TMA_STOREES19_S22_S22_EEEvvEEEEvNT_6ParamsE,"aw",@nobits
	.sectionflags	@""
	.align	16
	.zero		1024


//--------------------- .nv.shared.reserved.0     --------------------------
	.section	.nv.shared.reserved.0,"aw",@nobits
	.weak		__nv_reservedSMEM_offset_0_alias
	.size		__nv_reservedSMEM_offset_0_alias, 0, 64
	.other		__nv_reservedSMEM_offset_0_alias,@"STO_CUDA_RESERVED_SHARED STV_DEFAULT"
__nv_reservedSMEM_offset_0_alias:
	.zero		0
.nv.shared.reserved.0:
	.zero		64
	.weak		__nv_reservedSMEM_tcgen05_partition
	.type		__nv_reservedSMEM_tcgen05_partition,@object
	.size		__nv_reservedSMEM_tcgen05_partition,(.L_0 - __nv_reservedSMEM_tcgen05_partition)
__nv_reservedSMEM_tcgen05_partition:
	.zero		32
.L_0:


//--------------------- .nv.global                --------------------------
	.section	.nv.global,"aw",@nobits
.nv.global:
	.type		_ZN40_INTERNAL_ce7eb0ef_4_k_cu_77908d10_354984cute1_E,@object
	.size		_ZN40_INTERNAL_ce7eb0ef_4_k_cu_77908d10_354984cute1_E,(_ZN40_INTERNAL_ce7eb0ef_4_k_cu_77908d10_354984cuda3std3__45__cpo6cbeginE - _ZN40_INTERNAL_ce7eb0ef_4_k_cu_77908d10_354984cute1_E)
_ZN40_INTERNAL_ce7eb0ef_4_k_cu_77908d10_354984cute1_E:
	.zero		1
	.type		_ZN40_INTERNAL_ce7eb0ef_4_k_cu_77908d10_354984cuda3std3__45__cpo6cbeginE,@object
	.size		_ZN40_INTERNAL_ce7eb0ef_4_k_cu_77908d10_354984cuda3std3__45__cpo6cbeginE,(_ZN40_INTERNAL_ce7eb0ef_4_k_cu_77908d10_354984cuda3std3__48in_placeE - _ZN40_INTERNAL_ce7eb0ef_4_k_cu_77908d10_354984cuda3std3__45__cpo6cbeginE)
_ZN40_INTERNAL_ce7eb0ef_4_k_cu_77908d10_354984cuda3std3__45__cpo6cbeginE:
	.zero		1
	.type		_ZN40_INTERNAL_ce7eb0ef_4_k_cu_77908d10_354984cuda3std3__48in_placeE,@object
	.size		_ZN40_INTERNAL_ce7eb0ef_4_k_cu_77908d10_354984cuda3std3__48in_placeE,(_ZN40_INTERNAL_ce7eb0ef_4_k_cu_77908d10_354984cuda3std6ranges3__45__cpo9iter_moveE - _ZN40_INTERNAL_ce7eb0ef_4_k_cu_77908d10_354984cuda3std3__48in_placeE)
_ZN40_INTERNAL_ce7eb0ef_4_k_cu_77908d10_354984cuda3std3__48in_placeE:
	.zero		1
	.type		_ZN40_INTERNAL_ce7eb0ef_4_k_cu_77908d10_354984cuda3std6ranges3__45__cpo9iter_moveE,@object
	.size		_ZN40_INTERNAL_ce7eb0ef_4_k_cu_77908d10_354984cuda3std6ranges3__45__cpo9iter_moveE,(_ZN40_INTERNAL_ce7eb0ef_4_k_cu_77908d10_354984cuda3std3__45__cpo5beginE - _ZN40_INTERNAL_ce7eb0ef_4_k_cu_77908d10_354984cuda3std6ranges3__45__cpo9iter_moveE)
_ZN40_INTERNAL_ce7eb0ef_4_k_cu_77908d10_354984cuda3std6ranges3__45__cpo9iter_moveE:
	.zero		1
	.type		_ZN40_INTERNAL_ce7eb0ef_4_k_cu_77908d10_354984cuda3std3__45__cpo5beginE,@object
	.size		_ZN40_INTERNAL_ce7eb0ef_4_k_cu_77908d10_354984cuda3std3__45__cpo5beginE,(_ZN40_INTERNAL_ce7eb0ef_4_k_cu_77908d10_354984cuda3std3__442_GLOBAL__N__ce7eb0ef_4_k_cu_77908d10_354986ignoreE - _ZN40_INTERNAL_ce7eb0ef_4_k_cu_77908d10_354984cuda3std3__45__cpo5beginE)
_ZN40_INTERNAL_ce7eb0ef_4_k_cu_77908d10_354984cuda3std3__45__cpo5beginE:
	.zero		1
	.type		_ZN40_INTERNAL_ce7eb0ef_4_k_cu_77908d10_354984cuda3std3__442_GLOBAL__N__ce7eb0ef_4_k_cu_77908d10_354986ignoreE,@object
	.size		_ZN40_INTERNAL_ce7eb0ef_4_k_cu_77908d10_354984cuda3std3__442_GLOBAL__N__ce7eb0ef_4_k_cu_77908d10_354986ignoreE,(_ZN40_INTERNAL_ce7eb0ef_4_k_cu_77908d10_354984cute7productE - _ZN40_INTERNAL_ce7eb0ef_4_k_cu_77908d10_354984cuda3std3__442_GLOBAL__N__ce7eb0ef_4_k_cu_77908d10_354986ignoreE)
_ZN40_INTERNAL_ce7eb0ef_4_k_cu_77908d10_354984cuda3std3__442_GLOBAL__N__ce7eb0ef_4_k_cu_77908d10_354986ignoreE:
	.zero		1
	.type		_ZN40_INTERNAL_ce7eb0ef_4_k_cu_77908d10_354984cute7productE,@object
	.size		_ZN40_INTERNAL_ce7eb0ef_4_k_cu_77908d10_354984cute7productE,(_ZN40_INTERNAL_ce7eb0ef_4_k_cu_77908d10_354984cuda3std3__45__cpo3endE - _ZN40_INTERNAL_ce7eb0ef_4_k_cu_77908d10_354984cute7productE)
_ZN40_INTERNAL_ce7eb0ef_4_k_cu_77908d10_354984cute7productE:
	.zero		1
	.type		_ZN40_INTERNAL_ce7eb0ef_4_k_cu_77908d10_354984cuda3std3__45__cpo3endE,@object
	.size		_ZN40_INTERNAL_ce7eb0ef_4_k_cu_77908d10_354984cuda3std3__45__cpo3endE,(_ZN40_INTERNAL_ce7eb0ef_4_k_cu_77908d10_354984cuda3std3__419piecewise_constructE - _ZN40_INTERNAL_ce7eb0ef_4_k_cu_77908d10_354984cuda3std3__45__cpo3endE)
_ZN40_INTERNAL_ce7eb0ef_4_k_cu_77908d10_354984cuda3std3__45__cpo3endE:
	.zero		1
	.type		_ZN40_INTERNAL_ce7eb0ef_4_k_cu_77908d10_354984cuda3std3__419piecewise_constructE,@object
	.size		_ZN40_INTERNAL_ce7eb0ef_4_k_cu_77908d10_354984cuda3std3__419piecewise_constructE,(_ZN40_INTERNAL_ce7eb0ef_4_k_cu_77908d10_354984cuda3std3__45__cpo4cendE - _ZN40_INTERNAL_ce7eb0ef_4_k_cu_77908d10_354984cuda3std3__419piecewise_constructE)
_ZN40_INTERNAL_ce7eb0ef_4_k_cu_77908d10_354984cuda3std3__419piecewise_constructE:
	.zero		1
	.type		_ZN40_INTERNAL_ce7eb0ef_4_k_cu_77908d10_354984cuda3std3__45__cpo4cendE,@object
	.size		_ZN40_INTERNAL_ce7eb0ef_4_k_cu_77908d10_354984cuda3std3__45__cpo4cendE,(_ZN40_INTERNAL_ce7eb0ef_4_k_cu_77908d10_354984cuda3std6ranges3__45__cpo4swapE - _ZN40_INTERNAL_ce7eb0ef_4_k_cu_77908d10_354984cuda3std3__45__cpo4cendE)
_ZN40_INTERNAL_ce7eb0ef_4_k_cu_77908d10_354984cuda3std3__45__cpo4cendE:
	.zero		1
	.type		_ZN40_INTERNAL_ce7eb0ef_4_k_cu_77908d10_354984cuda3std6ranges3__45__cpo4swapE,@object
	.size		_ZN40_INTERNAL_ce7eb0ef_4_k_cu_77908d10_354984cuda3std6ranges3__45__cpo4swapE,(.L_10 - _ZN40_INTERNAL_ce7eb0ef_4_k_cu_77908d10_354984cuda3std6ranges3__45__cpo4swapE)
_ZN40_INTERNAL_ce7eb0ef_4_k_cu_77908d10_354984cuda3std6ranges3__45__cpo4swapE:
	.zero		1
.L_10:


//--------------------- .nv.constant0._ZN7cutlass13device_kernelINS_4gemm6kernel13GemmUniversalIN4cute5tupleIJiiiiEEENS1_10collective13CollectiveMmaINS1_35MainloopSm100TmaUmmaWarpSpecializedILi52ELi2ELi4ENS5_IJNS4_1CILi4EEENSA_ILi1EEESC_EEEEENS5_IJNSA_ILi128EEESF_NSA_ILi32EEEEEEaNS5_IJlSC_lEEEaSI_NS4_8TiledMMAINS4_8MMA_AtomIJNS4_21SM100_MMA_S8_2x1SM_SSIaaiLi128ELi128ELNS4_4UMMA5MajorE0ELSN_0ELNSM_8SaturateE0EEEEEENS4_6LayoutINS5_IJSC_SC_SC_EEENS5_IJNSA_ILi0EEEST_ST_EEEEENS5_IJNS4_10UnderscoreESW_SW_EEEEENS4_18SM100_TMA_2SM_LOADENS4_14ComposedLayoutINS4_7SwizzleILi1ELi4ELi3EEENS4_18smem_ptr_flag_bitsILi8EEENSR_INS5_IJNSA_ILi8EEESG_EEENS5_IJSG_SC_EEEEEEEvNS4_8identityENS4_28SM100_TMA_2SM_LOAD_MULTICASTES19_vS1A_EENS_8epilogue10collective18CollectiveEpilogueINS1D_23Sm100TmaWarpSpecializedILi2ELi2ELi32ELb0ELb0EEEJNS5_IJNSA_ILi64EEESF_SG_EEENS5_IJNSR_IS1I_SC_EENSR_INS5_IJSG_NSA_ILi2EEEEEENS5_IJSC_S1I_EEEEEEEEaSI_aSI_NS1D_6fusion15FusionCallbacksIS1H_NS1Q_17LinearCombinationIaiaiLNS_15FloatRoundStyleE2EEES1J_S1P_JEEENS4_5SM1004TMEM4LOAD26SM100_TMEM_LOAD_32dp32b32xENS4_13SM90_TMA_LOADES19_NS4_39AutoVectorizingCopyWithAssumedAlignmentILi128EEENS4_14SM90_TMA_STOREES19_S22_S22_EEEvvEEEEvNT_6ParamsE --------------------------
	.section	.nv.constant0._ZN7cutlass13device_kernelINS_4gemm6kernel13GemmUniversalIN4cute5tupleIJiiiiEEENS1_10collective13CollectiveMmaINS1_35MainloopSm100TmaUmmaWarpSpecializedILi52ELi2ELi4ENS5_IJNS4_1CILi4EEENSA_ILi1EEESC_EEEEENS5_IJNSA_ILi128EEESF_NSA_ILi32EEEEEEaNS5_IJlSC_lEEEaSI_NS4_8TiledMMAINS4_8MMA_AtomIJNS4_21SM100_MMA_S8_2x1SM_SSIaaiLi128ELi128ELNS4_4UMMA5MajorE0ELSN_0ELNSM_8SaturateE0EEEEEENS4_6LayoutINS5_IJSC_SC_SC_EEENS5_IJNSA_ILi0EEEST_ST_EEEEENS5_IJNS4_10UnderscoreESW_SW_EEEEENS4_18SM100_TMA_2SM_LOADENS4_14ComposedLayoutINS4_7SwizzleILi1ELi4ELi3EEENS4_18smem_ptr_flag_bitsILi8EEENSR_INS5_IJNSA_ILi8EEESG_EEENS5_IJSG_SC_EEEEEEEvNS4_8identityENS4_28SM100_TMA_2SM_LOAD_MULTICASTES19_vS1A_EENS_8epilogue10collective18CollectiveEpilogueINS1D_23Sm100TmaWarpSpecializedILi2ELi2ELi32ELb0ELb0EEEJNS5_IJNSA_ILi64EEESF_SG_EEENS5_IJNSR_IS1I_SC_EENSR_INS5_IJSG_NSA_ILi2EEEEEENS5_IJSC_S1I_EEEEEEEEaSI_aSI_NS1D_6fusion15FusionCallbacksIS1H_NS1Q_17LinearCombinationIaiaiLNS_15FloatRoundStyleE2EEES1J_S1P_JEEENS4_5SM1004TMEM4LOAD26SM100_TMEM_LOAD_32dp32b32xENS4_13SM90_TMA_LOADES19_NS4_39AutoVectorizingCopyWithAssumedAlignmentILi128EEENS4_14SM90_TMA_STOREES19_S22_S22_EEEvvEEEEvNT_6ParamsE,"a",@progbits
	.sectionflags	@""
	.align	4
.nv.constant0._ZN7cutlass13device_kernelINS_4gemm6kernel13GemmUniversalIN4cute5tupleIJiiiiEEENS1_10collective13CollectiveMmaINS1_35MainloopSm100TmaUmmaWarpSpecializedILi52ELi2ELi4ENS5_IJNS4_1CILi4EEENSA_ILi1EEESC_EEEEENS5_IJNSA_ILi128EEESF_NSA_ILi32EEEEEEaNS5_IJlSC_lEEEaSI_NS4_8TiledMMAINS4_8MMA_AtomIJNS4_21SM100_MMA_S8_2x1SM_SSIaaiLi128ELi128ELNS4_4UMMA5MajorE0ELSN_0ELNSM_8SaturateE0EEEEEENS4_6LayoutINS5_IJSC_SC_SC_EEENS5_IJNSA_ILi0EEEST_ST_EEEEENS5_IJNS4_10UnderscoreESW_SW_EEEEENS4_18SM100_TMA_2SM_LOADENS4_14ComposedLayoutINS4_7SwizzleILi1ELi4ELi3EEENS4_18smem_ptr_flag_bitsILi8EEENSR_INS5_IJNSA_ILi8EEESG_EEENS5_IJSG_SC_EEEEEEEvNS4_8identityENS4_28SM100_TMA_2SM_LOAD_MULTICASTES19_vS1A_EENS_8epilogue10collective18CollectiveEpilogueINS1D_23Sm100TmaWarpSpecializedILi2ELi2ELi32ELb0ELb0EEEJNS5_IJNSA_ILi64EEESF_SG_EEENS5_IJNSR_IS1I_SC_EENSR_INS5_IJSG_NSA_ILi2EEEEEENS5_IJSC_S1I_EEEEEEEEaSI_aSI_NS1D_6fusion15FusionCallbacksIS1H_NS1Q_17LinearCombinationIaiaiLNS_15FloatRoundStyleE2EEES1J_S1P_JEEENS4_5SM1004TMEM4LOAD26SM100_TMEM_LOAD_32dp32b32xENS4_13SM90_TMA_LOADES19_NS4_39AutoVectorizingCopyWithAssumedAlignmentILi128EEENS4_14SM90_TMA_STOREES19_S22_S22_EEEvvEEEEvNT_6ParamsE:
	.zero		2944


//--------------------- SYMBOLS --------------------------

	.type		.nv.reservedSmem.offset0,@object
	.size		.nv.reservedSmem.offset0,0x4
	.type		.nv.reservedSmem.cap,@object
	.size		.nv.reservedSmem.cap,0x4
	.type		__assertfail,@function
